def matmul_kernel(
    a_ptr,
    b_ptr,
    c_ptr,
    M,
    N,
    K,
    stride_am,
    stride_ak,
    stride_bk,
    stride_bn,
    stride_cm,
    stride_cn,
    BLOCK_M: tl.constexpr,
    BLOCK_N: tl.constexpr,
    BLOCK_K: tl.constexpr,
    GROUP_M: tl.constexpr,
):
    pid = tl.program_id(axis=0)
    num_pid_m = tl.cdiv(M, BLOCK_M)
    num_pid_n = tl.cdiv(N, BLOCK_N)
    num_pid_in_group = GROUP_M * num_pid_n
    group_id = pid // num_pid_in_group
    first_pid_m = group_id * GROUP_M
    group_size_m = min(num_pid_m - first_pid_m, GROUP_M)
    pid_m = first_pid_m + ((pid % num_pid_in_group) % group_size_m)
    pid_n = (pid % num_pid_in_group) // group_size_m

    offs_am = (pid_m * BLOCK_M + tl.arange(0, BLOCK_M)) % M
    offs_bn = (pid_n * BLOCK_N + tl.arange(0, BLOCK_N)) % N
    offs_k = tl.arange(0, BLOCK_K)
    a_ptrs = a_ptr + offs_am[:, None] * stride_am + offs_k[None, :] * stride_ak
    b_ptrs = b_ptr + offs_k[:, None] * stride_bk + offs_bn[None, :] * stride_bn

    acc = tl.zeros((BLOCK_M, BLOCK_N), dtype=tl.float32)
    for kk in range(0, tl.cdiv(K, BLOCK_K)):
        a = tl.load(a_ptrs, mask=offs_k[None, :] < K - kk * BLOCK_K, other=0.0)
        b = tl.load(b_ptrs, mask=offs_k[:, None] < K - kk * BLOCK_K, other=0.0)
        acc = tl.dot(a, b, acc)
        a_ptrs += BLOCK_K * stride_ak
        b_ptrs += BLOCK_K * stride_bk

    c = acc.to(c_ptr.dtype.element_ty)
    offs_cm = pid_m * BLOCK_M + tl.arange(0, BLOCK_M)
    offs_cn = pid_n * BLOCK_N + tl.arange(0, BLOCK_N)
    c_ptrs = c_ptr + offs_cm[:, None] * stride_cm + offs_cn[None, :] * stride_cn
    mask = (offs_cm[:, None] < M) & (offs_cn[None, :] < N)
    tl.store(c_ptrs, c, mask=mask)

# config = {"BLOCK_K": 128, "BLOCK_M": 128, "BLOCK_N": 512, "GROUP_M": 8, "arch": "sm_90", "dtype": "fp8e5m2", "num_ctas": 1, "num_stages": 3, "num_warps": 8}
# arch = sm_90


// ===== COMPILED SASS (sm_90a) =====

	.target	sm_90a

	.elftype	@"ET_EXEC"


//--------------------- .note.nv.tkinfo           --------------------------
	.section	.note.nv.tkinfo,"",@"SHT_NOTE"
	.sectionflags	@"SHF_NOTE_NV_TKINFO"
	.tkinfo
        /*0018*/ 	.word	0x00000002
        /*0030*/ 	.string	""
        /*0030*/ 	.string	"ptxas"
        /*0030*/ 	.string	"Cuda compilation tools, release 13.0, V13.0.88"
        /*0030*/ 	.string	"Build cuda_13.0.r13.0/compiler.36424714_0"
        /*0030*/ 	.string	"-v  -suppress-debug-info  -lineinfo  -arch sm_90a "



//--------------------- .note.nv.cuinfo           --------------------------
	.section	.note.nv.cuinfo,"",@"SHT_NOTE"
	.sectionflags	@"SHF_NOTE_NV_CUINFO"
        /*0018*/ 	.short	0x0002
        /*001a*/ 	.short	0x005a
        /*001c*/ 	.short	0x0082
	.zero		2


//--------------------- .nv.info                  --------------------------
	.section	.nv.info,"",@"SHT_CUDA_INFO"
	.align	4


	//----- nvinfo : EIATTR_REGCOUNT
	.align		4
        /*0000*/ 	.byte	0x04, 0x2f
        /*0002*/ 	.short	(.L_1 - .L_0)
	.align		4
.L_0:
        /*0004*/ 	.word	index@(matmul_kernel)
        /*0008*/ 	.word	0x000000ff


	//----- nvinfo : EIATTR_FRAME_SIZE
	.align		4
.L_1:
        /*000c*/ 	.byte	0x04, 0x11
        /*000e*/ 	.short	(.L_3 - .L_2)
	.align		4
.L_2:
        /*0010*/ 	.word	index@(matmul_kernel)
        /*0014*/ 	.word	0x00001370


	//----- nvinfo : EIATTR_MIN_STACK_SIZE
	.align		4
.L_3:
        /*0018*/ 	.byte	0x04, 0x12
        /*001a*/ 	.short	(.L_5 - .L_4)
	.align		4
.L_4:
        /*001c*/ 	.word	index@(matmul_kernel)
        /*0020*/ 	.word	0x00001370
.L_5:


//--------------------- .nv.compat                --------------------------
	.section	.nv.compat,"",@"SHT_CUDA_COMPAT_INFO"
	.align	4
        /*0000*/ 	.byte	0x02, 0x09, 0x01, 0x00, 0x02, 0x02, 0x04, 0x00, 0x02, 0x05, 0x05, 0x00, 0x03, 0x07, 0x01, 0x01
        /*0010*/ 	.byte	0x02, 0x03, 0x00, 0x00, 0x02, 0x06, 0x01, 0x00, 0x04, 0x0b, 0x08, 0x00, 0x00, 0x00, 0x00, 0x00
        /*0020*/ 	.byte	0x00, 0x00, 0x00, 0x00


//--------------------- .nv.info.matmul_kernel    --------------------------
	.section	.nv.info.matmul_kernel,"",@"SHT_CUDA_INFO"
	.sectionflags	@""
	.align	4


	//----- nvinfo : EIATTR_CUDA_API_VERSION
	.align		4
        /*0000*/ 	.byte	0x04, 0x37
        /*0002*/ 	.short	(.L_7 - .L_6)
.L_6:
        /*0004*/ 	.word	0x00000082


	//----- nvinfo : EIATTR_KPARAM_INFO
	.align		4
.L_7:
        /*0008*/ 	.byte	0x04, 0x17
        /*000a*/ 	.short	(.L_9 - .L_8)
.L_8:
        /*000c*/ 	.word	0x00000000
        /*0010*/ 	.short	0x000d
        /*0012*/ 	.short	0x0048
        /*0014*/ 	.byte	0x00, 0xf4, 0x21, 0x00


	//----- nvinfo : EIATTR_KPARAM_INFO
	.align		4
.L_9:
        /*0018*/ 	.byte	0x04, 0x17
        /*001a*/ 	.short	(.L_11 - .L_10)
.L_10:
        /*001c*/ 	.word	0x00000000
        /*0020*/ 	.short	0x000c
        /*0022*/ 	.short	0x0040
        /*0024*/ 	.byte	0x00, 0xf4, 0x21, 0x00


	//----- nvinfo : EIATTR_KPARAM_INFO
	.align		4
.L_11:
        /*0028*/ 	.byte	0x04, 0x17
        /*002a*/ 	.short	(.L_13 - .L_12)
.L_12:
        /*002c*/ 	.word	0x00000000
        /*0030*/ 	.short	0x000b
        /*0032*/ 	.short	0x0038
        /*0034*/ 	.byte	0x00, 0xf0, 0x11, 0x00


	//----- nvinfo : EIATTR_KPARAM_INFO
	.align		4
.L_13:
        /*0038*/ 	.byte	0x04, 0x17
        /*003a*/ 	.short	(.L_15 - .L_14)
.L_14:
        /*003c*/ 	.word	0x00000000
        /*0040*/ 	.short	0x000a
        /*0042*/ 	.short	0x0034
        /*0044*/ 	.byte	0x00, 0xf0, 0x11, 0x00


	//----- nvinfo : EIATTR_KPARAM_INFO
	.align		4
.L_15:
        /*0048*/ 	.byte	0x04, 0x17
        /*004a*/ 	.short	(.L_17 - .L_16)
.L_16:
        /*004c*/ 	.word	0x00000000
        /*0050*/ 	.short	0x0009
        /*0052*/ 	.short	0x0030
        /*0054*/ 	.byte	0x00, 0xf0, 0x11, 0x00


	//----- nvinfo : EIATTR_KPARAM_INFO
	.align		4
.L_17:
        /*0058*/ 	.byte	0x04, 0x17
        /*005a*/ 	.short	(.L_19 - .L_18)
.L_18:
        /*005c*/ 	.word	0x00000000
        /*0060*/ 	.short	0x0008
        /*0062*/ 	.short	0x002c
        /*0064*/ 	.byte	0x00, 0xf0, 0x11, 0x00


	//----- nvinfo : EIATTR_KPARAM_INFO
	.align		4
.L_19:
        /*0068*/ 	.byte	0x04, 0x17
        /*006a*/ 	.short	(.L_21 - .L_20)
.L_20:
        /*006c*/ 	.word	0x00000000
        /*0070*/ 	.short	0x0007
        /*0072*/ 	.short	0x0028
        /*0074*/ 	.byte	0x00, 0xf0, 0x11, 0x00


	//----- nvinfo : EIATTR_KPARAM_INFO
	.align		4
.L_21:
        /*0078*/ 	.byte	0x04, 0x17
        /*007a*/ 	.short	(.L_23 - .L_22)
.L_22:
        /*007c*/ 	.word	0x00000000
        /*0080*/ 	.short	0x0006
        /*0082*/ 	.short	0x0024
        /*0084*/ 	.byte	0x00, 0xf0, 0x11, 0x00


	//----- nvinfo : EIATTR_KPARAM_INFO
	.align		4
.L_23:
        /*0088*/ 	.byte	0x04, 0x17
        /*008a*/ 	.short	(.L_25 - .L_24)
.L_24:
        /*008c*/ 	.word	0x00000000
        /*0090*/ 	.short	0x0005
        /*0092*/ 	.short	0x0020
        /*0094*/ 	.byte	0x00, 0xf0, 0x11, 0x00


	//----- nvinfo : EIATTR_KPARAM_INFO
	.align		4
.L_25:
        /*0098*/ 	.byte	0x04, 0x17
        /*009a*/ 	.short	(.L_27 - .L_26)
.L_26:
        /*009c*/ 	.word	0x00000000
        /*00a0*/ 	.short	0x0004
        /*00a2*/ 	.short	0x001c
        /*00a4*/ 	.byte	0x00, 0xf0, 0x11, 0x00


	//----- nvinfo : EIATTR_KPARAM_INFO
	.align		4
.L_27:
        /*00a8*/ 	.byte	0x04, 0x17
        /*00aa*/ 	.short	(.L_29 - .L_28)
.L_28:
        /*00ac*/ 	.word	0x00000000
        /*00b0*/ 	.short	0x0003
        /*00b2*/ 	.short	0x0018
        /*00b4*/ 	.byte	0x00, 0xf0, 0x11, 0x00


	//----- nvinfo : EIATTR_KPARAM_INFO
	.align		4
.L_29:
        /*00b8*/ 	.byte	0x04, 0x17
        /*00ba*/ 	.short	(.L_31 - .L_30)
.L_30:
        /*00bc*/ 	.word	0x00000000
        /*00c0*/ 	.short	0x0002
        /*00c2*/ 	.short	0x0010
        /*00c4*/ 	.byte	0x00, 0xf4, 0x21, 0x00


	//----- nvinfo : EIATTR_KPARAM_INFO
	.align		4
.L_31:
        /*00c8*/ 	.byte	0x04, 0x17
        /*00ca*/ 	.short	(.L_33 - .L_32)
.L_32:
        /*00cc*/ 	.word	0x00000000
        /*00d0*/ 	.short	0x0001
        /*00d2*/ 	.short	0x0008
        /*00d4*/ 	.byte	0x00, 0xf4, 0x21, 0x00


	//----- nvinfo : EIATTR_KPARAM_INFO
	.align		4
.L_33:
        /*00d8*/ 	.byte	0x04, 0x17
        /*00da*/ 	.short	(.L_35 - .L_34)
.L_34:
        /*00dc*/ 	.word	0x00000000
        /*00e0*/ 	.short	0x0000
        /*00e2*/ 	.short	0x0000
        /*00e4*/ 	.byte	0x00, 0xf4, 0x21, 0x00


	//----- nvinfo : EIATTR_SPARSE_MMA_MASK
	.align		4
.L_35:
        /*00e8*/ 	.byte	0x03, 0x50
        /*00ea*/ 	.short	0x0000


	//----- nvinfo : EIATTR_MAXREG_COUNT
	.align		4
        /*00ec*/ 	.byte	0x03, 0x1b
        /*00ee*/ 	.short	0x00ff


	//----- nvinfo : EIATTR_NUM_BARRIERS
	.align		4
        /*00f0*/ 	.byte	0x02, 0x4c
        /*00f2*/ 	.byte	0x01
	.zero		1


	//----- nvinfo : EIATTR_ANNOTATIONS
	.align		4
        /*00f4*/ 	.byte	0x04, 0x55
        /*00f6*/ 	.short	(.L_37 - .L_36)


	//   ....[0]....
.L_36:
        /*00f8*/ 	.word	0x00000001
        /*00fc*/ 	.byte	0x00, 0x08, 0x00, 0x00, 0x01, 0x00, 0x00, 0x00, 0x30, 0x08, 0x00, 0x00, 0x01, 0x00, 0x00, 0x00
        /* <DEDUP_REMOVED lines=2205> */
        /*8adc*/ 	.byte	0x00, 0x93, 0x03, 0x00


	//----- nvinfo : EIATTR_MERCURY_ISA_VERSION
	.align		4
.L_37:
        /*8ae0*/ 	.byte	0x03, 0x5f
        /*8ae2*/ 	.short	0x0101


	//----- nvinfo : EIATTR_EXIT_INSTR_OFFSETS
	.align		4
        /*8ae4*/ 	.byte	0x04, 0x1c
        /*8ae6*/ 	.short	(.L_39 - .L_38)


	//   ....[0]....
.L_38:
        /*8ae8*/ 	.word	0x000396d0


	//   ....[1]....
        /*8aec*/ 	.word	0x000396f0


	//----- nvinfo : EIATTR_REQNTID
	.align		4
.L_39:
        /*8af0*/ 	.byte	0x04, 0x10
        /*8af2*/ 	.short	(.L_41 - .L_40)
.L_40:
        /*8af4*/ 	.word	0x00000100
        /*8af8*/ 	.word	0x00000001
        /*8afc*/ 	.word	0x00000001


	//----- nvinfo : EIATTR_CBANK_PARAM_SIZE
	.align		4
.L_41:
        /*8b00*/ 	.byte	0x03, 0x19
        /*8b02*/ 	.short	0x0050


	//----- nvinfo : EIATTR_PARAM_CBANK
	.align		4
        /*8b04*/ 	.byte	0x04, 0x0a
        /*8b06*/ 	.short	(.L_43 - .L_42)
	.align		4
.L_42:
        /*8b08*/ 	.word	index@(.nv.constant0.matmul_kernel)
        /*8b0c*/ 	.short	0x0210
        /*8b0e*/ 	.short	0x0050


	//----- nvinfo : EIATTR_SW_WAR
	.align		4
.L_43:
        /*8b10*/ 	.byte	0x04, 0x36
        /*8b12*/ 	.short	(.L_45 - .L_44)
.L_44:
        /*8b14*/ 	.word	0x00000008
.L_45:


//--------------------- .nv.callgraph             --------------------------
	.section	.nv.callgraph,"",@"SHT_CUDA_CALLGRAPH"
	.align	4
	.sectionentsize	8
	.align		4
        /*0000*/ 	.word	0x00000000
	.align		4
        /*0004*/ 	.word	0xffffffff
	.align		4
        /*0008*/ 	.word	0x00000000
	.align		4
        /*000c*/ 	.word	0xfffffffe
	.align		4
        /*0010*/ 	.word	0x00000000
	.align		4
        /*0014*/ 	.word	0xfffffffd
	.align		4
        /*0018*/ 	.word	0x00000000
	.align		4
        /*001c*/ 	.word	0xfffffffc


//--------------------- .text.matmul_kernel       --------------------------
	.section	.text.matmul_kernel,"ax",@progbits
	.align	128
        .global         matmul_kernel
        .type           matmul_kernel,@function
        .size           matmul_kernel,(.L_x_4 - matmul_kernel)
        .other          matmul_kernel,@"STO_CUDA_ENTRY STV_DEFAULT"
matmul_kernel:
.text.matmul_kernel:
[----:B------:R-:W0:Y:S08]  /*0000*/  LDC R1, c[0x0][0x28] ;  /* 0x00000a00ff017b82 */ /* 0x000e300000000800 */
[----:B------:R-:W1:Y:S01]  /*0010*/  LDC.64 R126, c[0x0][0x228] ;  /* 0x00008a00ff7e7b82 */ /* 0x000e620000000a00 */
[----:B------:R-:W2:Y:S01]  /*0020*/  S2R R5, SR_CTAID.X ;  /* 0x0000000000057919 */ /* 0x000ea20000002500 */
[----:B0-----:R-:W-:Y:S01]  /*0030*/  VIADD R1, R1, 0xffffec90 ;  /* 0xffffec9001017836 */ /* 0x001fe20000000000 */
[----:B------:R-:W-:Y:S01]  /*0040*/  UMOV UR6, 0x400 ;  /* 0x0000040000067882 */ /* 0x000fe20000000000 */
[----:B------:R-:W-:Y:S01]  /*0050*/  ULDC.64 UR42, c[0x0][0x208] ;  /* 0x00008200002a7ab9 */ /* 0x000fe20000000a00 */
[----:B------:R-:W0:Y:S03]  /*0060*/  S2R R24, SR_TID.X ;  /* 0x0000000000187919 */ /* 0x000e260000002100 */
[----:B------:R-:W3:Y:S01]  /*0070*/  S2UR UR4, SR_CgaCtaId ;  /* 0x00000000000479c3 */ /* 0x000ee20000008800 */
[----:B-1----:R-:W-:-:S05]  /*0080*/  VIADD R0, R127, 0x1ff ;  /* 0x000001ff7f007836 */ /* 0x002fca0000000000 */
[----:B------:R-:W-:Y:S01]  /*0090*/  SHF.R.S32.HI R3, RZ, 0x1f, R0 ;  /* 0x0000001fff037819 */ /* 0x000fe20000011400 */
[----:B---3--:R-:W-:-:S03]  /*00a0*/  ULEA UR6, UR4, UR6, 0x18 ;  /* 0x0000000604067291 */ /* 0x008fc6000f8ec03f */
[----:B------:R-:W-:Y:S02]  /*00b0*/  LEA.HI R3, R3, R0, RZ, 0x9 ;  /* 0x0000000003037211 */ /* 0x000fe400078f48ff */
[----:B--2---:R-:W-:Y:S02]  /*00c0*/  IABS R8, R5 ;  /* 0x0000000500087213 */ /* 0x004fe40000000000 */
[----:B------:R-:W-:Y:S02]  /*00d0*/  SHF.R.S32.HI R3, RZ, 0x9, R3 ;  /* 0x00000009ff037819 */ /* 0x000fe40000011403 */
[----:B0-----:R-:W-:-:S03]  /*00e0*/  LOP3.LUT R25, R24, 0x7f, RZ, 0xc0, !PT ;  /* 0x0000007f18197812 */ /* 0x001fc600078ec0ff */
[----:B------:R-:W-:-:S05]  /*00f0*/  IMAD.SHL.U32 R4, R3, 0x8, RZ ;  /* 0x0000000803047824 */ /* 0x000fca00078e00ff */
[-C--:B------:R-:W-:Y:S02]  /*0100*/  IABS R7, R4.reuse ;  /* 0x0000000400077213 */ /* 0x080fe40000000000 */
[----:B------:R-:W-:Y:S02]  /*0110*/  IABS R10, R4 ;  /* 0x00000004000a7213 */ /* 0x000fe40000000000 */
[----:B------:R-:W0:Y:S08]  /*0120*/  I2F.RP R0, R7 ;  /* 0x0000000700007306 */ /* 0x000e300000209400 */
[----:B0-----:R-:W0:Y:S02]  /*0130*/  MUFU.RCP R0, R0 ;  /* 0x0000000000007308 */ /* 0x001e240000001000 */
[----:B0-----:R-:W-:-:S02]  /*0140*/  VIADD R2, R0, 0xffffffe ;  /* 0x0ffffffe00027836 */ /* 0x001fc40000000000 */
[----:B------:R-:W-:-:S04]  /*0150*/  IMAD.MOV R0, RZ, RZ, -R10 ;  /* 0x000000ffff007224 */ /* 0x000fc800078e0a0a */
[----:B------:R0:W1:Y:S02]  /*0160*/  F2I.FTZ.U32.TRUNC.NTZ R3, R2 ;  /* 0x0000000200037305 */ /* 0x000064000021f000 */
[----:B0-----:R-:W-:Y:S02]  /*0170*/  IMAD.MOV.U32 R2, RZ, RZ, RZ ;  /* 0x000000ffff027224 */ /* 0x001fe400078e00ff */
[----:B-1----:R-:W-:-:S04]  /*0180*/  IMAD.MOV R6, RZ, RZ, -R3 ;  /* 0x000000ffff067224 */ /* 0x002fc800078e0a03 */
[----:B------:R-:W-:Y:S02]  /*0190*/  IMAD R9, R6, R7, RZ ;  /* 0x0000000706097224 */ /* 0x000fe400078e02ff */
[----:B------:R-:W-:Y:S02]  /*01a0*/  IMAD.MOV.U32 R6, RZ, RZ, R8 ;  /* 0x000000ffff067224 */ /* 0x000fe400078e0008 */
[----:B------:R-:W-:-:S06]  /*01b0*/  IMAD.HI.U32 R3, R3, R9, R2 ;  /* 0x0000000903037227 */ /* 0x000fcc00078e0002 */
[----:B------:R-:W-:-:S04]  /*01c0*/  IMAD.HI.U32 R3, R3, R6, RZ ;  /* 0x0000000603037227 */ /* 0x000fc800078e00ff */
[----:B------:R-:W-:-:S05]  /*01d0*/  IMAD R0, R3, R0, R6 ;  /* 0x0000000003007224 */ /* 0x000fca00078e0206 */
[----:B------:R-:W-:-:S13]  /*01e0*/  ISETP.GT.U32.AND P1, PT, R7, R0, PT ;  /* 0x000000000700720c */ /* 0x000fda0003f24070 */
[----:B------:R-:W-:Y:S02]  /*01f0*/  @!P1 IMAD.IADD R0, R0, 0x1, -R7 ;  /* 0x0000000100009824 */ /* 0x000fe400078e0a07 */
[----:B------:R-:W-:Y:S01]  /*0200*/  @!P1 VIADD R3, R3, 0x1 ;  /* 0x0000000103039836 */ /* 0x000fe20000000000 */
[----:B------:R-:W-:Y:S02]  /*0210*/  ISETP.NE.AND P1, PT, R4, RZ, PT ;  /* 0x000000ff0400720c */ /* 0x000fe40003f25270 */
[----:B------:R-:W-:Y:S02]  /*0220*/  ISETP.GE.U32.AND P0, PT, R0, R7, PT ;  /* 0x000000070000720c */ /* 0x000fe40003f06070 */
[----:B------:R-:W-:-:S04]  /*0230*/  LOP3.LUT R0, R5, R4, RZ, 0x3c, !PT ;  /* 0x0000000405007212 */ /* 0x000fc800078e3cff */
[----:B------:R-:W-:Y:S01]  /*0240*/  ISETP.GE.AND P2, PT, R0, RZ, PT ;  /* 0x000000ff0000720c */ /* 0x000fe20003f46270 */
[----:B------:R-:W-:-:S06]  /*0250*/  VIADD R0, R126, 0x7f ;  /* 0x0000007f7e007836 */ /* 0x000fcc0000000000 */
[----:B------:R-:W-:-:S04]  /*0260*/  @P0 VIADD R3, R3, 0x1 ;  /* 0x0000000103030836 */ /* 0x000fc80000000000 */
[----:B------:R-:W-:Y:S01]  /*0270*/  IMAD.MOV.U32 R2, RZ, RZ, R3 ;  /* 0x000000ffff027224 */ /* 0x000fe200078e0003 */
[----:B------:R-:W-:-:S03]  /*0280*/  SHF.R.S32.HI R3, RZ, 0x1f, R0 ;  /* 0x0000001fff037819 */ /* 0x000fc60000011400 */
[----:B------:R-:W-:Y:S01]  /*0290*/  @!P2 IMAD.MOV R2, RZ, RZ, -R2 ;  /* 0x000000ffff02a224 */ /* 0x000fe200078e0a02 */
[----:B------:R-:W-:Y:S02]  /*02a0*/  @!P1 LOP3.LUT R2, RZ, R4, RZ, 0x33, !PT ;  /* 0x00000004ff029212 */ /* 0x000fe400078e33ff */
[----:B------:R-:W-:-:S03]  /*02b0*/  LEA.HI R3, R3, R0, RZ, 0x7 ;  /* 0x0000000003037211 */ /* 0x000fc600078f38ff */
[----:B------:R-:W-:Y:S02]  /*02c0*/  IMAD.SHL.U32 R6, R2, 0x8, RZ ;  /* 0x0000000802067824 */ /* 0x000fe400078e00ff */
[----:B------:R-:W-:-:S03]  /*02d0*/  IMAD.MOV R2, RZ, RZ, -R2 ;  /* 0x000000ffff027224 */ /* 0x000fc600078e0a02 */
[----:B------:R-:W-:Y:S01]  /*02e0*/  LEA.HI.SX32 R3, R3, -R6, 0x19 ;  /* 0x8000000603037211 */ /* 0x000fe200078fcaff */
[----:B------:R-:W-:-:S03]  /*02f0*/  IMAD R4, R4, R2, R5 ;  /* 0x0000000204047224 */ /* 0x000fc600078e0205 */
[----:B------:R-:W-:Y:S02]  /*0300*/  VIMNMX R11, R3, 0x8, PT ;  /* 0x00000008030b7848 */ /* 0x000fe40003fe0100 */
[----:B------:R-:W-:Y:S02]  /*0310*/  IABS R9, R4 ;  /* 0x0000000400097213 */ /* 0x000fe40000000000 */
[----:B------:R-:W-:-:S04]  /*0320*/  IABS R7, R11 ;  /* 0x0000000b00077213 */ /* 0x000fc80000000000 */
[----:B------:R-:W0:Y:S08]  /*0330*/  I2F.RP R0, R7 ;  /* 0x0000000700007306 */ /* 0x000e300000209400 */
[----:B0-----:R-:W0:Y:S02]  /*0340*/  MUFU.RCP R0, R0 ;  /* 0x0000000000007308 */ /* 0x001e240000001000 */
[----:B0-----:R-:W-:-:S06]  /*0350*/  VIADD R3, R0, 0xffffffe ;  /* 0x0ffffffe00037836 */ /* 0x001fcc0000000000 */
[----:B------:R-:W0:Y:S02]  /*0360*/  F2I.FTZ.U32.TRUNC.NTZ R3, R3 ;  /* 0x0000000300037305 */ /* 0x000e24000021f000 */
[----:B0-----:R-:W-:-:S04]  /*0370*/  IMAD.MOV R8, RZ, RZ, -R3 ;  /* 0x000000ffff087224 */ /* 0x001fc800078e0a03 */
[----:B------:R-:W-:Y:S01]  /*0380*/  IMAD.MOV.U32 R2, RZ, RZ, R8 ;  /* 0x000000ffff027224 */ /* 0x000fe200078e0008 */
[----:B------:R-:W-:-:S03]  /*0390*/  IABS R8, R11 ;  /* 0x0000000b00087213 */ /* 0x000fc60000000000 */
[----:B------:R-:W-:Y:S02]  /*03a0*/  IMAD R5, R2, R7, RZ ;  /* 0x0000000702057224 */ /* 0x000fe400078e02ff */
[----:B------:R-:W-:Y:S02]  /*03b0*/  IMAD.MOV.U32 R2, RZ, RZ, RZ ;  /* 0x000000ffff027224 */ /* 0x000fe400078e00ff */
[----:B------:R-:W-:Y:S02]  /*03c0*/  IMAD.MOV R0, RZ, RZ, -R8 ;  /* 0x000000ffff007224 */ /* 0x000fe400078e0a08 */
[----:B------:R-:W-:Y:S02]  /*03d0*/  IMAD.HI.U32 R2, R3, R5, R2 ;  /* 0x0000000503027227 */ /* 0x000fe400078e0002 */
[----:B------:R-:W0:Y:S04]  /*03e0*/  LDC R3, c[0x0][0x230] ;  /* 0x00008c00ff037b82 */ /* 0x000e280000000800 */
[----:B------:R-:W-:-:S04]  /*03f0*/  IMAD.HI.U32 R2, R2, R9, RZ ;  /* 0x0000000902027227 */ /* 0x000fc800078e00ff */
[----:B------:R-:W-:-:S05]  /*0400*/  IMAD R0, R2, R0, R9 ;  /* 0x0000000002007224 */ /* 0x000fca00078e0209 */
[----:B------:R-:W-:Y:S01]  /*0410*/  ISETP.GT.U32.AND P1, PT, R7, R0, PT ;  /* 0x000000000700720c */ /* 0x000fe20003f24070 */
[----:B0-----:R-:W-:-:S12]  /*0420*/  VIADD R12, R3, 0x7f ;  /* 0x0000007f030c7836 */ /* 0x001fd80000000000 */
[----:B------:R-:W-:Y:S02]  /*0430*/  @!P1 IMAD.IADD R0, R0, 0x1, -R7 ;  /* 0x0000000100009824 */ /* 0x000fe400078e0a07 */
[----:B------:R-:W-:Y:S01]  /*0440*/  @!P1 VIADD R2, R2, 0x1 ;  /* 0x0000000102029836 */ /* 0x000fe20000000000 */
[----:B------:R-:W-:Y:S02]  /*0450*/  ISETP.NE.AND P1, PT, R11, RZ, PT ;  /* 0x000000ff0b00720c */ /* 0x000fe40003f25270 */
[----:B------:R-:W-:Y:S02]  /*0460*/  ISETP.GE.U32.AND P0, PT, R0, R7, PT ;  /* 0x000000070000720c */ /* 0x000fe40003f06070 */
[----:B------:R-:W-:-:S04]  /*0470*/  LOP3.LUT R0, R4, R11, RZ, 0x3c, !PT ;  /* 0x0000000b04007212 */ /* 0x000fc800078e3cff */
[----:B------:R-:W-:-:S07]  /*0480*/  ISETP.GE.AND P2, PT, R0, RZ, PT ;  /* 0x000000ff0000720c */ /* 0x000fce0003f46270 */
[----:B------:R-:W-:Y:S01]  /*0490*/  @P0 VIADD R2, R2, 0x1 ;  /* 0x0000000102020836 */ /* 0x000fe20000000000 */
[----:B------:R-:W-:-:S05]  /*04a0*/  ISETP.GT.AND P0, PT, R12, 0x7f, PT ;  /* 0x0000007f0c00780c */ /* 0x000fca0003f04270 */
[----:B------:R-:W-:Y:S01]  /*04b0*/  @!P2 IMAD.MOV R2, RZ, RZ, -R2 ;  /* 0x000000ffff02a224 */ /* 0x000fe200078e0a02 */
[----:B------:R-:W-:-:S05]  /*04c0*/  @!P1 LOP3.LUT R2, RZ, R11, RZ, 0x33, !PT ;  /* 0x0000000bff029212 */ /* 0x000fca00078e33ff */
[----:B------:R-:W-:Y:S02]  /*04d0*/  IMAD.MOV R0, RZ, RZ, -R2 ;  /* 0x000000ffff007224 */ /* 0x000fe400078e0a02 */
[----:B------:R-:W-:Y:S02]  /*04e0*/  IMAD.SHL.U32 R2, R2, 0x200, RZ ;  /* 0x0000020002027824 */ /* 0x000fe400078e00ff */
[----:B------:R-:W-:Y:S01]  /*04f0*/  IMAD R0, R11, R0, R4 ;  /* 0x000000000b007224 */ /* 0x000fe200078e0204 */
[----:B------:R-:W-:-:S03]  /*0500*/  SHF.R.U32.HI R4, RZ, 0x7, R24 ;  /* 0x00000007ff047819 */ /* 0x000fc60000011618 */
[----:B------:R-:W-:Y:S01]  /*0510*/  IMAD.IADD R0, R6, 0x1, R0 ;  /* 0x0000000106007824 */ /* 0x000fe200078e0200 */
[----:B------:R-:W-:-:S03]  /*0520*/  SGXT.U32 R3, R4, 0x1 ;  /* 0x000000010403781a */ /* 0x000fc60000000000 */
[----:B------:R-:W-:Y:S01]  /*0530*/  IMAD R0, R0, 0x80, R25 ;  /* 0x0000008000007824 */ /* 0x000fe200078e0219 */
[C---:B------:R-:W-:Y:S02]  /*0540*/  LOP3.LUT R6, R3.reuse, 0x2, RZ, 0xfc, !PT ;  /* 0x0000000203067812 */ /* 0x040fe400078efcff */
[C---:B------:R-:W-:Y:S02]  /*0550*/  LOP3.LUT R5, R3.reuse, 0x6, RZ, 0xfc, !PT ;  /* 0x0000000603057812 */ /* 0x040fe400078efcff */
[C---:B------:R-:W-:Y:S02]  /*0560*/  LOP3.LUT R6, R3.reuse, 0x8, RZ, 0xfc, !PT ;  /* 0x0000000803067812 */ /* 0x040fe400078efcff */
[C---:B------:R-:W-:Y:S02]  /*0570*/  LOP3.LUT R5, R3.reuse, 0xc, RZ, 0xfc, !PT ;  /* 0x0000000c03057812 */ /* 0x040fe400078efcff */
[C---:B------:R-:W-:Y:S02]  /*0580*/  LOP3.LUT R6, R3.reuse, 0xe, RZ, 0xfc, !PT ;  /* 0x0000000e03067812 */ /* 0x040fe400078efcff */
[----:B------:R-:W-:-:S02]  /*0590*/  LOP3.LUT R5, R3, 0x12, RZ, 0xfc, !PT ;  /* 0x0000001203057812 */ /* 0x000fc400078efcff */
        /* <DEDUP_REMOVED lines=34> */
[----:B------:R-:W-:Y:S02]  /*07c0*/  LOP3.LUT R6, R3, 0x7c, RZ, 0xfc, !PT ;  /* 0x0000007c03067812 */ /* 0x000fe400078efcff */
[----:B------:R-:W-:-:S02]  /*07d0*/  LOP3.LUT R7, R2, 0x2, R3, 0xfe, !PT ;  /* 0x0000000202077812 */ /* 0x000fc400078efe03 */
[----:B------:R-:W-:Y:S02]  /*07e0*/  LOP3.LUT R5, R3, 0x7e, RZ, 0xfc, !PT ;  /* 0x0000007e03057812 */ /* 0x000fe400078efcff */
[C-C-:B------:R-:W-:Y:S01]  /*07f0*/  LOP3.LUT R6, R2.reuse, 0x4, R3.reuse, 0xfe, !PT ;  /* 0x0000000402067812 */ /* 0x140fe200078efe03 */
[----:B------:R0:W-:Y:S01]  /*0800*/  STL [R1+0xe20], R7 ;  /* 0x000e200701007387 */ /* 0x0001e20000100800 */
[C-C-:B------:R-:W-:Y:S02]  /*0810*/  LOP3.LUT R5, R2.reuse, 0x6, R3.reuse, 0xfe, !PT ;  /* 0x0000000602057812 */ /* 0x140fe400078efe03 */
[C-C-:B------:R-:W-:Y:S01]  /*0820*/  LOP3.LUT R232, R2.reuse, 0xe, R3.reuse, 0xfe, !PT ;  /* 0x0000000e02e87812 */ /* 0x140fe200078efe03 */
[----:B------:R1:W-:Y:S01]  /*0830*/  STL [R1+0xe1c], R6 ;  /* 0x000e1c0601007387 */ /* 0x0003e20000100800 */
[C-C-:B------:R-:W-:Y:S02]  /*0840*/  LOP3.LUT R235, R2.reuse, 0x10, R3.reuse, 0xfe, !PT ;  /* 0x0000001002eb7812 */ /* 0x140fe400078efe03 */
[C-C-:B------:R-:W-:Y:S01]  /*0850*/  LOP3.LUT R236, R2.reuse, 0x12, R3.reuse, 0xfe, !PT ;  /* 0x0000001202ec7812 */ /* 0x140fe200078efe03 */
[----:B------:R2:W-:Y:S01]  /*0860*/  STL [R1+0xe18], R5 ;  /* 0x000e180501007387 */ /* 0x0005e20000100800 */
[----:B------:R-:W-:-:S02]  /*0870*/  LOP3.LUT R237, R2, 0x14, R3, 0xfe, !PT ;  /* 0x0000001402ed7812 */ /* 0x000fc400078efe03 */
[C-C-:B0-----:R-:W-:Y:S02]  /*0880*/  LOP3.LUT R7, R2.reuse, 0x8, R3.reuse, 0xfe, !PT ;  /* 0x0000000802077812 */ /* 0x141fe400078efe03 */
[C-C-:B------:R-:W-:Y:S02]  /*0890*/  LOP3.LUT R238, R2.reuse, 0x16, R3.reuse, 0xfe, !PT ;  /* 0x0000001602ee7812 */ /* 0x140fe400078efe03 */
[C-C-:B-1----:R-:W-:Y:S01]  /*08a0*/  LOP3.LUT R6, R2.reuse, 0xa, R3.reuse, 0xfe, !PT ;  /* 0x0000000a02067812 */ /* 0x142fe200078efe03 */
[----:B------:R-:W-:Y:S01]  /*08b0*/  STL [R1+0xe14], R7 ;  /* 0x000e140701007387 */ /* 0x000fe20000100800 */
[C-C-:B------:R-:W-:Y:S02]  /*08c0*/  LOP3.LUT R239, R2.reuse, 0x18, R3.reuse, 0xfe, !PT ;  /* 0x0000001802ef7812 */ /* 0x140fe400078efe03 */
[C-C-:B--2---:R-:W-:Y:S01]  /*08d0*/  LOP3.LUT R5, R2.reuse, 0xc, R3.reuse, 0xfe, !PT ;  /* 0x0000000c02057812 */ /* 0x144fe200078efe03 */
[----:B------:R-:W-:Y:S01]  /*08e0*/  STL [R1+0xe10], R6 ;  /* 0x000e100601007387 */ /* 0x000fe20000100800 */
[----:B------:R-:W-:-:S02]  /*08f0*/  LOP3.LUT R240, R2, 0x1a, R3, 0xfe, !PT ;  /* 0x0000001a02f07812 */ /* 0x000fc400078efe03 */
[C-C-:B------:R-:W-:Y:S01]  /*0900*/  LOP3.LUT R241, R2.reuse, 0x1c, R3.reuse, 0xfe, !PT ;  /* 0x0000001c02f17812 */ /* 0x140fe200078efe03 */
[----:B------:R0:W-:Y:S01]  /*0910*/  STL [R1+0xe0c], R5 ;  /* 0x000e0c0501007387 */ /* 0x0001e20000100800 */
[C-C-:B------:R-:W-:Y:S02]  /*0920*/  LOP3.LUT R242, R2.reuse, 0x1e, R3.reuse, 0xfe, !PT ;  /* 0x0000001e02f27812 */ /* 0x140fe400078efe03 */
[C-C-:B------:R-:W-:Y:S01]  /*0930*/  LOP3.LUT R243, R2.reuse, 0x20, R3.reuse, 0xfe, !PT ;  /* 0x0000002002f37812 */ /* 0x140fe200078efe03 */
[----:B------:R-:W-:Y:S01]  /*0940*/  STL [R1+0xe08], R232 ;  /* 0x000e08e801007387 */ /* 0x000fe20000100800 */
[C-C-:B------:R-:W-:Y:S02]  /*0950*/  LOP3.LUT R244, R2.reuse, 0x22, R3.reuse, 0xfe, !PT ;  /* 0x0000002202f47812 */ /* 0x140fe400078efe03 */
[C-C-:B------:R-:W-:Y:S01]  /*0960*/  LOP3.LUT R199, R2.reuse, 0x24, R3.reuse, 0xfe, !PT ;  /* 0x0000002402c77812 */ /* 0x140fe200078efe03 */
[----:B------:R-:W-:Y:S01]  /*0970*/  STL [R1+0xe04], R235 ;  /* 0x000e04eb01007387 */ /* 0x000fe20000100800 */
[----:B------:R-:W-:-:S02]  /*0980*/  LOP3.LUT R245, R2, 0x26, R3, 0xfe, !PT ;  /* 0x0000002602f57812 */ /* 0x000fc400078efe03 */
[C-C-:B------:R-:W-:Y:S01]  /*0990*/  LOP3.LUT R246, R2.reuse, 0x28, R3.reuse, 0xfe, !PT ;  /* 0x0000002802f67812 */ /* 0x140fe200078efe03 */
[----:B------:R-:W-:Y:S01]  /*09a0*/  STL [R1+0xe00], R236 ;  /* 0x000e00ec01007387 */ /* 0x000fe20000100800 */
[C-C-:B------:R-:W-:Y:S02]  /*09b0*/  LOP3.LUT R247, R2.reuse, 0x2a, R3.reuse, 0xfe, !PT ;  /* 0x0000002a02f77812 */ /* 0x140fe400078efe03 */
[C-C-:B------:R-:W-:Y:S01]  /*09c0*/  LOP3.LUT R248, R2.reuse, 0x2c, R3.reuse, 0xfe, !PT ;  /* 0x0000002c02f87812 */ /* 0x140fe200078efe03 */
[----:B------:R-:W-:Y:S01]  /*09d0*/  STL [R1+0xdfc], R237 ;  /* 0x000dfced01007387 */ /* 0x000fe20000100800 */
[C-C-:B------:R-:W-:Y:S02]  /*09e0*/  LOP3.LUT R165, R2.reuse, 0x2e, R3.reuse, 0xfe, !PT ;  /* 0x0000002e02a57812 */ /* 0x140fe400078efe03 */
[C-C-:B------:R-:W-:Y:S01]  /*09f0*/  LOP3.LUT R249, R2.reuse, 0x30, R3.reuse, 0xfe, !PT ;  /* 0x0000003002f97812 */ /* 0x140fe200078efe03 */
[----:B------:R-:W-:Y:S01]  /*0a00*/  STL [R1+0xdf8], R238 ;  /* 0x000df8ee01007387 */ /* 0x000fe20000100800 */
[----:B0-----:R-:W-:-:S02]  /*0a10*/  LOP3.LUT R5, R2, 0x34, R3, 0xfe, !PT ;  /* 0x0000003402057812 */ /* 0x001fc400078efe03 */
        /* <DEDUP_REMOVED lines=21> */
[----:B------:R-:W-:Y:S01]  /*0b70*/  LOP3.LUT R23, R2, 0x58, R3, 0xfe, !PT ;  /* 0x0000005802177812 */ /* 0x000fe200078efe03 */
[----:B------:R-:W-:Y:S01]  /*0b80*/  STL [R1+0xdd8], R245 ;  /* 0x000dd8f501007387 */ /* 0x000fe20000100800 */
[C---:B------:R-:W-:Y:S02]  /*0b90*/  LOP3.LUT R4, R3.reuse, 0x4, RZ, 0xfc, !PT ;  /* 0x0000000403047812 */ /* 0x040fe400078efcff */
[C---:B------:R-:W-:Y:S01]  /*0ba0*/  LOP3.LUT R4, R3.reuse, 0xa, RZ, 0xfc, !PT ;  /* 0x0000000a03047812 */ /* 0x040fe200078efcff */
[----:B------:R-:W-:Y:S01]  /*0bb0*/  STL [R1+0xdd4], R246 ;  /* 0x000dd4f601007387 */ /* 0x000fe20000100800 */
[----:B------:R-:W-:-:S02]  /*0bc0*/  LOP3.LUT R4, R3, 0x10, RZ, 0xfc, !PT ;  /* 0x0000001003047812 */ /* 0x000fc400078efcff */
[C---:B------:R-:W-:Y:S01]  /*0bd0*/  LOP3.LUT R4, R3.reuse, 0x16, RZ, 0xfc, !PT ;  /* 0x0000001603047812 */ /* 0x040fe200078efcff */
[----:B------:R-:W-:Y:S01]  /*0be0*/  STL [R1+0xdcc], R247 ;  /* 0x000dccf701007387 */ /* 0x000fe20000100800 */
[C---:B------:R-:W-:Y:S02]  /*0bf0*/  LOP3.LUT R4, R3.reuse, 0x1c, RZ, 0xfc, !PT ;  /* 0x0000001c03047812 */ /* 0x040fe400078efcff */
[C---:B------:R-:W-:Y:S01]  /*0c00*/  LOP3.LUT R4, R3.reuse, 0x22, RZ, 0xfc, !PT ;  /* 0x0000002203047812 */ /* 0x040fe200078efcff */
        /* <DEDUP_REMOVED lines=9> */
[----:B------:R0:W-:Y:S01]  /*0ca0*/  STL [R1+0xdb8], R5 ;  /* 0x000db80501007387 */ /* 0x0001e20000100800 */
[C---:B------:R-:W-:Y:S02]  /*0cb0*/  LOP3.LUT R4, R3.reuse, 0x4c, RZ, 0xfc, !PT ;  /* 0x0000004c03047812 */ /* 0x040fe400078efcff */
[C---:B------:R-:W-:Y:S01]  /*0cc0*/  LOP3.LUT R4, R3.reuse, 0x52, RZ, 0xfc, !PT ;  /* 0x0000005203047812 */ /* 0x040fe200078efcff */
[----:B------:R-:W-:Y:S01]  /*0cd0*/  STL [R1+0xdbc], R250 ;  /* 0x000dbcfa01007387 */ /* 0x000fe20000100800 */
[----:B------:R-:W-:-:S02]  /*0ce0*/  LOP3.LUT R4, R3, 0x58, RZ, 0xfc, !PT ;  /* 0x0000005803047812 */ /* 0x000fc400078efcff */
[C---:B------:R-:W-:Y:S01]  /*0cf0*/  LOP3.LUT R4, R3.reuse, 0x5e, RZ, 0xfc, !PT ;  /* 0x0000005e03047812 */ /* 0x040fe200078efcff */
[----:B------:R-:W-:Y:S01]  /*0d00*/  STL [R1+0xdb4], R12 ;  /* 0x000db40c01007387 */ /* 0x000fe20000100800 */
[C---:B------:R-:W-:Y:S02]  /*0d10*/  LOP3.LUT R4, R3.reuse, 0x64, RZ, 0xfc, !PT ;  /* 0x0000006403047812 */ /* 0x040fe400078efcff */
[----:B0-----:R-:W-:Y:S01]  /*0d20*/  LOP3.LUT R5, R2, 0x42, R3, 0xfe, !PT ;  /* 0x0000004202057812 */ /* 0x001fe200078efe03 */
[----:B------:R-:W-:Y:S01]  /*0d30*/  STL [R1+0xdb0], R13 ;  /* 0x000db00d01007387 */ /* 0x000fe20000100800 */
[C---:B------:R-:W-:Y:S02]  /*0d40*/  LOP3.LUT R4, R3.reuse, 0x6a, RZ, 0xfc, !PT ;  /* 0x0000006a03047812 */ /* 0x040fe400078efcff */
[C---:B------:R-:W-:Y:S01]  /*0d50*/  LOP3.LUT R4, R3.reuse, 0x70, RZ, 0xfc, !PT ;  /* 0x0000007003047812 */ /* 0x040fe200078efcff */
[----:B------:R-:W-:Y:S01]  /*0d60*/  STL [R1+0xdac], R14 ;  /* 0x000dac0e01007387 */ /* 0x000fe20000100800 */
[----:B------:R-:W-:-:S02]  /*0d70*/  LOP3.LUT R4, R3, 0x76, RZ, 0xfc, !PT ;  /* 0x0000007603047812 */ /* 0x000fc400078efcff */
[----:B------:R-:W-:Y:S01]  /*0d80*/  LOP3.LUT R4, R3, 0x7a, RZ, 0xfc, !PT ;  /* 0x0000007a03047812 */ /* 0x000fe200078efcff */
[----:B------:R-:W-:Y:S01]  /*0d90*/  STL [R1+0xda8], R15 ;  /* 0x000da80f01007387 */ /* 0x000fe20000100800 */
[----:B------:R-:W-:-:S03]  /*0da0*/  LOP3.LUT R4, R2, R3, RZ, 0xfc, !PT ;  /* 0x0000000302047212 */ /* 0x000fc600078efcff */
[----:B------:R0:W-:Y:S01]  /*0db0*/  STL [R1+0xda4], R7 ;  /* 0x000da40701007387 */ /* 0x0001e20000100800 */
[C---:B------:R-:W-:Y:S02]  /*0dc0*/  LOP3.LUT R11, R4.reuse, 0x82, RZ, 0xfc, !PT ;  /* 0x00000082040b7812 */ /* 0x040fe400078efcff */
[C---:B------:R-:W-:Y:S01]  /*0dd0*/  LOP3.LUT R252, R4.reuse, 0x96, RZ, 0xfc, !PT ;  /* 0x0000009604fc7812 */ /* 0x040fe200078efcff */
[----:B------:R1:W-:Y:S01]  /*0de0*/  STL [R1+0xda0], R6 ;  /* 0x000da00601007387 */ /* 0x0003e20000100800 */
[C---:B------:R-:W-:Y:S02]  /*0df0*/  LOP3.LUT R251, R4.reuse, 0x146, RZ, 0xfc, !PT ;  /* 0x0000014604fb7812 */ /* 0x040fe400078efcff */
[C---:B------:R-:W-:Y:S01]  /*0e00*/  LOP3.LUT R9, R4.reuse, 0x14a, RZ, 0xfc, !PT ;  /* 0x0000014a04097812 */ /* 0x040fe200078efcff */
[----:B------:R2:W-:Y:S01]  /*0e10*/  STL [R1+0xd9c], R5 ;  /* 0x000d9c0501007387 */ /* 0x0005e20000100800 */
[----:B------:R-:W-:Y:S02]  /*0e20*/  LOP3.LUT R152, R4, 0x14e, RZ, 0xfc, !PT ;  /* 0x0000014e04987812 */ /* 0x000fe400078efcff */
[----:B0-----:R-:W-:-:S02]  /*0e30*/  LOP3.LUT R7, R2, 0x44, R3, 0xfe, !PT ;  /* 0x0000004402077812 */ /* 0x001fc400078efe03 */
[----:B------:R-:W-:Y:S02]  /*0e40*/  LOP3.LUT R153, R4, 0x150, RZ, 0xfc, !PT ;  /* 0x0000015004997812 */ /* 0x000fe400078efcff */
[--C-:B-1----:R-:W-:Y:S01]  /*0e50*/  LOP3.LUT R6, R2, 0x46, R3.reuse, 0xfe, !PT ;  /* 0x0000004602067812 */ /* 0x102fe200078efe03 */
[----:B------:R0:W-:Y:S01]  /*0e60*/  STL [R1+0xd98], R7 ;  /* 0x000d980701007387 */ /* 0x0001e20000100800 */
[----:B------:R-:W-:Y:S02]  /*0e70*/  LOP3.LUT R154, R4, 0x152, RZ, 0xfc, !PT ;  /* 0x00000152049a7812 */ /* 0x000fe400078efcff */
[----:B--2---:R-:W-:Y:S01]  /*0e80*/  LOP3.LUT R5, R2, 0x48, R3, 0xfe, !PT ;  /* 0x0000004802057812 */ /* 0x004fe200078efe03 */
[----:B------:R1:W-:Y:S01]  /*0e90*/  STL [R1+0xd94], R6 ;  /* 0x000d940601007387 */ /* 0x0003e20000100800 */
[C---:B------:R-:W-:Y:S02]  /*0ea0*/  LOP3.LUT R155, R4.reuse, 0x154, RZ, 0xfc, !PT ;  /* 0x00000154049b7812 */ /* 0x040fe400078efcff */
[C---:B------:R-:W-:Y:S01]  /*0eb0*/  LOP3.LUT R156, R4.reuse, 0x156, RZ, 0xfc, !PT ;  /* 0x00000156049c7812 */ /* 0x040fe200078efcff */
[----:B------:R2:W-:Y:S01]  /*0ec0*/  STL [R1+0xd90], R5 ;  /* 0x000d900501007387 */ /* 0x0005e20000100800 */
[----:B------:R-:W-:-:S02]  /*0ed0*/  LOP3.LUT R157, R4, 0x158, RZ, 0xfc, !PT ;  /* 0x00000158049d7812 */ /* 0x000fc400078efcff */
[--C-:B0-----:R-:W-:Y:S01]  /*0ee0*/  LOP3.LUT R7, R2, 0x5c, R3.reuse, 0xfe, !PT ;  /* 0x0000005c02077812 */ /* 0x101fe200078efe03 */
[----:B------:R-:W-:Y:S01]  /*0ef0*/  STL [R1+0xd8c], R16 ;  /* 0x000d8c1001007387 */ /* 0x000fe20000100800 */
[----:B------:R-:W-:Y:S02]  /*0f00*/  LOP3.LUT R158, R4, 0x15a, RZ, 0xfc, !PT ;  /* 0x0000015a049e7812 */ /* 0x000fe400078efcff */
[--C-:B-1----:R-:W-:Y:S01]  /*0f10*/  LOP3.LUT R6, R2, 0x5e, R3.reuse, 0xfe, !PT ;  /* 0x0000005e02067812 */ /* 0x102fe200078efe03 */
[----:B------:R-:W-:Y:S01]  /*0f20*/  STL [R1+0xd88], R17 ;  /* 0x000d881101007387 */ /* 0x000fe20000100800 */
[----:B------:R-:W-:Y:S02]  /*0f30*/  LOP3.LUT R159, R4, 0x15c, RZ, 0xfc, !PT ;  /* 0x0000015c049f7812 */ /* 0x000fe400078efcff */
[----:B--2---:R-:W-:Y:S01]  /*0f40*/  LOP3.LUT R5, R2, 0x5a, R3, 0xfe, !PT ;  /* 0x0000005a02057812 */ /* 0x004fe200078efe03 */
        /* <DEDUP_REMOVED lines=18> */
[----:B------:R0:W-:Y:S01]  /*1070*/  STL [R1+0xd6c], R5 ;  /* 0x000d6c0501007387 */ /* 0x0001e20000100800 */
[----:B------:R-:W-:-:S02]  /*1080*/  LOP3.LUT R173, R4, 0x176, RZ, 0xfc, !PT ;  /* 0x0000017604ad7812 */ /* 0x000fc400078efcff */
[C---:B------:R-:W-:Y:S01]  /*1090*/  LOP3.LUT R174, R4.reuse, 0x178, RZ, 0xfc, !PT ;  /* 0x0000017804ae7812 */ /* 0x040fe200078efcff */
[----:B------:R1:W-:Y:S01]  /*10a0*/  STL [R1+0xd68], R7 ;  /* 0x000d680701007387 */ /* 0x0003e20000100800 */
[C---:B------:R-:W-:Y:S02]  /*10b0*/  LOP3.LUT R175, R4.reuse, 0x17a, RZ, 0xfc, !PT ;  /* 0x0000017a04af7812 */ /* 0x040fe400078efcff */
[C---:B------:R-:W-:Y:S01]  /*10c0*/  LOP3.LUT R176, R4.reuse, 0x17c, RZ, 0xfc, !PT ;  /* 0x0000017c04b07812 */ /* 0x040fe200078efcff */
[----:B------:R2:W-:Y:S01]  /*10d0*/  STL [R1+0xd64], R6 ;  /* 0x000d640601007387 */ /* 0x0005e20000100800 */
[----:B------:R-:W-:Y:S02]  /*10e0*/  LOP3.LUT R177, R4, 0x17e, RZ, 0xfc, !PT ;  /* 0x0000017e04b17812 */ /* 0x000fe400078efcff */
[----:B0-----:R-:W-:Y:S02]  /*10f0*/  LOP3.LUT R5, R2, 0x60, R3, 0xfe, !PT ;  /* 0x0000006002057812 */ /* 0x001fe400078efe03 */
[----:B------:R-:W-:-:S02]  /*1100*/  LOP3.LUT R178, R4, 0x180, RZ, 0xfc, !PT ;  /* 0x0000018004b27812 */ /* 0x000fc400078efcff */
        /* <DEDUP_REMOVED lines=9> */
[--C-:B0-----:R-:W-:Y:S02]  /*11a0*/  LOP3.LUT R5, R2, 0x66, R3.reuse, 0xfe, !PT ;  /* 0x0000006602057812 */ /* 0x101fe400078efe03 */
[----:B------:R-:W-:Y:S02]  /*11b0*/  LOP3.LUT R183, R4, 0x18a, RZ, 0xfc, !PT ;  /* 0x0000018a04b77812 */ /* 0x000fe400078efcff */
[--C-:B-1----:R-:W-:Y:S01]  /*11c0*/  LOP3.LUT R7, R2, 0x68, R3.reuse, 0xfe, !PT ;  /* 0x0000006802077812 */ /* 0x102fe200078efe03 */
[----:B------:R0:W-:Y:S01]  /*11d0*/  STL [R1+0xd54], R5 ;  /* 0x000d540501007387 */ /* 0x0001e20000100800 */
[----:B------:R-:W-:Y:S02]  /*11e0*/  LOP3.LUT R184, R4, 0x18c, RZ, 0xfc, !PT ;  /* 0x0000018c04b87812 */ /* 0x000fe400078efcff */
[----:B--2---:R-:W-:Y:S01]  /*11f0*/  LOP3.LUT R6, R2, 0x6a, R3, 0xfe, !PT ;  /* 0x0000006a02067812 */ /* 0x004fe200078efe03 */
[----:B------:R1:W-:Y:S01]  /*1200*/  STL [R1+0xd50], R7 ;  /* 0x000d500701007387 */ /* 0x0003e20000100800 */
[----:B------:R-:W-:-:S02]  /*1210*/  LOP3.LUT R185, R4, 0x18e, RZ, 0xfc, !PT ;  /* 0x0000018e04b97812 */ /* 0x000fc400078efcff */
[C---:B------:R-:W-:Y:S01]  /*1220*/  LOP3.LUT R186, R4.reuse, 0x190, RZ, 0xfc, !PT ;  /* 0x0000019004ba7812 */ /* 0x040fe200078efcff */
[----:B------:R2:W-:Y:S01]  /*1230*/  STL [R1+0xd4c], R6 ;  /* 0x000d4c0601007387 */ /* 0x0005e20000100800 */
[----:B------:R-:W-:Y:S02]  /*1240*/  LOP3.LUT R187, R4, 0x192, RZ, 0xfc, !PT ;  /* 0x0000019204bb7812 */ /* 0x000fe400078efcff */
[--C-:B0-----:R-:W-:Y:S02]  /*1250*/  LOP3.LUT R5, R2, 0x6c, R3.reuse, 0xfe, !PT ;  /* 0x0000006c02057812 */ /* 0x101fe400078efe03 */
[----:B------:R-:W-:Y:S02]  /*1260*/  LOP3.LUT R188, R4, 0x194, RZ, 0xfc, !PT ;  /* 0x0000019404bc7812 */ /* 0x000fe400078efcff */
[----:B-1----:R-:W-:Y:S01]  /*1270*/  LOP3.LUT R7, R2, 0x6e, R3, 0xfe, !PT ;  /* 0x0000006e02077812 */ /* 0x002fe200078efe03 */
[----:B------:R0:W-:Y:S01]  /*1280*/  STL [R1+0xd48], R5 ;  /* 0x000d480501007387 */ /* 0x0001e20000100800 */
[----:B------:R-:W-:-:S02]  /*1290*/  LOP3.LUT R189, R4, 0x196, RZ, 0xfc, !PT ;  /* 0x0000019604bd7812 */ /* 0x000fc400078efcff */
[--C-:B--2---:R-:W-:Y:S01]  /*12a0*/  LOP3.LUT R6, R2, 0x70, R3.reuse, 0xfe, !PT ;  /* 0x0000007002067812 */ /* 0x104fe200078efe03 */
        /* <DEDUP_REMOVED lines=27> */
[----:B0-----:R-:W-:Y:S02]  /*1460*/  LOP3.LUT R5, R2, 0x7e, R3, 0xfe, !PT ;  /* 0x0000007e02057812 */ /* 0x001fe400078efe03 */
[C---:B------:R-:W-:Y:S02]  /*1470*/  LOP3.LUT R2, R4.reuse, 0x80, RZ, 0xfc, !PT ;  /* 0x0000008004027812 */ /* 0x040fe400078efcff */
[C---:B-1----:R-:W-:Y:S01]  /*1480*/  LOP3.LUT R7, R4.reuse, 0x11e, RZ, 0xfc, !PT ;  /* 0x0000011e04077812 */ /* 0x042fe200078efcff */
[----:B------:R0:W-:Y:S01]  /*1490*/  STL [R1+0xd24], R5 ;  /* 0x000d240501007387 */ /* 0x0001e20000100800 */
[----:B------:R-:W-:-:S02]  /*14a0*/  LOP3.LUT R204, R4, 0x1b2, RZ, 0xfc, !PT ;  /* 0x000001b204cc7812 */ /* 0x000fc400078efcff */
[C---:B--2---:R-:W-:Y:S01]  /*14b0*/  LOP3.LUT R6, R4.reuse, 0x84, RZ, 0xfc, !PT ;  /* 0x0000008404067812 */ /* 0x044fe200078efcff */
[----:B------:R1:W-:Y:S01]  /*14c0*/  STL [R1+0xd20], R2 ;  /* 0x000d200201007387 */ /* 0x0003e20000100800 */
[C---:B------:R-:W-:Y:S02]  /*14d0*/  LOP3.LUT R205, R4.reuse, 0x1b4, RZ, 0xfc, !PT ;  /* 0x000001b404cd7812 */ /* 0x040fe400078efcff */
[C---:B------:R-:W-:Y:S01]  /*14e0*/  LOP3.LUT R206, R4.reuse, 0x1b6, RZ, 0xfc, !PT ;  /* 0x000001b604ce7812 */ /* 0x040fe200078efcff */
[----:B------:R2:W-:Y:S01]  /*14f0*/  STL [R1+0xfb4], R6 ;  /* 0x000fb40601007387 */ /* 0x0005e20000100800 */
[C---:B------:R-:W-:Y:S02]  /*1500*/  LOP3.LUT R207, R4.reuse, 0x1b8, RZ, 0xfc, !PT ;  /* 0x000001b804cf7812 */ /* 0x040fe400078efcff */
[C---:B0-----:R-:W-:Y:S01]  /*1510*/  LOP3.LUT R5, R4.reuse, 0x86, RZ, 0xfc, !PT ;  /* 0x0000008604057812 */ /* 0x041fe200078efcff */
[----:B------:R-:W-:Y:S01]  /*1520*/  STL [R1+0xf98], R11 ;  /* 0x000f980b01007387 */ /* 0x000fe20000100800 */
[----:B------:R-:W-:-:S02]  /*1530*/  LOP3.LUT R208, R4, 0x1ba, RZ, 0xfc, !PT ;  /* 0x000001ba04d07812 */ /* 0x000fc400078efcff */
[C---:B-1----:R-:W-:Y:S01]  /*1540*/  LOP3.LUT R2, R4.reuse, 0x88, RZ, 0xfc, !PT ;  /* 0x0000008804027812 */ /* 0x042fe200078efcff */
[----:B------:R0:W-:Y:S01]  /*1550*/  STL [R1+0xfbc], R5 ;  /* 0x000fbc0501007387 */ /* 0x0001e20000100800 */
[C---:B------:R-:W-:Y:S02]  /*1560*/  LOP3.LUT R209, R4.reuse, 0x1bc, RZ, 0xfc, !PT ;  /* 0x000001bc04d17812 */ /* 0x040fe400078efcff */
[C---:B--2---:R-:W-:Y:S01]  /*1570*/  LOP3.LUT R6, R4.reuse, 0x8a, RZ, 0xfc, !PT ;  /* 0x0000008a04067812 */ /* 0x044fe200078efcff */
[----:B------:R1:W-:Y:S01]  /*1580*/  STL [R1+0xfb8], R2 ;  /* 0x000fb80201007387 */ /* 0x0003e20000100800 */
[C---:B------:R-:W-:Y:S02]  /*1590*/  LOP3.LUT R210, R4.reuse, 0x1be, RZ, 0xfc, !PT ;  /* 0x000001be04d27812 */ /* 0x040fe400078efcff */
[C---:B------:R-:W-:Y:S01]  /*15a0*/  LOP3.LUT R211, R4.reuse, 0x1c0, RZ, 0xfc, !PT ;  /* 0x000001c004d37812 */ /* 0x040fe200078efcff */
[----:B------:R2:W-:Y:S01]  /*15b0*/  STL [R1+0xfc4], R6 ;  /* 0x000fc40601007387 */ /* 0x0005e20000100800 */
[----:B------:R-:W-:-:S02]  /*15c0*/  LOP3.LUT R212, R4, 0x1c2, RZ, 0xfc, !PT ;  /* 0x000001c204d47812 */ /* 0x000fc400078efcff */
[C---:B0-----:R-:W-:Y:S02]  /*15d0*/  LOP3.LUT R5, R4.reuse, 0x8c, RZ, 0xfc, !PT ;  /* 0x0000008c04057812 */ /* 0x041fe400078efcff */
[C---:B------:R-:W-:Y:S02]  /*15e0*/  LOP3.LUT R213, R4.reuse, 0x1c4, RZ, 0xfc, !PT ;  /* 0x000001c404d57812 */ /* 0x040fe400078efcff */
[C---:B-1----:R-:W-:Y:S01]  /*15f0*/  LOP3.LUT R2, R4.reuse, 0x8e, RZ, 0xfc, !PT ;  /* 0x0000008e04027812 */ /* 0x042fe200078efcff */
[----:B------:R0:W-:Y:S01]  /*1600*/  STL [R1+0xfc0], R5 ;  /* 0x000fc00501007387 */ /* 0x0001e20000100800 */
[C---:B------:R-:W-:Y:S02]  /*1610*/  LOP3.LUT R214, R4.reuse, 0x1c6, RZ, 0xfc, !PT ;  /* 0x000001c604d67812 */ /* 0x040fe400078efcff */
[C---:B--2---:R-:W-:Y:S01]  /*1620*/  LOP3.LUT R6, R4.reuse, 0x90, RZ, 0xfc, !PT ;  /* 0x0000009004067812 */ /* 0x044fe200078efcff */
[----:B------:R1:W-:Y:S01]  /*1630*/  STL [R1+0xfc8], R2 ;  /* 0x000fc80201007387 */ /* 0x0003e20000100800 */
[----:B------:R-:W-:-:S02]  /*1640*/  LOP3.LUT R215, R4, 0x1c8, RZ, 0xfc, !PT ;  /* 0x000001c804d77812 */ /* 0x000fc400078efcff */
[C---:B------:R-:W-:Y:S01]  /*1650*/  LOP3.LUT R216, R4.reuse, 0x1ca, RZ, 0xfc, !PT ;  /* 0x000001ca04d87812 */ /* 0x040fe200078efcff */
[----:B------:R2:W-:Y:S01]  /*1660*/  STL [R1+0xfd0], R6 ;  /* 0x000fd00601007387 */ /* 0x0005e20000100800 */
[C---:B------:R-:W-:Y:S02]  /*1670*/  LOP3.LUT R217, R4.reuse, 0x1cc, RZ, 0xfc, !PT ;  /* 0x000001cc04d97812 */ /* 0x040fe400078efcff */
[C---:B0-----:R-:W-:Y:S02]  /*1680*/  LOP3.LUT R5, R4.reuse, 0x92, RZ, 0xfc, !PT ;  /* 0x0000009204057812 */ /* 0x041fe400078efcff */
        /* <DEDUP_REMOVED lines=13> */
[C---:B-1----:R-:W-:Y:S02]  /*1760*/  LOP3.LUT R2, R4.reuse, 0x9a, RZ, 0xfc, !PT ;  /* 0x0000009a04027812 */ /* 0x042fe400078efcff */
[C---:B------:R-:W-:Y:S02]  /*1770*/  LOP3.LUT R224, R4.reuse, 0x1da, RZ, 0xfc, !PT ;  /* 0x000001da04e07812 */ /* 0x040fe400078efcff */
[C---:B--2---:R-:W-:Y:S01]  /*1780*/  LOP3.LUT R6, R4.reuse, 0xa0, RZ, 0xfc, !PT ;  /* 0x000000a004067812 */ /* 0x044fe200078efcff */
[----:B------:R0:W-:Y:S01]  /*1790*/  STL [R1+0xfe0], R2 ;  /* 0x000fe00201007387 */ /* 0x0001e20000100800 */
[C---:B------:R-:W-:Y:S02]  /*17a0*/  LOP3.LUT R225, R4.reuse, 0x1dc, RZ, 0xfc, !PT ;  /* 0x000001dc04e17812 */ /* 0x040fe400078efcff */
[C---:B------:R-:W-:Y:S01]  /*17b0*/  LOP3.LUT R226, R4.reuse, 0x1de, RZ, 0xfc, !PT ;  /* 0x000001de04e27812 */ /* 0x040fe200078efcff */
[----:B------:R1:W-:Y:S01]  /*17c0*/  STL [R1+0xfe4], R5 ;  /* 0x000fe40501007387 */ /* 0x0003e20000100800 */
[----:B------:R-:W-:-:S02]  /*17d0*/  LOP3.LUT R227, R4, 0x1e0, RZ, 0xfc, !PT ;  /* 0x000001e004e37812 */ /* 0x000fc400078efcff */
[C---:B------:R-:W-:Y:S02]  /*17e0*/  LOP3.LUT R228, R4.reuse, 0x1e2, RZ, 0xfc, !PT ;  /* 0x000001e204e47812 */ /* 0x040fe400078efcff */
[C---:B------:R-:W-:Y:S02]  /*17f0*/  LOP3.LUT R229, R4.reuse, 0x1e4, RZ, 0xfc, !PT ;  /* 0x000001e404e57812 */ /* 0x040fe400078efcff */
[C---:B0-----:R-:W-:Y:S02]  /*1800*/  LOP3.LUT R2, R4.reuse, 0x9e, RZ, 0xfc, !PT ;  /* 0x0000009e04027812 */ /* 0x041fe400078efcff */
[C---:B------:R-:W-:Y:S02]  /*1810*/  LOP3.LUT R230, R4.reuse, 0x1e6, RZ, 0xfc, !PT ;  /* 0x000001e604e67812 */ /* 0x040fe400078efcff */
[C---:B-1----:R-:W-:Y:S01]  /*1820*/  LOP3.LUT R5, R4.reuse, 0xa2, RZ, 0xfc, !PT ;  /* 0x000000a204057812 */ /* 0x042fe200078efcff */
[----:B------:R0:W-:Y:S01]  /*1830*/  STL [R1+0xfec], R2 ;  /* 0x000fec0201007387 */ /* 0x0001e20000100800 */
[----:B------:R-:W-:-:S02]  /*1840*/  LOP3.LUT R231, R4, 0x1e8, RZ, 0xfc, !PT ;  /* 0x000001e804e77812 */ /* 0x000fc400078efcff */
[C---:B------:R-:W-:Y:S01]  /*1850*/  LOP3.LUT R233, R4.reuse, 0x1ea, RZ, 0xfc, !PT ;  /* 0x000001ea04e97812 */ /* 0x040fe200078efcff */
[----:B------:R1:W-:Y:S01]  /*1860*/  STL [R1+0xff0], R6 ;  /* 0x000ff00601007387 */ /* 0x0003e20000100800 */
[C---:B------:R-:W-:Y:S02]  /*1870*/  LOP3.LUT R234, R4.reuse, 0x1ec, RZ, 0xfc, !PT ;  /* 0x000001ec04ea7812 */ /* 0x040fe400078efcff */
[C---:B------:R-:W-:Y:S01]  /*1880*/  LOP3.LUT R10, R4.reuse, 0x1f8, RZ, 0xfc, !PT ;  /* 0x000001f8040a7812 */ /* 0x040fe200078efcff */
[----:B------:R2:W-:Y:S01]  /*1890*/  STL [R1+0xff8], R5 ;  /* 0x000ff80501007387 */ /* 0x0005e20000100800 */
[C---:B0-----:R-:W-:Y:S02]  /*18a0*/  LOP3.LUT R2, R4.reuse, 0xa4, RZ, 0xfc, !PT ;  /* 0x000000a404027812 */ /* 0x041fe400078efcff */
[----:B-1----:R-:W-:-:S03]  /*18b0*/  LOP3.LUT R6, R4, 0xa6, RZ, 0xfc, !PT ;  /* 0x000000a604067812 */ /* 0x002fc600078efcff */
[----:B------:R0:W-:Y:S01]  /*18c0*/  STL [R1+0xffc], R2 ;  /* 0x000ffc0201007387 */ /* 0x0001e20000100800 */
[----:B--2---:R-:W-:-:S03]  /*18d0*/  LOP3.LUT R5, R4, 0xa8, RZ, 0xfc, !PT ;  /* 0x000000a804057812 */ /* 0x004fc600078efcff */
[----:B------:R1:W-:Y:S04]  /*18e0*/  STL [R1+0x1000], R6 ;  /* 0x0010000601007387 */ /* 0x0003e80000100800 */
        /* <DEDUP_REMOVED lines=120> */
[----:B------:R-:W-:Y:S01]  /*2070*/  STL [R1+0x1108], R7 ;  /* 0x0011080701007387 */ /* 0x000fe20000100800 */
[C---:B0-----:R-:W-:Y:S02]  /*2080*/  LOP3.LUT R2, R4.reuse, 0x122, RZ, 0xfc, !PT ;  /* 0x0000012204027812 */ /* 0x041fe400078efcff */
[----:B-1----:R-:W-:-:S03]  /*2090*/  LOP3.LUT R6, R4, 0x128, RZ, 0xfc, !PT ;  /* 0x0000012804067812 */ /* 0x002fc600078efcff */
[----:B------:R0:W-:Y:S04]  /*20a0*/  STL [R1+0x1118], R2 ;  /* 0x0011180201007387 */ /* 0x0001e80000100800 */
[----:B------:R1:W-:Y:S01]  /*20b0*/  STL [R1+0x111c], R5 ;  /* 0x00111c0501007387 */ /* 0x0003e20000100800 */
[C---:B0-----:R-:W-:Y:S02]  /*20c0*/  LOP3.LUT R2, R4.reuse, 0x126, RZ, 0xfc, !PT ;  /* 0x0000012604027812 */ /* 0x041fe400078efcff */
[----:B-1----:R-:W-:-:S03]  /*20d0*/  LOP3.LUT R5, R4, 0x12a, RZ, 0xfc, !PT ;  /* 0x0000012a04057812 */ /* 0x002fc600078efcff */
[----:B------:R0:W-:Y:S04]  /*20e0*/  STL [R1+0x1110], R2 ;  /* 0x0011100201007387 */ /* 0x0001e80000100800 */
        /* <DEDUP_REMOVED lines=29> */
[----:B--2---:R-:W-:-:S05]  /*22c0*/  LOP3.LUT R5, R4, 0x148, RZ, 0xfc, !PT ;  /* 0x0000014804057812 */ /* 0x004fca00078efcff */
[----:B------:R1:W-:Y:S01]  /*22d0*/  STL [R1+0xf90], R5 ;  /* 0x000f900501007387 */ /* 0x0003e20000100800 */
[----:B0-----:R-:W-:-:S03]  /*22e0*/  LOP3.LUT R2, R4, 0x14c, RZ, 0xfc, !PT ;  /* 0x0000014c04027812 */ /* 0x001fc600078efcff */
[----:B------:R-:W-:Y:S04]  /*22f0*/  STL [R1+0xf94], R251 ;  /* 0x000f94fb01007387 */ /* 0x000fe80000100800 */
[----:B------:R0:W-:Y:S01]  /*2300*/  STL [R1+0xf88], R2 ;  /* 0x000f880201007387 */ /* 0x0001e20000100800 */
[----:B-1----:R-:W-:-:S03]  /*2310*/  LOP3.LUT R5, R4, 0x1f2, RZ, 0xfc, !PT ;  /* 0x000001f204057812 */ /* 0x002fc600078efcff */
[----:B------:R-:W-:Y:S04]  /*2320*/  STL [R1+0xf8c], R9 ;  /* 0x000f8c0901007387 */ /* 0x000fe80000100800 */
[----:B------:R-:W-:Y:S01]  /*2330*/  STL [R1+0xf84], R152 ;  /* 0x000f849801007387 */ /* 0x000fe20000100800 */
[----:B0-----:R-:W-:-:S03]  /*2340*/  LOP3.LUT R2, R4, 0x1ee, RZ, 0xfc, !PT ;  /* 0x000001ee04027812 */ /* 0x001fc600078efcff */
[----:B------:R-:W-:Y:S04]  /*2350*/  STL [R1+0xf80], R153 ;  /* 0x000f809901007387 */ /* 0x000fe80000100800 */
        /* <DEDUP_REMOVED lines=63> */
[----:B------:R0:W-:Y:S04]  /*2750*/  STL [R1+0xdd0], R0 ;  /* 0x000dd00001007387 */ /* 0x0001e80000100800 */
        /* <DEDUP_REMOVED lines=18> */
[----:B------:R1:W-:Y:S01]  /*2880*/  STL [R1+0xe3c], R5 ;  /* 0x000e3c0501007387 */ /* 0x0003e20000100800 */
[----:B0-----:R-:W-:-:S05]  /*2890*/  LOP3.LUT R0, R4, 0x1f4, RZ, 0xfc, !PT ;  /* 0x000001f404007812 */ /* 0x001fca00078efcff */
[----:B------:R0:W-:Y:S01]  /*28a0*/  STL [R1+0xe38], R0 ;  /* 0x000e380001007387 */ /* 0x0001e20000100800 */
[----:B-1----:R-:W-:-:S05]  /*28b0*/  LOP3.LUT R5, R4, 0x1f6, RZ, 0xfc, !PT ;  /* 0x000001f604057812 */ /* 0x002fca00078efcff */
[----:B------:R1:W-:Y:S01]  /*28c0*/  STL [R1+0xe34], R5 ;  /* 0x000e340501007387 */ /* 0x0003e20000100800 */
[----:B0-----:R-:W-:-:S03]  /*28d0*/  LOP3.LUT R0, R4, 0x1fa, RZ, 0xfc, !PT ;  /* 0x000001fa04007812 */ /* 0x001fc600078efcff */
[----:B------:R0:W-:Y:S04]  /*28e0*/  STL [R1+0xe30], R10 ;  /* 0x000e300a01007387 */ /* 0x0001e80000100800 */
[----:B------:R0:W-:Y:S01]  /*28f0*/  STL [R1+0xe28], R6 ;  /* 0x000e280601007387 */ /* 0x0001e20000100800 */
[----:B-1----:R-:W-:-:S03]  /*2900*/  LOP3.LUT R5, R4, 0x1fe, RZ, 0xfc, !PT ;  /* 0x000001fe04057812 */ /* 0x002fc600078efcff */
[----:B------:R0:W-:Y:S04]  /*2910*/  STL [R1+0xe2c], R0 ;  /* 0x000e2c0001007387 */ /* 0x0001e80000100800 */
[----:B------:R0:W-:Y:S01]  /*2920*/  STL [R1+0xe24], R5 ;  /* 0x000e240501007387 */ /* 0x0001e20000100800 */
[----:B------:R-:W-:Y:S05]  /*2930*/  @P0 BRA `(.L_x_0) ;  /* 0x0000000c00140947 */ /* 0x000fea0003800000 */
[----:B0-----:R-:W-:Y:S01]  /*2940*/  IMAD.SHL.U32 R0, R24, 0x10, RZ ;  /* 0x0000001018007824 */ /* 0x001fe200078e00ff */
[----:B------:R-:W-:Y:S01]  /*2950*/  STL [R1], RZ ;  /* 0x000000ff01007387 */ /* 0x000fe20000100800 */
[----:B------:R-:W-:Y:S02]  /*2960*/  CS2R R24, SRZ ;  /* 0x0000000000187805 */ /* 0x000fe4000001ff00 */
[----:B------:R-:W-:Y:S02]  /*2970*/  CS2R R26, SRZ ;  /* 0x00000000001a7805 */ /* 0x000fe4000001ff00 */
[----:B------:R-:W-:Y:S01]  /*2980*/  CS2R R28, SRZ ;  /* 0x00000000001c7805 */ /* 0x000fe2000001ff00 */
[----:B------:R-:W-:Y:S01]  /*2990*/  STL [R1+0x4], RZ ;  /* 0x000004ff01007387 */ /* 0x000fe20000100800 */
[----:B------:R-:W-:Y:S02]  /*29a0*/  CS2R R30, SRZ ;  /* 0x00000000001e7805 */ /* 0x000fe4000001ff00 */
[----:B------:R-:W-:-:S02]  /*29b0*/  CS2R R32, SRZ ;  /* 0x0000000000207805 */ /* 0x000fc4000001ff00 */
[----:B------:R-:W-:Y:S01]  /*29c0*/  CS2R R34, SRZ ;  /* 0x0000000000227805 */ /* 0x000fe2000001ff00 */
[----:B------:R-:W-:Y:S01]  /*29d0*/  STL [R1+0x8], RZ ;  /* 0x000008ff01007387 */ /* 0x000fe20000100800 */
[----:B------:R-:W-:Y:S02]  /*29e0*/  CS2R R36, SRZ ;  /* 0x0000000000247805 */ /* 0x000fe4000001ff00 */
[----:B------:R-:W-:Y:S02]  /*29f0*/  CS2R R38, SRZ ;  /* 0x0000000000267805 */ /* 0x000fe4000001ff00 */
[----:B------:R-:W-:Y:S01]  /*2a00*/  CS2R R40, SRZ ;  /* 0x0000000000287805 */ /* 0x000fe2000001ff00 */
[----:B------:R0:W-:Y:S01]  /*2a10*/  STL [R1+0xd18], R0 ;  /* 0x000d180001007387 */ /* 0x0001e20000100800 */
[----:B------:R-:W-:Y:S02]  /*2a20*/  CS2R R42, SRZ ;  /* 0x00000000002a7805 */ /* 0x000fe4000001ff00 */
[----:B------:R-:W-:-:S02]  /*2a30*/  CS2R R44, SRZ ;  /* 0x00000000002c7805 */ /* 0x000fc4000001ff00 */
[----:B------:R-:W-:Y:S01]  /*2a40*/  CS2R R46, SRZ ;  /* 0x00000000002e7805 */ /* 0x000fe2000001ff00 */
[----:B------:R1:W-:Y:S01]  /*2a50*/  STL [R1+0xc], RZ ;  /* 0x00000cff01007387 */ /* 0x0003e20000100800 */
[----:B------:R-:W-:Y:S02]  /*2a60*/  CS2R R48, SRZ ;  /* 0x0000000000307805 */ /* 0x000fe4000001ff00 */
[----:B------:R-:W-:Y:S02]  /*2a70*/  CS2R R50, SRZ ;  /* 0x0000000000327805 */ /* 0x000fe4000001ff00 */
[----:B------:R-:W-:Y:S01]  /*2a80*/  CS2R R52, SRZ ;  /* 0x0000000000347805 */ /* 0x000fe2000001ff00 */
[----:B------:R1:W-:Y:S01]  /*2a90*/  STL [R1+0x10], RZ ;  /* 0x000010ff01007387 */ /* 0x0003e20000100800 */
[----:B------:R-:W-:Y:S02]  /*2aa0*/  CS2R R54, SRZ ;  /* 0x0000000000367805 */ /* 0x000fe4000001ff00 */
[----:B0-----:R-:W-:-:S02]  /*2ab0*/  LOP3.LUT R0, R0, 0x70, RZ, 0xc0, !PT ;  /* 0x0000007000007812 */ /* 0x001fc400078ec0ff */
[----:B------:R-:W-:Y:S01]  /*2ac0*/  CS2R R56, SRZ ;  /* 0x0000000000387805 */ /* 0x000fe2000001ff00 */
[----:B------:R1:W-:Y:S01]  /*2ad0*/  STL [R1+0x14], RZ ;  /* 0x000014ff01007387 */ /* 0x0003e20000100800 */
[----:B------:R-:W-:Y:S02]  /*2ae0*/  CS2R R58, SRZ ;  /* 0x00000000003a7805 */ /* 0x000fe4000001ff00 */
[----:B------:R-:W-:Y:S02]  /*2af0*/  CS2R R60, SRZ ;  /* 0x00000000003c7805 */ /* 0x000fe4000001ff00 */
[----:B------:R-:W-:Y:S01]  /*2b00*/  CS2R R62, SRZ ;  /* 0x00000000003e7805 */ /* 0x000fe2000001ff00 */
[----:B------:R1:W-:Y:S01]  /*2b10*/  STL [R1+0x18], RZ ;  /* 0x000018ff01007387 */ /* 0x0003e20000100800 */
        /* <DEDUP_REMOVED lines=57> */
[----:B------:R-:W-:Y:S01]  /*2eb0*/  CS2R R150, SRZ ;  /* 0x0000000000967805 */ /* 0x000fe2000001ff00 */
[----:B------:R1:W-:Y:S04]  /*2ec0*/  STL [R1+0x54], RZ ;  /* 0x000054ff01007387 */ /* 0x0003e80000100800 */
        /* <DEDUP_REMOVED lines=106> */
[----:B------:R1:W-:Y:S01]  /*3570*/  STL [R1+0xd1c], R0 ;  /* 0x000d1c0001007387 */ /* 0x0003e20000100800 */
[----:B------:R-:W-:Y:S05]  /*3580*/  BRA `(.L_x_1) ;  /* 0x0000029400fc7947 */ /* 0x000fea0003800000 */
.L_x_0:
[----:B------:R-:W2:Y:S04]  /*3590*/  LDL R120, [R1+0xdd0] ;  /* 0x000dd00001787983 */ /* 0x000ea80000100800 */
[----:B------:R-:W3:Y:S01]  /*35a0*/  LDL R139, [R1+0xe40] ;  /* 0x000e4000018b7983 */ /* 0x000ee20000100800 */
[----:B------:R-:W-:-:S03]  /*35b0*/  IMAD.MOV.U32 R148, RZ, RZ, R251 ;  /* 0x000000ffff947224 */ /* 0x000fc600078e00fb */
[----:B------:R-:W4:Y:S01]  /*35c0*/  LDL R143, [R1+0xfac] ;  /* 0x000fac00018f7983 */ /* 0x000f220000100800 */
[----:B------:R-:W-:-:S03]  /*35d0*/  IABS R251, R127 ;  /* 0x0000007f00fb7213 */ /* 0x000fc60000000000 */
[----:B------:R-:W4:Y:S04]  /*35e0*/  LDL R144, [R1+0x10f4] ;  /* 0x0010f40001907983 */ /* 0x000f280000100800 */
        /* <DEDUP_REMOVED lines=20> */
[----:B------:R-:W4:Y:S01]  /*3730*/  LDL R125, [R1+0xd58] ;  /* 0x000d5800017d7983 */ /* 0x000f220000100800 */
[----:B------:R-:W-:Y:S01]  /*3740*/  IMAD.MOV.U32 R121, RZ, RZ, R0 ;  /* 0x000000ffff797224 */ /* 0x000fe200078e0000 */
[----:B------:R-:W-:Y:S01]  /*3750*/  IABS R29, R126 ;  /* 0x0000007e001d7213 */ /* 0x000fe20000000000 */
[----:B------:R-:W-:Y:S01]  /*3760*/  IMAD.MOV.U32 R122, RZ, RZ, R2 ;  /* 0x000000ffff7a7224 */ /* 0x000fe200078e0002 */
[----:B------:R-:W-:Y:S01]  /*3770*/  STL [R1+0x11a8], R4 ;  /* 0x0011a80401007387 */ /* 0x000fe20000100800 */
[----:B------:R-:W-:-:S02]  /*3780*/  IMAD.MOV.U32 R150, RZ, RZ, R9 ;  /* 0x000000ffff967224 */ /* 0x000fc400078e0009 */
[----:B------:R-:W-:Y:S01]  /*3790*/  IMAD.MOV.U32 R137, RZ, RZ, R7 ;  /* 0x000000ffff897224 */ /* 0x000fe200078e0007 */
[----:B------:R-:W-:Y:S01]  /*37a0*/  STL [R1+0x11ac], R126 ;  /* 0x0011ac7e01007387 */ /* 0x000fe20000100800 */
[----:B------:R-:W-:Y:S01]  /*37b0*/  IMAD.MOV.U32 R8, RZ, RZ, RZ ;  /* 0x000000ffff087224 */ /* 0x000fe200078e00ff */
[----:B0-----:R-:W-:Y:S01]  /*37c0*/  IABS R5, R5 ;  /* 0x0000000500057213 */ /* 0x001fe20000000000 */
[----:B------:R-:W-:Y:S01]  /*37d0*/  IMAD.MOV.U32 R129, RZ, RZ, R11 ;  /* 0x000000ffff817224 */ /* 0x000fe200078e000b */
[----:B------:R0:W-:Y:S01]  /*37e0*/  STL [R1+0x119c], R127 ;  /* 0x00119c7f01007387 */ /* 0x0001e20000100800 */
[----:B------:R-:W-:Y:S01]  /*37f0*/  IMAD.MOV.U32 R6, RZ, RZ, RZ ;  /* 0x000000ffff067224 */ /* 0x000fe200078e00ff */
[----:B------:R-:W-:Y:S01]  /*3800*/  IABS R10, R10 ;  /* 0x0000000a000a7213 */ /* 0x000fe20000000000 */
[----:B------:R-:W-:Y:S01]  /*3810*/  ULDC UR7, c[0x0][0x238] ;  /* 0x00008e0000077ab9 */ /* 0x000fe20000000800 */
[----:B------:R-:W-:Y:S01]  /*3820*/  IABS R231, R231 ;  /* 0x000000e700e77213 */ /* 0x000fe20000000000 */
[----:B------:R-:W-:Y:S01]  /*3830*/  ULDC UR40, c[0x0][0x23c] ;  /* 0x00008f0000287ab9 */ /* 0x000fe20000000800 */
[----:B------:R-:W-:Y:S01]  /*3840*/  IABS R230, R230 ;  /* 0x000000e600e67213 */ /* 0x000fe20000000000 */
[----:B------:R-:W-:Y:S01]  /*3850*/  ULDC UR4, c[0x0][0x234] ;  /* 0x00008d0000047ab9 */ /* 0x000fe20000000800 */
[----:B------:R-:W-:Y:S01]  /*3860*/  IABS R229, R229 ;  /* 0x000000e500e57213 */ /* 0x000fe20000000000 */
[----:B------:R-:W-:Y:S01]  /*3870*/  ULDC.64 UR8, c[0x0][0x210] ;  /* 0x0000840000087ab9 */ /* 0x000fe20000000a00 */
[----:B0-----:R-:W4:Y:S01]  /*3880*/  LDL R127, [R1+0xe28] ;  /* 0x000e2800017f7983 */ /* 0x001f220000100800 */
[----:B------:R-:W0:Y:S08]  /*3890*/  I2F.RP R0, R251 ;  /* 0x000000fb00007306 */ /* 0x000e300000209400 */
[----:B------:R-:W1:Y:S08]  /*38a0*/  I2F.RP R2, R29 ;  /* 0x0000001d00027306 */ /* 0x000e700000209400 */
[----:B0-----:R-:W0:Y:S08]  /*38b0*/  MUFU.RCP R0, R0 ;  /* 0x0000000000007308 */ /* 0x001e300000001000 */
[----:B-1----:R-:W1:Y:S01]  /*38c0*/  MUFU.RCP R2, R2 ;  /* 0x0000000200027308 */ /* 0x002e620000001000 */
[----:B0-----:R-:W-:-:S07]  /*38d0*/  VIADD R0, R0, 0xffffffe ;  /* 0x0ffffffe00007836 */ /* 0x001fce0000000000 */
[----:B------:R-:W0:Y:S01]  /*38e0*/  F2I.FTZ.U32.TRUNC.NTZ R9, R0 ;  /* 0x0000000000097305 */ /* 0x000e22000021f000 */
[----:B-1----:R-:W-:-:S07]  /*38f0*/  VIADD R2, R2, 0xffffffe ;  /* 0x0ffffffe02027836 */ /* 0x002fce0000000000 */
[----:B------:R0:W1:Y:S02]  /*3900*/  F2I.FTZ.U32.TRUNC.NTZ R7, R2 ;  /* 0x0000000200077305 */ /* 0x000064000021f000 */
[----:B0-----:R-:W-:-:S04]  /*3910*/  IMAD.MOV R2, RZ, RZ, -R9 ;  /* 0x000000ffff027224 */ /* 0x001fc800078e0a09 */
[----:B------:R-:W-:Y:S02]  /*3920*/  IMAD R2, R2, R251, RZ ;  /* 0x000000fb02027224 */ /* 0x000fe400078e02ff */
[----:B-1----:R-:W-:-:S04]  /*3930*/  IMAD.MOV R11, RZ, RZ, -R7 ;  /* 0x000000ffff0b7224 */ /* 0x002fc800078e0a07 */
[----:B------:R-:W-:-:S04]  /*3940*/  IMAD R11, R11, R29, RZ ;  /* 0x0000001d0b0b7224 */ /* 0x000fc800078e02ff */
[----:B------:R-:W-:Y:S01]  /*3950*/  IMAD.HI.U32 R11, R7, R11, R6 ;  /* 0x0000000b070b7227 */ /* 0x000fe200078e0006 */
[----:B--2---:R-:W-:-:S03]  /*3960*/  IABS R0, R120 ;  /* 0x0000007800007213 */ /* 0x004fc60000000000 */
[----:B------:R-:W-:Y:S02]  /*3970*/  IMAD.MOV.U32 R120, RZ, RZ, R121 ;  /* 0x000000ffff787224 */ /* 0x000fe400078e0079 */
[----:B---3--:R-:W-:Y:S02]  /*3980*/  IMAD.MOV.U32 R121, RZ, RZ, R139 ;  /* 0x000000ffff797224 */ /* 0x008fe400078e008b */
[----:B------:R-:W-:Y:S02]  /*3990*/  IMAD.MOV.U32 R139, RZ, RZ, R252 ;  /* 0x000000ffff8b7224 */ /* 0x000fe400078e00fc */
[----:B------:R-:W-:-:S04]  /*39a0*/  IMAD.HI.U32 R252, R9, R2, R8 ;  /* 0x0000000209fc7227 */ /* 0x000fc800078e0008 */
[----:B------:R-:W-:-:S04]  /*39b0*/  IMAD.MOV.U32 R8, RZ, RZ, R5 ;  /* 0x000000ffff087224 */ /* 0x000fc800078e0005 */
[----:B------:R-:W-:-:S04]  /*39c0*/  IMAD.HI.U32 R9, R252, R8, RZ ;  /* 0x00000008fc097227 */ /* 0x000fc800078e00ff */
[----:B------:R-:W-:-:S04]  /*39d0*/  IMAD.MOV R9, RZ, RZ, -R9 ;  /* 0x000000ffff097224 */ /* 0x000fc800078e0a09 */
[----:B------:R-:W-:Y:S01]  /*39e0*/  IMAD R4, R251, R9, R8 ;  /* 0x00000009fb047224 */ /* 0x000fe200078e0208 */
[----:B----4-:R-:W-:-:S05]  /*39f0*/  IABS R6, R127 ;  /* 0x0000007f00067213 */ /* 0x010fca0000000000 */
[----:B------:R-:W-:Y:S01]  /*3a00*/  IMAD.HI.U32 R7, R252, R6, RZ ;  /* 0x00000006fc077227 */ /* 0x000fe200078e00ff */
[----:B------:R-:W-:Y:S03]  /*3a10*/  STL [R1+0x11a0], R127 ;  /* 0x0011a07f01007387 */ /* 0x000fe60000100800 */
[----:B------:R-:W-:Y:S01]  /*3a20*/  IMAD.MOV R7, RZ, RZ, -R7 ;  /* 0x000000ffff077224 */ /* 0x000fe200078e0a07 */
[----:B------:R0:W-:Y:S03]  /*3a30*/  STL [R1+0x8], R4 ;  /* 0x0000080401007387 */ /* 0x0001e60000100800 */
[----:B0-----:R-:W-:-:S05]  /*3a40*/  IMAD R4, R251, R7, R6 ;  /* 0x00000007fb047224 */ /* 0x001fca00078e0206 */
[----:B------:R0:W-:Y:S04]  /*3a50*/  STL [R1+0x24], R4 ;  /* 0x0000240401007387 */ /* 0x0001e80000100800 */
[----:B------:R-:W2:Y:S01]  /*3a60*/  LDL R119, [R1+0xe34] ;  /* 0x000e340001777983 */ /* 0x000ea20000100800 */
[----:B------:R-:W-:Y:S01]  /*3a70*/  IABS R2, R120 ;  /* 0x0000007800027213 */ /* 0x000fe20000000000 */
[----:B------:R-:W-:-:S04]  /*3a80*/  IMAD.HI.U32 R11, R11, R0, RZ ;  /* 0x000000000b0b7227 */ /* 0x000fc800078e00ff */
[----:B------:R-:W-:-:S04]  /*3a90*/  IMAD.HI.U32 R5, R252, R2, RZ ;  /* 0x00000002fc057227 */ /* 0x000fc800078e00ff */
[----:B------:R-:W-:Y:S02]  /*3aa0*/  IMAD.MOV R5, RZ, RZ, -R5 ;  /* 0x000000ffff057224 */ /* 0x000fe400078e0a05 */
[----:B------:R-:W-:Y:S02]  /*3ab0*/  IMAD.MOV.U32 R120, RZ, RZ, R121 ;  /* 0x000000ffff787224 */ /* 0x000fe400078e0079 */
[----:B------:R-:W-:Y:S02]  /*3ac0*/  IMAD.MOV R11, RZ, RZ, -R11 ;  /* 0x000000ffff0b7224 */ /* 0x000fe400078e0a0b */
[----:B------:R-:W-:Y:S02]  /*3ad0*/  IMAD.MOV.U32 R121, RZ, RZ, R122 ;  /* 0x000000ffff797224 */ /* 0x000fe400078e007a */
[----:B------:R-:W-:Y:S02]  /*3ae0*/  IMAD.MOV.U32 R122, RZ, RZ, R123 ;  /* 0x000000ffff7a7224 */ /* 0x000fe400078e007b */
[----:B------:R-:W-:-:S02]  /*3af0*/  IMAD R2, R251, R5, R2 ;  /* 0x00000005fb027224 */ /* 0x000fc400078e0202 */
[----:B------:R-:W-:Y:S02]  /*3b00*/  IMAD.MOV.U32 R123, RZ, RZ, R132 ;  /* 0x000000ffff7b7224 */ /* 0x000fe400078e0084 */
[----:B------:R-:W-:Y:S02]  /*3b10*/  IMAD.MOV.U32 R132, RZ, RZ, R3 ;  /* 0x000000ffff847224 */ /* 0x000fe400078e0003 */
[----:B------:R-:W-:Y:S01]  /*3b20*/  IMAD R3, R29, R11, R0 ;  /* 0x0000000b1d037224 */ /* 0x000fe200078e0200 */
[----:B------:R1:W-:Y:S01]  /*3b30*/  STL [R1+0x20], R2 ;  /* 0x0000200201007387 */ /* 0x0003e20000100800 */
[----:B------:R-:W-:Y:S01]  /*3b40*/  IMAD.MOV.U32 R0, RZ, RZ, R10 ;  /* 0x000000ffff007224 */ /* 0x000fe200078e000a */
[----:B--2---:R-:W-:Y:S02]  /*3b50*/  IABS R10, R119 ;  /* 0x00000077000a7213 */ /* 0x004fe40000000000 */
[----:B------:R-:W2:Y:S01]  /*3b60*/  LDL R119, [R1+0xe38] ;  /* 0x000e380001777983 */ /* 0x000ea20000100800 */
[----:B------:R-:W-:Y:S01]  /*3b70*/  IMAD.HI.U32 R6, R252, R0, RZ ;  /* 0x00000000fc067227 */ /* 0x000fe200078e00ff */
[----:B--2---:R-:W-:-:S02]  /*3b80*/  IABS R8, R119 ;  /* 0x0000007700087213 */ /* 0x004fc40000000000 */
[----:B------:R-:W1:Y:S01]  /*3b90*/  LDL R119, [R1+0xe3c] ;  /* 0x000e3c0001777983 */ /* 0x000e620000100800 */
[----:B------:R-:W-:-:S04]  /*3ba0*/  IMAD.MOV R6, RZ, RZ, -R6 ;  /* 0x000000ffff067224 */ /* 0x000fc800078e0a06 */
[----:B------:R-:W-:Y:S02]  /*3bb0*/  IMAD R0, R251, R6, R0 ;  /* 0x00000006fb007224 */ /* 0x000fe400078e0200 */
[----:B------:R-:W-:-:S04]  /*3bc0*/  IMAD.HI.U32 R11, R252, R10, RZ ;  /* 0x0000000afc0b7227 */ /* 0x000fc800078e00ff */
[----:B------:R-:W-:Y:S02]  /*3bd0*/  IMAD.MOV R11, RZ, RZ, -R11 ;  /* 0x000000ffff0b7224 */ /* 0x000fe400078e0a0b */
[----:B------:R-:W-:-:S04]  /*3be0*/  IMAD.HI.U32 R9, R252, R8, RZ ;  /* 0x00000008fc097227 */ /* 0x000fc800078e00ff */
[----:B0-----:R-:W-:Y:S02]  /*3bf0*/  IMAD R4, R251, R11, R10 ;  /* 0x0000000bfb047224 */ /* 0x001fe400078e020a */
[----:B------:R-:W-:Y:S01]  /*3c00*/  IMAD.MOV R9, RZ, RZ, -R9 ;  /* 0x000000ffff097224 */ /* 0x000fe200078e0a09 */
[----:B-1----:R-:W-:Y:S01]  /*3c10*/  IABS R2, R119 ;  /* 0x0000007700027213 */ /* 0x002fe20000000000 */
[----:B------:R-:W-:Y:S02]  /*3c20*/  IMAD.MOV.U32 R119, RZ, RZ, R120 ;  /* 0x000000ffff777224 */ /* 0x000fe400078e0078 */
[----:B------:R-:W-:Y:S02]  /*3c30*/  IMAD.MOV.U32 R120, RZ, RZ, R121 ;  /* 0x000000ffff787224 */ /* 0x000fe400078e0079 */
[----:B------:R-:W-:Y:S01]  /*3c40*/  IMAD.MOV.U32 R121, RZ, RZ, R122 ;  /* 0x000000ffff797224 */ /* 0x000fe200078e007a */
[----:B------:R-:W-:Y:S01]  /*3c50*/  IABS R5, R119 ;  /* 0x0000007700057213 */ /* 0x000fe20000000000 */
[----:B------:R-:W-:-:S02]  /*3c60*/  IMAD.MOV.U32 R122, RZ, RZ, R123 ;  /* 0x000000ffff7a7224 */ /* 0x000fc400078e007b */
[----:B------:R-:W-:Y:S02]  /*3c70*/  IMAD.MOV.U32 R119, RZ, RZ, R120 ;  /* 0x000000ffff777224 */ /* 0x000fe400078e0078 */
[----:B------:R-:W-:Y:S02]  /*3c80*/  IMAD.MOV.U32 R123, RZ, RZ, R130 ;  /* 0x000000ffff7b7224 */ /* 0x000fe400078e0082 */
[----:B------:R-:W-:-:S04]  /*3c90*/  IMAD.HI.U32 R7, R252, R2, RZ ;  /* 0x00000002fc077227 */ /* 0x000fc800078e00ff */
[----:B------:R-:W-:Y:S02]  /*3ca0*/  IMAD.MOV.U32 R130, RZ, RZ, R131 ;  /* 0x000000ffff827224 */ /* 0x000fe400078e0083 */
[----:B------:R-:W2:Y:S01]  /*3cb0*/  LDL R131, [R1+0x10f8] ;  /* 0x0010f80001837983 */ /* 0x000ea20000100800 */
[----:B------:R-:W-:-:S03]  /*3cc0*/  IMAD.MOV R7, RZ, RZ, -R7 ;  /* 0x000000ffff077224 */ /* 0x000fc600078e0a07 */
[----:B------:R0:W-:Y:S01]  /*3cd0*/  STL [R1+0x1c], R0 ;  /* 0x00001c0001007387 */ /* 0x0001e20000100800 */
[----:B------:R-:W-:Y:S01]  /*3ce0*/  IMAD R126, R251, R7, R2 ;  /* 0x00000007fb7e7224 */ /* 0x000fe200078e0202 */
[----:B0-----:R-:W-:-:S05]  /*3cf0*/  IABS R0, R119 ;  /* 0x0000007700007213 */ /* 0x001fca0000000000 */
[----:B------:R-:W-:-:S04]  /*3d00*/  IMAD.HI.U32 R2, R252, R0, RZ ;  /* 0x00000000fc027227 */ /* 0x000fc800078e00ff */
[----:B------:R-:W-:-:S04]  /*3d10*/  IMAD.MOV R2, RZ, RZ, -R2 ;  /* 0x000000ffff027224 */ /* 0x000fc800078e0a02 */
[----:B------:R-:W-:Y:S02]  /*3d20*/  IMAD R127, R251, R2, R0 ;  /* 0x00000002fb7f7224 */ /* 0x000fe400078e0200 */
[----:B------:R-:W-:-:S04]  /*3d30*/  IMAD.HI.U32 R0, R252, R231, RZ ;  /* 0x000000e7fc007227 */ /* 0x000fc800078e00ff */
[----:B------:R-:W-:-:S04]  /*3d40*/  IMAD.HI.U32 R2, R252, R230, RZ ;  /* 0x000000e6fc027227 */ /* 0x000fc800078e00ff */
[----:B------:R-:W-:Y:S02]  /*3d50*/  IMAD.MOV.U32 R120, RZ, RZ, R122 ;  /* 0x000000ffff787224 */ /* 0x000fe400078e007a */
[----:B------:R-:W-:Y:S02]  /*3d60*/  IMAD.MOV.U32 R122, RZ, RZ, R141 ;  /* 0x000000ffff7a7224 */ /* 0x000fe400078e008d */
[----:B------:R-:W-:Y:S01]  /*3d70*/  IMAD.MOV R0, RZ, RZ, -R0 ;  /* 0x000000ffff007224 */ /* 0x000fe200078e0a00 */
[----:B------:R-:W3:Y:S01]  /*3d80*/  LDL R141, [R1+0x10f0] ;  /* 0x0010f000018d7983 */ /* 0x000ee20000100800 */
[----:B------:R-:W-:-:S03]  /*3d90*/  IMAD.MOV R2, RZ, RZ, -R2 ;  /* 0x000000ffff027224 */ /* 0x000fc600078e0a02 */
[----:B------:R0:W-:Y:S01]  /*3da0*/  STL [R1+0x18], R4 ;  /* 0x0000180401007387 */ /* 0x0001e20000100800 */
[C---:B------:R-:W-:Y:S02]  /*3db0*/  IMAD R231, R251.reuse, R0, R231 ;  /* 0x00000000fbe77224 */ /* 0x040fe400078e02e7 */
[C---:B------:R-:W-:Y:S02]  /*3dc0*/  IMAD R230, R251.reuse, R2, R230 ;  /* 0x00000002fbe67224 */ /* 0x040fe400078e02e6 */
[----:B0-----:R-:W-:-:S05]  /*3dd0*/  IMAD R4, R251, R9, R8 ;  /* 0x00000009fb047224 */ /* 0x001fca00078e0208 */
[----:B------:R0:W-:Y:S04]  /*3de0*/  STL [R1+0x14], R4 ;  /* 0x0000140401007387 */ /* 0x0001e80000100800 */
[----:B------:R-:W-:Y:S04]  /*3df0*/  STL [R1+0x11b0], R231 ;  /* 0x0011b0e701007387 */ /* 0x000fe80000100800 */
[----:B------:R1:W-:Y:S04]  /*3e00*/  STL [R1+0x11b4], R230 ;  /* 0x0011b4e601007387 */ /* 0x0003e80000100800 */
[----:B------:R-:W4:Y:S04]  /*3e10*/  LDL R116, [R1+0x10b4] ;  /* 0x0010b40001747983 */ /* 0x000f280000100800 */
[----:B------:R-:W2:Y:S04]  /*3e20*/  LDL R111, [R1+0x109c] ;  /* 0x00109c00016f7983 */ /* 0x000ea80000100800 */
[----:B------:R-:W3:Y:S04]  /*3e30*/  LDL R101, [R1+0x1064] ;  /* 0x0010640001657983 */ /* 0x000ee80000100800 */
[----:B------:R-:W3:Y:S04]  /*3e40*/  LDL R96, [R1+0x1060] ;  /* 0x0010600001607983 */ /* 0x000ee80000100800 */
[----:B------:R-:W3:Y:S01]  /*3e50*/  LDL R91, [R1+0x1044] ;  /* 0x00104400015b7983 */ /* 0x000ee20000100800 */
[----:B------:R-:W-:-:S02]  /*3e60*/  IMAD.MOV.U32 R119, RZ, RZ, R120 ;  /* 0x000000ffff777224 */ /* 0x000fc400078e0078 */
[----:B------:R-:W-:Y:S01]  /*3e70*/  IMAD.MOV.U32 R120, RZ, RZ, R121 ;  /* 0x000000ffff787224 */ /* 0x000fe200078e0079 */
[----:B------:R-:W3:Y:S01]  /*3e80*/  LDL R81, [R1+0x1014] ;  /* 0x0010140001517983 */ /* 0x000ee20000100800 */
[----:B------:R-:W-:Y:S02]  /*3e90*/  IMAD.MOV.U32 R121, RZ, RZ, R123 ;  /* 0x000000ffff797224 */ /* 0x000fe400078e007b */
[----:B------:R-:W-:Y:S01]  /*3ea0*/  IMAD.MOV.U32 R118, RZ, RZ, R120 ;  /* 0x000000ffff767224 */ /* 0x000fe200078e0078 */
[----:B------:R-:W3:Y:S01]  /*3eb0*/  LDL R76, [R1+0x1000] ;  /* 0x00100000014c7983 */ /* 0x000ee20000100800 */
[----:B------:R-:W-:Y:S02]  /*3ec0*/  IMAD.MOV.U32 R120, RZ, RZ, R121 ;  /* 0x000000ffff787224 */ /* 0x000fe400078e0079 */
[----:B------:R-:W-:Y:S01]  /*3ed0*/  IMAD.MOV.U32 R121, RZ, RZ, R122 ;  /* 0x000000ffff797224 */ /* 0x000fe200078e007a */
        /* <DEDUP_REMOVED lines=10> */
[----:B------:R-:W-:Y:S01]  /*3f80*/  IMAD.HI.U32 R0, R252, R229, RZ ;  /* 0x000000e5fc007227 */ /* 0x000fe200078e00ff */
[----:B------:R-:W-:-:S02]  /*3f90*/  IABS R226, R226 ;  /* 0x000000e200e27213 */ /* 0x000fc40000000000 */
[----:B------:R-:W-:Y:S02]  /*3fa0*/  IABS R224, R224 ;  /* 0x000000e000e07213 */ /* 0x000fe40000000000 */
[----:B------:R-:W-:Y:S02]  /*3fb0*/  IABS R221, R221 ;  /* 0x000000dd00dd7213 */ /* 0x000fe40000000000 */
[----:B------:R-:W-:Y:S02]  /*3fc0*/  IABS R219, R219 ;  /* 0x000000db00db7213 */ /* 0x000fe40000000000 */
[----:B------:R-:W-:Y:S02]  /*3fd0*/  IABS R216, R216 ;  /* 0x000000d800d87213 */ /* 0x000fe40000000000 */
[----:B------:R-:W-:Y:S02]  /*3fe0*/  IABS R214, R214 ;  /* 0x000000d600d67213 */ /* 0x000fe40000000000 */
        /* <DEDUP_REMOVED lines=44> */
[----:B------:R-:W-:Y:S01]  /*42b0*/  IABS R142, R142 ;  /* 0x0000008e008e7213 */ /* 0x000fe20000000000 */
[----:B------:R-:W-:Y:S01]  /*42c0*/  IMAD.HI.U32 R6, R252, R5, RZ ;  /* 0x00000005fc067227 */ /* 0x000fe200078e00ff */
[----:B------:R-:W-:Y:S01]  /*42d0*/  IABS R234, R234 ;  /* 0x000000ea00ea7213 */ /* 0x000fe20000000000 */
[----:B------:R-:W3:Y:S01]  /*42e0*/  LDL R11, [R1+0xd94] ;  /* 0x000d9400010b7983 */ /* 0x000ee20000100800 */
[----:B------:R-:W-:Y:S02]  /*42f0*/  IABS R228, R228 ;  /* 0x000000e400e47213 */ /* 0x000fe40000000000 */
[----:B------:R-:W-:Y:S01]  /*4300*/  IABS R233, R233 ;  /* 0x000000e900e97213 */ /* 0x000fe20000000000 */
[----:B------:R-:W3:Y:S01]  /*4310*/  LDL R10, [R1+0xd98] ;  /* 0x000d9800010a7983 */ /* 0x000ee20000100800 */
[----:B------:R-:W-:-:S02]  /*4320*/  IABS R223, R223 ;  /* 0x000000df00df7213 */ /* 0x000fc40000000000 */
[----:B------:R-:W-:Y:S01]  /*4330*/  IABS R227, R227 ;  /* 0x000000e300e37213 */ /* 0x000fe20000000000 */
[----:B------:R-:W3:Y:S01]  /*4340*/  LDL R8, [R1+0xd90] ;  /* 0x000d900001087983 */ /* 0x000ee20000100800 */
[----:B----4-:R-:W-:Y:S02]  /*4350*/  IMAD.MOV.U32 R115, RZ, RZ, R116 ;  /* 0x000000ffff737224 */ /* 0x010fe400078e0074 */
[----:B------:R-:W-:Y:S02]  /*4360*/  IMAD.MOV.U32 R116, RZ, RZ, R125 ;  /* 0x000000ffff747224 */ /* 0x000fe400078e007d */
[----:B------:R-:W-:Y:S02]  /*4370*/  IMAD.MOV.U32 R114, RZ, RZ, R115 ;  /* 0x000000ffff727224 */ /* 0x000fe400078e0073 */
[----:B------:R-:W-:Y:S02]  /*4380*/  IMAD.MOV.U32 R115, RZ, RZ, R116 ;  /* 0x000000ffff737224 */ /* 0x000fe400078e0074 */
[----:B------:R-:W-:-:S02]  /*4390*/  IMAD.MOV.U32 R116, RZ, RZ, R117 ;  /* 0x000000ffff747224 */ /* 0x000fc400078e0075 */
[----:B------:R-:W-:Y:S02]  /*43a0*/  IMAD.MOV.U32 R113, RZ, RZ, R115 ;  /* 0x000000ffff717224 */ /* 0x000fe400078e0073 */
[----:B------:R-:W-:Y:S02]  /*43b0*/  IMAD.MOV.U32 R115, RZ, RZ, R116 ;  /* 0x000000ffff737224 */ /* 0x000fe400078e0074 */
[----:B--2---:R-:W-:Y:S02]  /*43c0*/  IMAD.MOV.U32 R110, RZ, RZ, R111 ;  /* 0x000000ffff6e7224 */ /* 0x004fe400078e006f */
[----:B------:R-:W-:Y:S02]  /*43d0*/  IMAD.MOV.U32 R111, RZ, RZ, R120 ;  /* 0x000000ffff6f7224 */ /* 0x000fe400078e0078 */
[----:B------:R-:W-:Y:S02]  /*43e0*/  IMAD.MOV.U32 R112, RZ, RZ, R115 ;  /* 0x000000ffff707224 */ /* 0x000fe400078e0073 */
[----:B------:R-:W-:-:S02]  /*43f0*/  IMAD.MOV.U32 R109, RZ, RZ, R110 ;  /* 0x000000ffff6d7224 */ /* 0x000fc400078e006e */
[----:B------:R-:W-:Y:S02]  /*4400*/  IMAD.MOV.U32 R110, RZ, RZ, R111 ;  /* 0x000000ffff6e7224 */ /* 0x000fe400078e006f */
[----:B------:R-:W-:Y:S02]  /*4410*/  IMAD.MOV.U32 R111, RZ, RZ, R112 ;  /* 0x000000ffff6f7224 */ /* 0x000fe400078e0070 */
[----:B------:R-:W-:Y:S02]  /*4420*/  IMAD.MOV.U32 R112, RZ, RZ, R128 ;  /* 0x000000ffff707224 */ /* 0x000fe400078e0080 */
[----:B------:R-:W-:Y:S02]  /*4430*/  IMAD.MOV.U32 R116, RZ, RZ, R121 ;  /* 0x000000ffff747224 */ /* 0x000fe400078e0079 */
[----:B------:R-:W-:Y:S02]  /*4440*/  IMAD.MOV.U32 R117, RZ, RZ, R134 ;  /* 0x000000ffff757224 */ /* 0x000fe400078e0086 */
[----:B------:R-:W-:-:S02]  /*4450*/  IMAD.MOV.U32 R108, RZ, RZ, R110 ;  /* 0x000000ffff6c7224 */ /* 0x000fc400078e006e */
[----:B------:R-:W-:Y:S02]  /*4460*/  IMAD.MOV.U32 R121, RZ, RZ, R123 ;  /* 0x000000ffff797224 */ /* 0x000fe400078e007b */
[----:B------:R-:W-:Y:S01]  /*4470*/  IMAD.MOV.U32 R110, RZ, RZ, R111 ;  /* 0x000000ffff6e7224 */ /* 0x000fe200078e006f */
[----:B------:R-:W2:Y:S01]  /*4480*/  LDL R123, [R1+0x10a4] ;  /* 0x0010a400017b7983 */ /* 0x000ea20000100800 */
[----:B------:R-:W-:Y:S02]  /*4490*/  IMAD.MOV.U32 R111, RZ, RZ, R112 ;  /* 0x000000ffff6f7224 */ /* 0x000fe400078e0070 */
[----:B------:R-:W-:Y:S02]  /*44a0*/  IMAD.MOV.U32 R112, RZ, RZ, R116 ;  /* 0x000000ffff707224 */ /* 0x000fe400078e0074 */
[----:B------:R-:W-:Y:S02]  /*44b0*/  IMAD.MOV.U32 R116, RZ, RZ, R117 ;  /* 0x000000ffff747224 */ /* 0x000fe400078e0075 */
[----:B------:R-:W-:-:S02]  /*44c0*/  IMAD.MOV.U32 R115, RZ, RZ, R121 ;  /* 0x000000ffff737224 */ /* 0x000fc400078e0079 */
[----:B------:R-:W-:Y:S02]  /*44d0*/  IMAD.MOV.U32 R117, RZ, RZ, R118 ;  /* 0x000000ffff757224 */ /* 0x000fe400078e0076 */
[----:B------:R-:W-:Y:S01]  /*44e0*/  IMAD.MOV.U32 R107, RZ, RZ, R110 ;  /* 0x000000ffff6b7224 */ /* 0x000fe200078e006e */
[----:B------:R-:W4:Y:S01]  /*44f0*/  LDL R118, [R1+0x1090] ;  /* 0x0010900001767983 */ /* 0x000f220000100800 */
[----:B------:R-:W-:Y:S02]  /*4500*/  IMAD.MOV.U32 R110, RZ, RZ, R112 ;  /* 0x000000ffff6e7224 */ /* 0x000fe400078e0070 */
        /* <DEDUP_REMOVED lines=8> */
[----:B---3--:R-:W-:-:S02]  /*4590*/  IMAD.MOV.U32 R100, RZ, RZ, R101 ;  /* 0x000000ffff647224 */ /* 0x008fc400078e0065 */
        /* <DEDUP_REMOVED lines=8> */
[----:B------:R-:W3:Y:S01]  /*4620*/  LDL R113, [R1+0x1074] ;  /* 0x0010740001717983 */ /* 0x000ee20000100800 */
        /* <DEDUP_REMOVED lines=37> */
[----:B------:R-:W-:Y:S01]  /*4880*/  IMAD.MOV.U32 R87, RZ, RZ, R89 ;  /* 0x000000ffff577224 */ /* 0x000fe200078e0059 */
[----:B------:R-:W3:Y:S01]  /*4890*/  LDL R98, [R1+0x1030] ;  /* 0x0010300001627983 */ /* 0x000ee20000100800 */
[----:B------:R-:W-:Y:S02]  /*48a0*/  IMAD.MOV.U32 R89, RZ, RZ, R91 ;  /* 0x000000ffff597224 */ /* 0x000fe400078e005b */
[----:B------:R-:W-:Y:S02]  /*48b0*/  IMAD.MOV.U32 R91, RZ, RZ, R94 ;  /* 0x000000ffff5b7224 */ /* 0x000fe400078e005e */
[----:B------:R-:W-:-:S02]  /*48c0*/  IMAD.MOV.U32 R94, RZ, RZ, R95 ;  /* 0x000000ffff5e7224 */ /* 0x000fc400078e005f */
[----:B------:R-:W-:Y:S02]  /*48d0*/  IMAD.MOV.U32 R86, RZ, RZ, R89 ;  /* 0x000000ffff567224 */ /* 0x000fe400078e0059 */
[----:B------:R-:W-:Y:S02]  /*48e0*/  IMAD.MOV.U32 R89, RZ, RZ, R94 ;  /* 0x000000ffff597224 */ /* 0x000fe400078e005e */
[----:B------:R-:W2:Y:S01]  /*48f0*/  LDL R94, [R1+0x1028] ;  /* 0x00102800015e7983 */ /* 0x000ea20000100800 */
[----:B------:R-:W-:Y:S02]  /*4900*/  IMAD.MOV.U32 R124, RZ, RZ, R132 ;  /* 0x000000ffff7c7224 */ /* 0x000fe400078e0084 */
[----:B------:R-:W-:-:S04]  /*4910*/  IMAD.MOV.U32 R132, RZ, RZ, R139 ;  /* 0x000000ffff847224 */ /* 0x000fc800078e008b */
[----:B------:R-:W-:-:S04]  /*4920*/  IMAD.MOV.U32 R117, RZ, RZ, R132 ;  /* 0x000000ffff757224 */ /* 0x000fc800078e0084 */
[----:B------:R-:W-:-:S04]  /*4930*/  IMAD.MOV.U32 R116, RZ, RZ, R117 ;  /* 0x000000ffff747224 */ /* 0x000fc800078e0075 */
[----:B------:R-:W-:Y:S02]  /*4940*/  IMAD.MOV.U32 R103, RZ, RZ, R116 ;  /* 0x000000ffff677224 */ /* 0x000fe400078e0074 */
[----:B------:R-:W-:Y:S02]  /*4950*/  IMAD.MOV.U32 R80, RZ, RZ, R81 ;  /* 0x000000ffff507224 */ /* 0x000fe400078e0051 */
[----:B------:R-:W-:Y:S02]  /*4960*/  IMAD.MOV.U32 R101, RZ, RZ, R103 ;  /* 0x000000ffff657224 */ /* 0x000fe400078e0067 */
[----:B------:R-:W-:Y:S01]  /*4970*/  IMAD.MOV.U32 R81, RZ, RZ, R89 ;  /* 0x000000ffff517224 */ /* 0x000fe200078e0059 */
[----:B------:R-:W3:Y:S01]  /*4980*/  LDL R103, [R1+0x104c] ;  /* 0x00104c0001677983 */ /* 0x000ee20000100800 */
        /* <DEDUP_REMOVED lines=10> */
[----:B--2---:R-:W-:-:S04]  /*4a30*/  IMAD.MOV.U32 R85, RZ, RZ, R94 ;  /* 0x000000ffff557224 */ /* 0x004fc800078e005e */
[----:B------:R-:W-:-:S04]  /*4a40*/  IMAD.MOV.U32 R84, RZ, RZ, R85 ;  /* 0x000000ffff547224 */ /* 0x000fc800078e0055 */
[----:B------:R-:W-:Y:S02]  /*4a50*/  IMAD.MOV.U32 R83, RZ, RZ, R84 ;  /* 0x000000ffff537224 */ /* 0x000fe400078e0054 */
[----:B------:R-:W-:Y:S02]  /*4a60*/  IMAD.MOV.U32 R84, RZ, RZ, R86 ;  /* 0x000000ffff547224 */ /* 0x000fe400078e0056 */
[----:B------:R-:W-:Y:S02]  /*4a70*/  IMAD.MOV.U32 R86, RZ, RZ, R90 ;  /* 0x000000ffff567224 */ /* 0x000fe400078e005a */
[----:B------:R-:W-:Y:S02]  /*4a80*/  IMAD.MOV.U32 R90, RZ, RZ, R92 ;  /* 0x000000ffff5a7224 */ /* 0x000fe400078e005c */
[----:B------:R-:W-:Y:S01]  /*4a90*/  IMAD.MOV.U32 R82, RZ, RZ, R84 ;  /* 0x000000ffff527224 */ /* 0x000fe200078e0054 */
[----:B------:R-:W2:Y:S01]  /*4aa0*/  LDL R92, [R1+0x1018] ;  /* 0x00101800015c7983 */ /* 0x000ea20000100800 */
        /* <DEDUP_REMOVED lines=20> */
[----:B------:R-:W-:-:S04]  /*4bf0*/  IMAD.MOV.U32 R69, RZ, RZ, R71 ;  /* 0x000000ffff457224 */ /* 0x000fc800078e0047 */
[----:B------:R-:W-:-:S04]  /*4c00*/  IMAD.MOV.U32 R67, RZ, RZ, R69 ;  /* 0x000000ffff437224 */ /* 0x000fc800078e0045 */
[----:B------:R-:W-:Y:S02]  /*4c10*/  IMAD.MOV.U32 R66, RZ, RZ, R67 ;  /* 0x000000ffff427224 */ /* 0x000fe400078e0043 */
[----:B------:R-:W4:Y:S01]  /*4c20*/  LDL R67, [R1+0xd40] ;  /* 0x000d400001437983 */ /* 0x000f220000100800 */
[----:B------:R-:W-:Y:S02]  /*4c30*/  IMAD.MOV.U32 R95, RZ, RZ, R97 ;  /* 0x000000ffff5f7224 */ /* 0x000fe400078e0061 */
[----:B------:R-:W-:Y:S02]  /*4c40*/  IMAD.MOV.U32 R94, RZ, RZ, R104 ;  /* 0x000000ffff5e7224 */ /* 0x000fe400078e0068 */
[----:B------:R-:W-:Y:S01]  /*4c50*/  IMAD.MOV.U32 R81, RZ, RZ, R95 ;  /* 0x000000ffff517224 */ /* 0x000fe200078e005f */
[----:B------:R-:W2:Y:S03]  /*4c60*/  LDL R104, [R1+0x10b0] ;  /* 0x0010b00001687983 */ /* 0x000ea60000100800 */
[----:B------:R-:W-:-:S02]  /*4c70*/  IMAD.MOV.U32 R80, RZ, RZ, R81 ;  /* 0x000000ffff507224 */ /* 0x000fc400078e0051 */
[----:B------:R-:W-:Y:S02]  /*4c80*/  IMAD.MOV.U32 R81, RZ, RZ, R94 ;  /* 0x000000ffff517224 */ /* 0x000fe400078e005e */
[----:B------:R-:W-:Y:S02]  /*4c90*/  IMAD.MOV.U32 R76, RZ, RZ, R80 ;  /* 0x000000ffff4c7224 */ /* 0x000fe400078e0050 */
[----:B------:R-:W-:-:S04]  /*4ca0*/  IMAD.MOV.U32 R80, RZ, RZ, R81 ;  /* 0x000000ffff507224 */ /* 0x000fc800078e0051 */
[----:B------:R-:W-:Y:S02]  /*4cb0*/  IMAD.MOV.U32 R74, RZ, RZ, R80 ;  /* 0x000000ffff4a7224 */ /* 0x000fe400078e0050 */
[----:B------:R-:W-:Y:S01]  /*4cc0*/  IMAD.MOV.U32 R85, RZ, RZ, R86 ;  /* 0x000000ffff557224 */ /* 0x000fe200078e0056 */
[----:B------:R-:W3:Y:S03]  /*4cd0*/  LDL R80, [R1+0xfe4] ;  /* 0x000fe40001507983 */ /* 0x000ee60000100800 */
[----:B------:R-:W-:Y:S02]  /*4ce0*/  IMAD.MOV.U32 R70, RZ, RZ, R85 ;  /* 0x000000ffff467224 */ /* 0x000fe400078e0055 */
[----:B----4-:R-:W-:Y:S02]  /*4cf0*/  IMAD.MOV.U32 R65, RZ, RZ, R67 ;  /* 0x000000ffff417224 */ /* 0x010fe400078e0043 */
        /* <DEDUP_REMOVED lines=10> */
[----:B------:R-:W4:Y:S01]  /*4da0*/  LDL R63, [R1+0xd30] ;  /* 0x000d3000013f7983 */ /* 0x000f220000100800 */
[----:B------:R-:W-:-:S03]  /*4db0*/  IMAD.MOV.U32 R70, RZ, RZ, R72 ;  /* 0x000000ffff467224 */ /* 0x000fc600078e0048 */
[----:B------:R-:W2:Y:S01]  /*4dc0*/  LDL R72, [R1+0xd2c] ;  /* 0x000d2c0001487983 */ /* 0x000ea20000100800 */
[----:B------:R-:W-:Y:S02]  /*4dd0*/  IMAD.MOV.U32 R71, RZ, RZ, R75 ;  /* 0x000000ffff477224 */ /* 0x000fe400078e004b */
[----:B------:R-:W-:Y:S02]  /*4de0*/  IMAD.MOV.U32 R75, RZ, RZ, R77 ;  /* 0x000000ffff4b7224 */ /* 0x000fe400078e004d */
[----:B------:R-:W-:Y:S01]  /*4df0*/  IMAD.MOV.U32 R64, RZ, RZ, R70 ;  /* 0x000000ffff407224 */ /* 0x000fe200078e0046 */
[----:B------:R-:W3:Y:S01]  /*4e00*/  LDL R77, [R1+0xfcc] ;  /* 0x000fcc00014d7983 */ /* 0x000ee20000100800 */
[----:B------:R-:W-:-:S04]  /*4e10*/  IMAD.MOV.U32 R69, RZ, RZ, R75 ;  /* 0x000000ffff457224 */ /* 0x000fc800078e004b */
[----:B------:R-:W-:-:S04]  /*4e20*/  IMAD.MOV.U32 R60, RZ, RZ, R69 ;  /* 0x000000ffff3c7224 */ /* 0x000fc800078e0045 */
        /* <DEDUP_REMOVED lines=10> */
[----:B------:R-:W-:Y:S01]  /*4ed0*/  IMAD.MOV.U32 R53, RZ, RZ, R54 ;  /* 0x000000ffff357224 */ /* 0x000fe200078e0036 */
[----:B------:R-:W3:Y:S01]  /*4ee0*/  LDL R141, [R1+0xfe8] ;  /* 0x000fe800018d7983 */ /* 0x000ee20000100800 */
[----:B------:R-:W-:-:S02]  /*4ef0*/  IMAD.MOV.U32 R132, RZ, RZ, R139 ;  /* 0x000000ffff847224 */ /* 0x000fc400078e008b */
[----:B----4-:R-:W-:Y:S01]  /*4f00*/  IMAD.MOV.U32 R57, RZ, RZ, R63 ;  /* 0x000000ffff397224 */ /* 0x010fe200078e003f */
[----:B------:R-:W4:Y:S01]  /*4f10*/  LDL R139, [R1+0x1034] ;  /* 0x00103400018b7983 */ /* 0x000f220000100800 */
[----:B------:R-:W-:Y:S02]  /*4f20*/  IMAD.MOV.U32 R63, RZ, RZ, R70 ;  /* 0x000000ffff3f7224 */ /* 0x000fe400078e0046 */
[----:B--2---:R-:W-:Y:S02]  /*4f30*/  IMAD.MOV.U32 R70, RZ, RZ, R72 ;  /* 0x000000ffff467224 */ /* 0x004fe400078e0048 */
[----:B------:R-:W-:Y:S01]  /*4f40*/  IMAD.MOV.U32 R117, RZ, RZ, R132 ;  /* 0x000000ffff757224 */ /* 0x000fe200078e0084 */
[----:B------:R-:W2:Y:S01]  /*4f50*/  LDL R72, [R1+0x1024] ;  /* 0x0010240001487983 */ /* 0x000ea20000100800 */
[----:B------:R-:W-:-:S03]  /*4f60*/  IMAD.MOV.U32 R42, RZ, RZ, R70 ;  /* 0x000000ffff2a7224 */ /* 0x000fc600078e0046 */
[----:B------:R-:W3:Y:S01]  /*4f70*/  LDL R132, [R1+0x1088] ;  /* 0x0010880001847983 */ /* 0x000ee20000100800 */
[----:B------:R-:W-:-:S03]  /*4f80*/  IMAD.MOV.U32 R41, RZ, RZ, R42 ;  /* 0x000000ffff297224 */ /* 0x000fc600078e002a */
[----:B------:R-:W4:Y:S01]  /*4f90*/  LDL R42, [R1+0xd38] ;  /* 0x000d3800012a7983 */ /* 0x000f220000100800 */
[----:B------:R-:W-:Y:S02]  /*4fa0*/  IMAD.MOV.U32 R54, RZ, RZ, R55 ;  /* 0x000000ffff367224 */ /* 0x000fe400078e0037 */
[----:B------:R-:W-:Y:S01]  /*4fb0*/  IMAD.MOV.U32 R67, RZ, RZ, R68 ;  /* 0x000000ffff437224 */ /* 0x000fe200078e0044 */
[----:B------:R-:W2:Y:S01]  /*4fc0*/  LDL R70, [R1+0x101c] ;  /* 0x00101c0001467983 */ /* 0x000ea20000100800 */
[----:B------:R-:W-:Y:S02]  /*4fd0*/  IMAD.MOV.U32 R52, RZ, RZ, R54 ;  /* 0x000000ffff347224 */ /* 0x000fe400078e0036 */
[----:B------:R-:W-:Y:S02]  /*4fe0*/  IMAD.MOV.U32 R59, RZ, RZ, R65 ;  /* 0x000000ffff3b7224 */ /* 0x000fe400078e0041 */
[----:B------:R-:W-:Y:S02]  /*4ff0*/  IMAD.MOV.U32 R51, RZ, RZ, R52 ;  /* 0x000000ffff337224 */ /* 0x000fe400078e0034 */
[----:B------:R-:W-:-:S02]  /*5000*/  IMAD.MOV.U32 R65, RZ, RZ, R67 ;  /* 0x000000ffff417224 */ /* 0x000fc400078e0043 */
[----:B------:R-:W-:Y:S01]  /*5010*/  IMAD.MOV.U32 R50, RZ, RZ, R51 ;  /* 0x000000ffff327224 */ /* 0x000fe200078e0033 */
[----:B------:R-:W2:Y:S01]  /*5020*/  LDL R67, [R1+0xfbc] ;  /* 0x000fbc0001437983 */ /* 0x000ea20000100800 */
        /* <DEDUP_REMOVED lines=22> */
[----:B------:R-:W-:Y:S01]  /*5190*/  IMAD.MOV.U32 R55, RZ, RZ, R59 ;  /* 0x000000ffff377224 */ /* 0x000fe200078e003b */
[----:B------:R-:W2:Y:S01]  /*51a0*/  LDL R61, [R1+0xfb4] ;  /* 0x000fb400013d7983 */ /* 0x000ea20000100800 */
[----:B------:R-:W-:Y:S02]  /*51b0*/  IMAD.MOV.U32 R46, RZ, RZ, R48 ;  /* 0x000000ffff2e7224 */ /* 0x000fe400078e0030 */
[----:B------:R-:W-:-:S02]  /*51c0*/  IMAD.MOV.U32 R59, RZ, RZ, R60 ;  /* 0x000000ffff3b7224 */ /* 0x000fc400078e003c */
[----:B------:R-:W-:Y:S02]  /*51d0*/  IMAD.MOV.U32 R44, RZ, RZ, R46 ;  /* 0x000000ffff2c7224 */ /* 0x000fe400078e002e */
[----:B------:R-:W-:-:S04]  /*51e0*/  IMAD.MOV.U32 R52, RZ, RZ, R59 ;  /* 0x000000ffff347224 */ /* 0x000fc800078e003b */
[----:B------:R-:W-:-:S04]  /*51f0*/  IMAD.MOV.U32 R51, RZ, RZ, R52 ;  /* 0x000000ffff337224 */ /* 0x000fc800078e0034 */
[----:B------:R-:W-:Y:S02]  /*5200*/  IMAD.MOV.U32 R48, RZ, RZ, R51 ;  /* 0x000000ffff307224 */ /* 0x000fe400078e0033 */
        /* <DEDUP_REMOVED lines=8> */
[----:B----4-:R-:W-:Y:S02]  /*5290*/  IMAD.MOV.U32 R40, RZ, RZ, R42 ;  /* 0x000000ffff287224 */ /* 0x010fe400078e002a */
[----:B------:R-:W-:Y:S02]  /*52a0*/  IMAD.MOV.U32 R42, RZ, RZ, R44 ;  /* 0x000000ffff2a7224 */ /* 0x000fe400078e002c */
[----:B------:R-:W-:Y:S02]  /*52b0*/  IMAD.MOV.U32 R39, RZ, RZ, R40 ;  /* 0x000000ffff277224 */ /* 0x000fe400078e0028 */
[----:B------:R-:W-:Y:S02]  /*52c0*/  IMAD.MOV.U32 R44, RZ, RZ, R57 ;  /* 0x000000ffff2c7224 */ /* 0x000fe400078e0039 */
[----:B------:R-:W-:Y:S01]  /*52d0*/  IMAD.MOV.U32 R40, RZ, RZ, R42 ;  /* 0x000000ffff287224 */ /* 0x000fe200078e002a */
[----:B------:R-:W4:Y:S01]  /*52e0*/  LDL R57, [R1+0xfe0] ;  /* 0x000fe00001397983 */ /* 0x000f220000100800 */
        /* <DEDUP_REMOVED lines=11> */
[----:B------:R-:W-:Y:S01]  /*53a0*/  IMAD.MOV.U32 R39, RZ, RZ, R44 ;  /* 0x000000ffff277224 */ /* 0x000fe200078e002c */
[----:B------:R-:W4:Y:S01]  /*53b0*/  LDL R43, [R1+0xd24] ;  /* 0x000d2400012b7983 */ /* 0x000f220000100800 */
[----:B------:R-:W-:Y:S02]  /*53c0*/  IMAD.MOV.U32 R35, RZ, RZ, R36 ;  /* 0x000000ffff237224 */ /* 0x000fe400078e0024 */
[----:B------:R-:W-:-:S02]  /*53d0*/  IMAD.MOV.U32 R36, RZ, RZ, R37 ;  /* 0x000000ffff247224 */ /* 0x000fc400078e0025 */
[----:B------:R-:W-:Y:S02]  /*53e0*/  IMAD.MOV.U32 R37, RZ, RZ, R39 ;  /* 0x000000ffff257224 */ /* 0x000fe400078e0027 */
[----:B------:R-:W-:Y:S02]  /*53f0*/  IMAD.MOV.U32 R39, RZ, RZ, R42 ;  /* 0x000000ffff277224 */ /* 0x000fe400078e002a */
[----:B------:R-:W-:Y:S02]  /*5400*/  IMAD.MOV.U32 R42, RZ, RZ, R46 ;  /* 0x000000ffff2a7224 */ /* 0x000fe400078e002e */
[----:B------:R-:W4:Y:S01]  /*5410*/  LDL R46, [R1+0xd34] ;  /* 0x000d3400012e7983 */ /* 0x000f220000100800 */
[----:B---3--:R-:W-:-:S03]  /*5420*/  IMAD.MOV.U32 R94, RZ, RZ, R132 ;  /* 0x000000ffff5e7224 */ /* 0x008fc600078e0084 */
[----:B------:R-:W3:Y:S01]  /*5430*/  LDL R132, [R1+0xff0] ;  /* 0x000ff00001847983 */ /* 0x000ee20000100800 */
        /* <DEDUP_REMOVED lines=16> */
[----:B------:R-:W-:Y:S02]  /*5540*/  IMAD.MOV.U32 R37, RZ, RZ, R39 ;  /* 0x000000ffff257224 */ /* 0x000fe400078e0027 */
[----:B------:R-:W-:Y:S02]  /*5550*/  IMAD.MOV R0, RZ, RZ, -R0 ;  /* 0x000000ffff007224 */ /* 0x000fe400078e0a00 */
        /* <DEDUP_REMOVED lines=21> */
[----:B------:R-:W-:-:S03]  /*56b0*/  IMAD.HI.U32 R2, R252, R225, RZ ;  /* 0x000000e1fc027227 */ /* 0x000fc600078e00ff */
[----:B------:R-:W3:Y:S01]  /*56c0*/  LDL R130, [R1+0x111c] ;  /* 0x00111c0001827983 */ /* 0x000ee20000100800 */
        /* <DEDUP_REMOVED lines=16> */
[----:B--2---:R-:W-:Y:S01]  /*57d0*/  IMAD.MOV.U32 R65, RZ, RZ, R67 ;  /* 0x000000ffff417224 */ /* 0x004fe200078e0043 */
[----:B------:R-:W2:Y:S01]  /*57e0*/  LDL R78, [R1+0x1040] ;  /* 0x00104000014e7983 */ /* 0x000ea20000100800 */
[----:B------:R-:W-:-:S03]  /*57f0*/  IABS R139, R139 ;  /* 0x0000008b008b7213 */ /* 0x000fc60000000000 */
[----:B------:R-:W2:Y:S01]  /*5800*/  LDL R82, [R1+0x1050] ;  /* 0x0010500001527983 */ /* 0x000ea20000100800 */
[----:B----4-:R-:W-:-:S03]  /*5810*/  IMAD.MOV.U32 R42, RZ, RZ, R46 ;  /* 0x000000ffff2a7224 */ /* 0x010fc600078e002e */
[----:B------:R-:W4:Y:S01]  /*5820*/  LDL R73, [R1+0x1020] ;  /* 0x0010200001497983 */ /* 0x000f220000100800 */
[----:B------:R-:W-:-:S03]  /*5830*/  IMAD.MOV.U32 R39, RZ, RZ, R42 ;  /* 0x000000ffff277224 */ /* 0x000fc600078e002a */
[----:B------:R-:W4:Y:S01]  /*5840*/  LDL R118, [R1+0x10ec] ;  /* 0x0010ec0001767983 */ /* 0x000f220000100800 */
[----:B---3--:R-:W-:-:S03]  /*5850*/  IMAD.MOV.U32 R60, RZ, RZ, R132 ;  /* 0x000000ffff3c7224 */ /* 0x008fc600078e0084 */
[----:B------:R-:W3:Y:S04]  /*5860*/  LDL R42, [R1+0xd3c] ;  /* 0x000d3c00012a7983 */ /* 0x000ee80000100800 */
[----:B------:R-:W2:Y:S01]  /*5870*/  LDL R132, [R1+0xfc8] ;  /* 0x000fc80001847983 */ /* 0x000ea20000100800 */
[----:B------:R-:W-:Y:S02]  /*5880*/  IMAD.MOV.U32 R51, RZ, RZ, R52 ;  /* 0x000000ffff337224 */ /* 0x000fe400078e0034 */
[----:B------:R-:W-:Y:S01]  /*5890*/  IMAD.MOV.U32 R30, RZ, RZ, R31 ;  /* 0x000000ffff1e7224 */ /* 0x000fe200078e001f */
[----:B------:R-:W4:Y:S01]  /*58a0*/  LDL R113, [R1+0x10d8] ;  /* 0x0010d80001717983 */ /* 0x000f220000100800 */
[----:B------:R-:W-:Y:S02]  /*58b0*/  IMAD.MOV.U32 R31, RZ, RZ, R36 ;  /* 0x000000ffff1f7224 */ /* 0x000fe400078e0024 */
[----:B------:R-:W-:-:S02]  /*58c0*/  IMAD.MOV.U32 R36, RZ, RZ, R37 ;  /* 0x000000ffff247224 */ /* 0x000fc400078e0025 */
[----:B------:R-:W-:Y:S01]  /*58d0*/  IMAD.MOV.U32 R44, RZ, RZ, R45 ;  /* 0x000000ffff2c7224 */ /* 0x000fe200078e002d */
[----:B------:R-:W-:Y:S01]  /*58e0*/  IABS R149, R149 ;  /* 0x0000009500957213 */ /* 0x000fe20000000000 */
[----:B------:R-:W-:Y:S01]  /*58f0*/  IMAD.MOV.U32 R27, RZ, RZ, R32 ;  /* 0x000000ffff1b7224 */ /* 0x000fe200078e0020 */
[----:B------:R-:W4:Y:S01]  /*5900*/  LDL R108, [R1+0x10bc] ;  /* 0x0010bc00016c7983 */ /* 0x000f220000100800 */
[----:B------:R-:W-:Y:S02]  /*5910*/  IMAD R229, R251, R0, R229 ;  /* 0x00000000fbe57224 */ /* 0x000fe400078e02e5 */
[----:B------:R-:W-:Y:S01]  /*5920*/  IMAD.MOV.U32 R112, RZ, RZ, R134 ;  /* 0x000000ffff707224 */ /* 0x000fe200078e0086 */
[----:B------:R-:W-:Y:S01]  /*5930*/  IABS R125, R125 ;  /* 0x0000007d007d7213 */ /* 0x000fe20000000000 */
[----:B------:R-:W-:Y:S01]  /*5940*/  IMAD.MOV.U32 R107, RZ, RZ, R128 ;  /* 0x000000ffff6b7224 */ /* 0x000fe200078e0080 */
[----:B------:R-:W4:Y:S01]  /*5950*/  LDL R103, [R1+0x10a0] ;  /* 0x0010a00001677983 */ /* 0x000f220000100800 */
[----:B------:R-:W-:-:S02]  /*5960*/  IMAD.MOV.U32 R102, RZ, RZ, R121 ;  /* 0x000000ffff667224 */ /* 0x000fc400078e0079 */
[----:B------:R-:W-:Y:S02]  /*5970*/  IMAD.MOV.U32 R97, RZ, RZ, R116 ;  /* 0x000000ffff617224 */ /* 0x000fe400078e0074 */
[----:B------:R-:W-:Y:S01]  /*5980*/  IMAD.MOV.U32 R58, RZ, RZ, R68 ;  /* 0x000000ffff3a7224 */ /* 0x000fe200078e0044 */
[----:B------:R-:W-:Y:S01]  /*5990*/  IABS R120, R120 ;  /* 0x0000007800787213 */ /* 0x000fe20000000000 */
[----:B------:R-:W-:Y:S01]  /*59a0*/  IMAD.MOV.U32 R91, RZ, RZ, R111 ;  /* 0x000000ffff5b7224 */ /* 0x000fe200078e006f */
[----:B------:R-:W-:Y:S01]  /*59b0*/  IABS R144, R144 ;  /* 0x0000009000907213 */ /* 0x000fe20000000000 */
[----:B------:R-:W-:Y:S01]  /*59c0*/  IMAD.MOV.U32 R86, RZ, RZ, R106 ;  /* 0x000000ffff567224 */ /* 0x000fe200078e006a */
[----:B------:R-:W4:Y:S01]  /*59d0*/  LDL R98, [R1+0x1094] ;  /* 0x0010940001627983 */ /* 0x000f220000100800 */
[----:B------:R-:W-:Y:S02]  /*59e0*/  IMAD.MOV R2, RZ, RZ, -R2 ;  /* 0x000000ffff027224 */ /* 0x000fe400078e0a02 */
[----:B------:R-:W-:Y:S01]  /*59f0*/  IMAD.MOV.U32 R81, RZ, RZ, R101 ;  /* 0x000000ffff517224 */ /* 0x000fe200078e0065 */
[----:B------:R-:W-:Y:S01]  /*5a00*/  IABS R115, R115 ;  /* 0x0000007300737213 */ /* 0x000fe20000000000 */
[----:B------:R-:W-:Y:S01]  /*5a10*/  IMAD.MOV.U32 R76, RZ, RZ, R95 ;  /* 0x000000ffff4c7224 */ /* 0x000fe200078e005f */
[----:B------:R-:W4:Y:S01]  /*5a20*/  LDL R92, [R1+0x1078] ;  /* 0x00107800015c7983 */ /* 0x000f220000100800 */
[----:B------:R-:W-:-:S02]  /*5a30*/  IMAD.MOV.U32 R71, RZ, RZ, R90 ;  /* 0x000000ffff477224 */ /* 0x000fc400078e005a */
[----:B------:R-:W-:Y:S01]  /*5a40*/  IMAD.MOV.U32 R66, RZ, RZ, R85 ;  /* 0x000000ffff427224 */ /* 0x000fe200078e0055 */
[----:B------:R-:W-:Y:S01]  /*5a50*/  IABS R110, R110 ;  /* 0x0000006e006e7213 */ /* 0x000fe20000000000 */
[----:B------:R-:W-:Y:S01]  /*5a60*/  IMAD.MOV.U32 R54, RZ, RZ, R75 ;  /* 0x000000ffff367224 */ /* 0x000fe200078e004b */
[----:B------:R-:W4:Y:S01]  /*5a70*/  LDL R87, [R1+0x1068] ;  /* 0x0010680001577983 */ /* 0x000f220000100800 */
[----:B------:R-:W-:Y:S02]  /*5a80*/  IABS R105, R105 ;  /* 0x0000006900697213 */ /* 0x000fe40000000000 */
[----:B------:R-:W-:Y:S01]  /*5a90*/  IABS R137, R137 ;  /* 0x0000008900897213 */ /* 0x000fe20000000000 */
[----:B------:R-:W4:Y:S01]  /*5aa0*/  LDL R77, [R1+0x103c] ;  /* 0x00103c00014d7983 */ /* 0x000f220000100800 */
[----:B------:R-:W-:Y:S02]  /*5ab0*/  IABS R100, R100 ;  /* 0x0000006400647213 */ /* 0x000fe40000000000 */
[----:B------:R-:W-:Y:S01]  /*5ac0*/  IABS R94, R94 ;  /* 0x0000005e005e7213 */ /* 0x000fe20000000000 */
[----:B------:R-:W4:Y:S01]  /*5ad0*/  LDL R67, [R1+0x1010] ;  /* 0x0010100001437983 */ /* 0x000f220000100800 */
[----:B---3--:R-:W-:Y:S01]  /*5ae0*/  IMAD.MOV.U32 R37, RZ, RZ, R42 ;  /* 0x000000ffff257224 */ /* 0x008fe200078e002a */
[----:B------:R-:W-:Y:S01]  /*5af0*/  IABS R32, R96 ;  /* 0x0000006000207213 */ /* 0x000fe20000000000 */
[----:B------:R-:W-:Y:S01]  /*5b00*/  IMAD.MOV.U32 R42, RZ, RZ, R51 ;  /* 0x000000ffff2a7224 */ /* 0x000fe200078e0033 */
[----:B------:R-:W3:Y:S01]  /*5b10*/  LDL R134, [R1+0x10c8] ;  /* 0x0010c80001867983 */ /* 0x000ee20000100800 */
[----:B--2---:R-:W-:-:S03]  /*5b20*/  IMAD.MOV.U32 R51, RZ, RZ, R132 ;  /* 0x000000ffff337224 */ /* 0x004fc600078e0084 */
[----:B------:R-:W2:Y:S01]  /*5b30*/  LDL R132, [R1+0xd68] ;  /* 0x000d680001847983 */ /* 0x000ea20000100800 */
[----:B------:R-:W-:-:S03]  /*5b40*/  IMAD.HI.U32 R0, R252, R226, RZ ;  /* 0x000000e2fc007227 */ /* 0x000fc600078e00ff */
[----:B------:R-:W4:Y:S01]  /*5b50*/  LDL R128, [R1+0x1114] ;  /* 0x0011140001807983 */ /* 0x000f220000100800 */
[----:B------:R-:W-:-:S03]  /*5b60*/  IMAD.MOV R0, RZ, RZ, -R0 ;  /* 0x000000ffff007224 */ /* 0x000fc600078e0a00 */
[----:B------:R-:W4:Y:S01]  /*5b70*/  LDL R121, [R1+0x10fc] ;  /* 0x0010fc0001797983 */ /* 0x000f220000100800 */
[C---:B------:R-:W-:Y:S02]  /*5b80*/  IMAD R226, R251.reuse, R0, R226 ;  /* 0x00000000fbe27224 */ /* 0x040fe400078e02e2 */
[C---:B------:R-:W-:Y:S01]  /*5b90*/  IMAD.HI.U32 R0, R252.reuse, R224, RZ ;  /* 0x000000e0fc007227 */ /* 0x040fe200078e00ff */
[----:B------:R-:W4:Y:S03]  /*5ba0*/  LDL R116, [R1+0x10e4] ;  /* 0x0010e40001747983 */ /* 0x000f260000100800 */
[----:B------:R-:W-:Y:S01]  /*5bb0*/  IMAD.MOV R0, RZ, RZ, -R0 ;  /* 0x000000ffff007224 */ /* 0x000fe200078e0a00 */
[----:B------:R-:W4:Y:S03]  /*5bc0*/  LDL R111, [R1+0x10d0] ;  /* 0x0010d000016f7983 */ /* 0x000f260000100800 */
[----:B------:R-:W-:Y:S01]  /*5bd0*/  IMAD R224, R251, R0, R224 ;  /* 0x00000000fbe07224 */ /* 0x000fe200078e02e0 */
[----:B------:R-:W4:Y:S01]  /*5be0*/  LDL R106, [R1+0x10ac] ;  /* 0x0010ac00016a7983 */ /* 0x000f220000100800 */
[----:B------:R-:W-:-:S03]  /*5bf0*/  IMAD.HI.U32 R0, R252, R221, RZ ;  /* 0x000000ddfc007227 */ /* 0x000fc600078e00ff */
[----:B------:R-:W4:Y:S01]  /*5c00*/  LDL R101, [R1+0x10a8] ;  /* 0x0010a80001657983 */ /* 0x000f220000100800 */
[----:B------:R-:W-:Y:S02]  /*5c10*/  IMAD.MOV R0, RZ, RZ, -R0 ;  /* 0x000000ffff007224 */ /* 0x000fe400078e0a00 */
[C---:B------:R-:W-:Y:S01]  /*5c20*/  IMAD R225, R251.reuse, R2, R225 ;  /* 0x00000002fbe17224 */ /* 0x040fe200078e02e1 */
        /* <DEDUP_REMOVED lines=10> */
[----:B------:R-:W-:-:S04]  /*5cd0*/  IMAD.MOV R0, RZ, RZ, -R0 ;  /* 0x000000ffff007224 */ /* 0x000fc800078e0a00 */
[----:B------:R-:W-:Y:S02]  /*5ce0*/  IMAD R216, R251, R0, R216 ;  /* 0x00000000fbd87224 */ /* 0x000fe400078e02d8 */
[----:B------:R-:W-:-:S04]  /*5cf0*/  IMAD.HI.U32 R0, R252, R214, RZ ;  /* 0x000000d6fc007227 */ /* 0x000fc800078e00ff */
        /* <DEDUP_REMOVED lines=12> */
[----:B--2---:R-:W-:Y:S02]  /*5dc0*/  IMAD.MOV.U32 R96, RZ, RZ, R132 ;  /* 0x000000ffff607224 */ /* 0x004fe400078e0084 */
[----:B------:R-:W2:Y:S01]  /*5dd0*/  LDL R132, [R1+0xd6c] ;  /* 0x000d6c0001847983 */ /* 0x000ea20000100800 */
        /* <DEDUP_REMOVED lines=9> */
[----:B------:R-:W-:Y:S02]  /*5e70*/  IMAD.MOV R0, RZ, RZ, -R0 ;  /* 0x000000ffff007224 */ /* 0x000fe400078e0a00 */
[----:B------:R-:W-:-:S04]  /*5e80*/  IMAD.HI.U32 R2, R252, R220, RZ ;  /* 0x000000dcfc027227 */ /* 0x000fc800078e00ff */
[----:B------:R-:W-:Y:S02]  /*5e90*/  IMAD R195, R251, R0, R195 ;  /* 0x00000000fbc37224 */ /* 0x000fe400078e02c3 */
[----:B------:R-:W-:-:S04]  /*5ea0*/  IMAD.HI.U32 R0, R252, R193, RZ ;  /* 0x000000c1fc007227 */ /* 0x000fc800078e00ff */
[----:B------:R-:W-:Y:S02]  /*5eb0*/  IMAD.MOV R2, RZ, RZ, -R2 ;  /* 0x000000ffff027224 */ /* 0x000fe400078e0a02 */
[----:B------:R-:W-:Y:S02]  /*5ec0*/  IMAD.MOV R0, RZ, RZ, -R0 ;  /* 0x000000ffff007224 */ /* 0x000fe400078e0a00 */
[----:B------:R-:W-:Y:S02]  /*5ed0*/  IMAD R220, R251, R2, R220 ;  /* 0x00000002fbdc7224 */ /* 0x000fe400078e02dc */
        /* <DEDUP_REMOVED lines=71> */
[C---:B------:R-:W-:Y:S02]  /*6350*/  IMAD R158, R251.reuse, R2, R158 ;  /* 0x00000002fb9e7224 */ /* 0x040fe400078e029e */
[----:B------:R-:W-:Y:S01]  /*6360*/  IMAD.HI.U32 R2, R252, R153, RZ ;  /* 0x00000099fc027227 */ /* 0x000fe200078e00ff */
[----:B--2---:R-:W-:Y:S02]  /*6370*/  IABS R24, R132 ;  /* 0x0000008400187213 */ /* 0x004fe40000000000 */
[----:B------:R-:W2:Y:S01]  /*6380*/  LDL R132, [R1+0xda0] ;  /* 0x000da00001847983 */ /* 0x000ea20000100800 */
[----:B------:R-:W-:-:S02]  /*6390*/  IMAD R162, R251, R0, R162 ;  /* 0x00000000fba27224 */ /* 0x000fc400078e02a2 */
        /* <DEDUP_REMOVED lines=12> */
[----:B------:R-:W-:Y:S02]  /*6460*/  IMAD.MOV.U32 R45, RZ, RZ, R47 ;  /* 0x000000ffff2d7224 */ /* 0x000fe400078e002f */
[----:B------:R-:W-:-:S04]  /*6470*/  IMAD.HI.U32 R0, R252, R154, RZ ;  /* 0x0000009afc007227 */ /* 0x000fc800078e00ff */
[----:B------:R-:W-:Y:S02]  /*6480*/  IMAD.MOV.U32 R47, RZ, RZ, R65 ;  /* 0x000000ffff2f7224 */ /* 0x000fe400078e0041 */
[----:B------:R-:W-:Y:S01]  /*6490*/  IMAD.MOV R2, RZ, RZ, -R2 ;  /* 0x000000ffff027224 */ /* 0x000fe200078e0a02 */
[----:B------:R-:W2:Y:S01]  /*64a0*/  LDL R65, [R1+0x1008] ;  /* 0x0010080001417983 */ /* 0x000ea20000100800 */
[----:B------:R-:W-:Y:S02]  /*64b0*/  IMAD.MOV R0, RZ, RZ, -R0 ;  /* 0x000000ffff007224 */ /* 0x000fe400078e0a00 */
[----:B------:R-:W-:Y:S02]  /*64c0*/  IMAD R143, R251, R2, R143 ;  /* 0x00000002fb8f7224 */ /* 0x000fe400078e028f */
[----:B------:R-:W-:-:S04]  /*64d0*/  IMAD.HI.U32 R2, R252, R138, RZ ;  /* 0x0000008afc027227 */ /* 0x000fc800078e00ff */
[----:B------:R-:W-:Y:S02]  /*64e0*/  IMAD R154, R251, R0, R154 ;  /* 0x00000000fb9a7224 */ /* 0x000fe400078e029a */
[----:B------:R-:W-:-:S04]  /*64f0*/  IMAD.HI.U32 R0, R252, R152, RZ ;  /* 0x00000098fc007227 */ /* 0x000fc800078e00ff */
[----:B------:R-:W-:Y:S02]  /*6500*/  IMAD.MOV R2, RZ, RZ, -R2 ;  /* 0x000000ffff027224 */ /* 0x000fe400078e0a02 */
[----:B------:R-:W-:Y:S02]  /*6510*/  IMAD.MOV.U32 R52, RZ, RZ, R59 ;  /* 0x000000ffff347224 */ /* 0x000fe400078e003b */
[----:B------:R-:W-:Y:S02]  /*6520*/  IMAD.MOV R0, RZ, RZ, -R0 ;  /* 0x000000ffff007224 */ /* 0x000fe400078e0a00 */
[----:B------:R-:W-:Y:S02]  /*6530*/  IMAD.MOV.U32 R59, RZ, RZ, R61 ;  /* 0x000000ffff3b7224 */ /* 0x000fe400078e003d */
[C---:B------:R-:W-:Y:S01]  /*6540*/  IMAD R138, R251.reuse, R2, R138 ;  /* 0x00000002fb8a7224 */ /* 0x040fe200078e028a */
[----:B---3--:R-:W-:Y:S01]  /*6550*/  IABS R134, R134 ;  /* 0x0000008600867213 */ /* 0x008fe20000000000 */
[----:B------:R-:W-:Y:S01]  /*6560*/  IMAD.HI.U32 R2, R252, R133, RZ ;  /* 0x00000085fc027227 */ /* 0x000fe200078e00ff */
[----:B------:R-:W-:Y:S01]  /*6570*/  IABS R131, R131 ;  /* 0x0000008300837213 */ /* 0x000fe20000000000 */
[----:B------:R-:W3:Y:S02]  /*6580*/  LDL R61, [R1+0xff8] ;  /* 0x000ff800013d7983 */ /* 0x000ee40000100800 */
[----:B------:R-:W-:-:S02]  /*6590*/  IMAD R152, R251, R0, R152 ;  /* 0x00000000fb987224 */ /* 0x000fc400078e0298 */
[----:B------:R-:W-:-:S04]  /*65a0*/  IMAD.HI.U32 R0, R252, R149, RZ ;  /* 0x00000095fc007227 */ /* 0x000fc800078e00ff */
[----:B------:R-:W-:Y:S02]  /*65b0*/  IMAD.MOV.U32 R46, RZ, RZ, R59 ;  /* 0x000000ffff2e7224 */ /* 0x000fe400078e003b */
[----:B------:R-:W-:Y:S01]  /*65c0*/  IMAD.MOV R2, RZ, RZ, -R2 ;  /* 0x000000ffff027224 */ /* 0x000fe200078e0a02 */
[----:B------:R-:W3:Y:S01]  /*65d0*/  LDL R59, [R1+0xfec] ;  /* 0x000fec00013b7983 */ /* 0x000ee20000100800 */
        /* <DEDUP_REMOVED lines=38> */
[----:B------:R-:W-:Y:S01]  /*6840*/  IMAD.HI.U32 R2, R252, R94, RZ ;  /* 0x0000005efc027227 */ /* 0x000fe200078e00ff */
[----:B------:R-:W-:-:S03]  /*6850*/  IABS R89, R89 ;  /* 0x0000005900597213 */ /* 0x000fc60000000000 */
[----:B------:R-:W-:Y:S02]  /*6860*/  IMAD R134, R251, R0, R134 ;  /* 0x00000000fb867224 */ /* 0x000fe400078e0286 */
[----:B------:R-:W-:Y:S01]  /*6870*/  IMAD.HI.U32 R0, R252, R131, RZ ;  /* 0x00000083fc007227 */ /* 0x000fe200078e00ff */
[----:B----4-:R-:W-:-:S03]  /*6880*/  IABS R128, R128 ;  /* 0x0000008000807213 */ /* 0x010fc60000000000 */
[----:B------:R-:W-:Y:S02]  /*6890*/  IMAD.MOV R2, RZ, RZ, -R2 ;  /* 0x000000ffff027224 */ /* 0x000fe400078e0a02 */
[----:B------:R-:W-:Y:S02]  /*68a0*/  IMAD.MOV R0, RZ, RZ, -R0 ;  /* 0x000000ffff007224 */ /* 0x000fe400078e0a00 */
[----:B------:R-:W-:Y:S02]  /*68b0*/  IMAD R94, R251, R2, R94 ;  /* 0x00000002fb5e7224 */ /* 0x000fe400078e025e */
[----:B------:R-:W-:Y:S01]  /*68c0*/  IMAD.HI.U32 R2, R252, R89, RZ ;  /* 0x00000059fc027227 */ /* 0x000fe200078e00ff */
[----:B------:R-:W-:-:S03]  /*68d0*/  IABS R84, R84 ;  /* 0x0000005400547213 */ /* 0x000fc60000000000 */
[----:B------:R-:W-:Y:S02]  /*68e0*/  IMAD R131, R251, R0, R131 ;  /* 0x00000000fb837224 */ /* 0x000fe400078e0283 */
[----:B------:R-:W-:Y:S01]  /*68f0*/  IMAD.HI.U32 R0, R252, R128, RZ ;  /* 0x00000080fc007227 */ /* 0x000fe200078e00ff */
[----:B------:R-:W-:-:S03]  /*6900*/  IABS R124, R124 ;  /* 0x0000007c007c7213 */ /* 0x000fc60000000000 */
[----:B------:R-:W-:Y:S02]  /*6910*/  IMAD.MOV R2, RZ, RZ, -R2 ;  /* 0x000000ffff027224 */ /* 0x000fe400078e0a02 */
[----:B------:R-:W-:Y:S02]  /*6920*/  IMAD.MOV R0, RZ, RZ, -R0 ;  /* 0x000000ffff007224 */ /* 0x000fe400078e0a00 */
[----:B------:R-:W-:Y:S02]  /*6930*/  IMAD R89, R251, R2, R89 ;  /* 0x00000002fb597224 */ /* 0x000fe400078e0259 */
[----:B------:R-:W-:Y:S01]  /*6940*/  IMAD.HI.U32 R2, R252, R84, RZ ;  /* 0x00000054fc027227 */ /* 0x000fe200078e00ff */
[----:B------:R-:W-:-:S03]  /*6950*/  IABS R79, R79 ;  /* 0x0000004f004f7213 */ /* 0x000fc60000000000 */
[----:B------:R-:W-:Y:S02]  /*6960*/  IMAD.MOV R6, RZ, RZ, -R6 ;  /* 0x000000ffff067224 */ /* 0x000fe400078e0a06 */
[----:B------:R-:W-:Y:S02]  /*6970*/  IMAD R128, R251, R0, R128 ;  /* 0x00000000fb807224 */ /* 0x000fe400078e0280 */
[----:B------:R-:W-:Y:S01]  /*6980*/  IMAD.HI.U32 R0, R252, R124, RZ ;  /* 0x0000007cfc007227 */ /* 0x000fe200078e00ff */
[----:B------:R-:W-:-:S03]  /*6990*/  IABS R121, R121 ;  /* 0x0000007900797213 */ /* 0x000fc60000000000 */
[----:B------:R-:W-:Y:S02]  /*69a0*/  IMAD.MOV R2, RZ, RZ, -R2 ;  /* 0x000000ffff027224 */ /* 0x000fe400078e0a02 */
[----:B------:R-:W-:Y:S02]  /*69b0*/  IMAD.MOV.U32 R48, RZ, RZ, R53 ;  /* 0x000000ffff307224 */ /* 0x000fe400078e0035 */
[----:B0-----:R-:W-:Y:S02]  /*69c0*/  IMAD R4, R251, R6, R5 ;  /* 0x00000006fb047224 */ /* 0x001fe400078e0205 */
[----:B------:R-:W-:Y:S02]  /*69d0*/  IMAD.MOV.U32 R53, RZ, RZ, R54 ;  /* 0x000000ffff357224 */ /* 0x000fe400078e0036 */
[----:B------:R-:W-:-:S04]  /*69e0*/  IMAD.HI.U32 R6, R252, R234, RZ ;  /* 0x000000eafc067227 */ /* 0x000fc800078e00ff */
[----:B------:R-:W-:Y:S02]  /*69f0*/  IMAD.MOV R0, RZ, RZ, -R0 ;  /* 0x000000ffff007224 */ /* 0x000fe400078e0a00 */
[----:B------:R-:W-:Y:S02]  /*6a00*/  IMAD.MOV.U32 R54, RZ, RZ, R56 ;  /* 0x000000ffff367224 */ /* 0x000fe400078e0038 */
[----:B------:R-:W-:Y:S01]  /*6a10*/  IMAD R84, R251, R2, R84 ;  /* 0x00000002fb547224 */ /* 0x000fe200078e0254 */
[----:B------:R-:W4:Y:S01]  /*6a20*/  LDL R56, [R1+0xfdc] ;  /* 0x000fdc0001387983 */ /* 0x000f220000100800 */
[----:B------:R-:W-:Y:S01]  /*6a30*/  IMAD.HI.U32 R2, R252, R79, RZ ;  /* 0x0000004ffc027227 */ /* 0x000fe200078e00ff */
[----:B------:R-:W-:-:S03]  /*6a40*/  IABS R74, R74 ;  /* 0x0000004a004a7213 */ /* 0x000fc60000000000 */
[----:B------:R-:W-:Y:S02]  /*6a50*/  IMAD.MOV R6, RZ, RZ, -R6 ;  /* 0x000000ffff067224 */ /* 0x000fe400078e0a06 */
[----:B------:R-:W-:Y:S02]  /*6a60*/  IMAD R124, R251, R0, R124 ;  /* 0x00000000fb7c7224 */ /* 0x000fe400078e027c */
[----:B------:R-:W-:-:S04]  /*6a70*/  IMAD.HI.U32 R0, R252, R121, RZ ;  /* 0x00000079fc007227 */ /* 0x000fc800078e00ff */
[----:B------:R-:W-:Y:S02]  /*6a80*/  IMAD.MOV.U32 R28, RZ, RZ, R34 ;  /* 0x000000ffff1c7224 */ /* 0x000fe400078e0022 */
[----:B------:R-:W-:Y:S01]  /*6a90*/  IMAD.MOV R2, RZ, RZ, -R2 ;  /* 0x000000ffff027224 */ /* 0x000fe200078e0a02 */
[----:B------:R-:W4:Y:S01]  /*6aa0*/  LDL R34, [R1+0xd48] ;  /* 0x000d480001227983 */ /* 0x000f220000100800 */
[----:B------:R-:W-:Y:S01]  /*6ab0*/  IMAD R234, R251, R6, R234 ;  /* 0x00000006fbea7224 */ /* 0x000fe200078e02ea */
[----:B------:R-:W-:Y:S01]  /*6ac0*/  IABS R119, R119 ;  /* 0x0000007700777213 */ /* 0x000fe20000000000 */
[----:B------:R-:W-:-:S04]  /*6ad0*/  IMAD.HI.U32 R6, R252, R228, RZ ;  /* 0x000000e4fc067227 */ /* 0x000fc800078e00ff */
        /* <DEDUP_REMOVED lines=9> */
[----:B------:R-:W-:Y:S02]  /*6b70*/  IMAD R228, R251, R6, R228 ;  /* 0x00000006fbe47224 */ /* 0x000fe400078e02e4 */
[----:B------:R-:W-:-:S04]  /*6b80*/  IMAD.HI.U32 R5, R252, R233, RZ ;  /* 0x000000e9fc057227 */ /* 0x000fc800078e00ff */
[----:B------:R-:W-:-:S04]  /*6b90*/  IMAD.HI.U32 R6, R252, R223, RZ ;  /* 0x000000dffc067227 */ /* 0x000fc800078e00ff */
[----:B------:R-:W-:Y:S02]  /*6ba0*/  IMAD.MOV R0, RZ, RZ, -R0 ;  /* 0x000000ffff007224 */ /* 0x000fe400078e0a00 */
[----:B------:R-:W-:Y:S02]  /*6bb0*/  IMAD R74, R251, R2, R74 ;  /* 0x00000002fb4a7224 */ /* 0x000fe400078e024a */
[----:B------:R-:W-:Y:S01]  /*6bc0*/  IMAD.HI.U32 R2, R252, R69, RZ ;  /* 0x00000045fc027227 */ /* 0x000fe200078e00ff */
[----:B------:R-:W-:-:S03]  /*6bd0*/  IABS R218, R218 ;  /* 0x000000da00da7213 */ /* 0x000fc60000000000 */
[----:B------:R-:W-:Y:S02]  /*6be0*/  IMAD.MOV R5, RZ, RZ, -R5 ;  /* 0x000000ffff057224 */ /* 0x000fe400078e0a05 */
[----:B------:R-:W-:Y:S02]  /*6bf0*/  IMAD.MOV R6, RZ, RZ, -R6 ;  /* 0x000000ffff067224 */ /* 0x000fe400078e0a06 */
[----:B------:R-:W-:Y:S01]  /*6c00*/  IMAD R119, R251, R0, R119 ;  /* 0x00000000fb777224 */ /* 0x000fe200078e0277 */
[----:B------:R-:W-:Y:S01]  /*6c10*/  IABS R64, R64 ;  /* 0x0000004000407213 */ /* 0x000fe20000000000 */
[----:B------:R-:W-:Y:S01]  /*6c20*/  IMAD.HI.U32 R0, R252, R116, RZ ;  /* 0x00000074fc007227 */ /* 0x000fe200078e00ff */
[----:B------:R-:W-:-:S03]  /*6c30*/  IABS R114, R114 ;  /* 0x0000007200727213 */ /* 0x000fc60000000000 */
[----:B------:R-:W-:Y:S02]  /*6c40*/  IMAD.MOV R2, RZ, RZ, -R2 ;  /* 0x000000ffff027224 */ /* 0x000fe400078e0a02 */
[C---:B------:R-:W-:Y:S02]  /*6c50*/  IMAD R233, R251.reuse, R5, R233 ;  /* 0x00000005fbe97224 */ /* 0x040fe400078e02e9 */
[----:B------:R-:W-:Y:S02]  /*6c60*/  IMAD R223, R251, R6, R223 ;  /* 0x00000006fbdf7224 */ /* 0x000fe400078e02df */
[----:B------:R-:W-:-:S04]  /*6c70*/  IMAD.HI.U32 R5, R252, R227, RZ ;  /* 0x000000e3fc057227 */ /* 0x000fc800078e00ff */
[----:B------:R-:W-:-:S04]  /*6c80*/  IMAD.HI.U32 R6, R252, R218, RZ ;  /* 0x000000dafc067227 */ /* 0x000fc800078e00ff */
[----:B------:R-:W-:Y:S02]  /*6c90*/  IMAD.MOV R0, RZ, RZ, -R0 ;  /* 0x000000ffff007224 */ /* 0x000fe400078e0a00 */
[----:B------:R-:W-:Y:S02]  /*6ca0*/  IMAD.MOV.U32 R49, RZ, RZ, R50 ;  /* 0x000000ffff317224 */ /* 0x000fe400078e0032 */
[----:B------:R-:W-:Y:S01]  /*6cb0*/  IMAD R69, R251, R2, R69 ;  /* 0x00000002fb457224 */ /* 0x000fe200078e0245 */
[----:B------:R-:W4:Y:S01]  /*6cc0*/  LDL R50, [R1+0xfc0] ;  /* 0x000fc00001327983 */ /* 0x000f220000100800 */
[----:B------:R-:W-:Y:S01]  /*6cd0*/  IMAD.HI.U32 R2, R252, R64, RZ ;  /* 0x00000040fc027227 */ /* 0x000fe200078e00ff */
[----:B------:R-:W-:Y:S02]  /*6ce0*/  IABS R222, R222 ;  /* 0x000000de00de7213 */ /* 0x000fe40000000000 */
[----:B------:R-:W-:Y:S01]  /*6cf0*/  IABS R213, R213 ;  /* 0x000000d500d57213 */ /* 0x000fe20000000000 */
[----:B------:R-:W-:-:S02]  /*6d00*/  IMAD.MOV R5, RZ, RZ, -R5 ;  /* 0x000000ffff057224 */ /* 0x000fc400078e0a05 */
        /* <DEDUP_REMOVED lines=11> */
[----:B------:R-:W-:Y:S02]  /*6dc0*/  IMAD R64, R251, R2, R64 ;  /* 0x00000002fb407224 */ /* 0x000fe400078e0240 */
[----:B------:R-:W-:Y:S01]  /*6dd0*/  IMAD.HI.U32 R2, R252, R58, RZ ;  /* 0x0000003afc027227 */ /* 0x000fe200078e00ff */
[----:B------:R-:W-:Y:S02]  /*6de0*/  IABS R217, R217 ;  /* 0x000000d900d97213 */ /* 0x000fe40000000000 */
[----:B------:R-:W-:Y:S01]  /*6df0*/  IABS R208, R208 ;  /* 0x000000d000d07213 */ /* 0x000fe20000000000 */
[----:B------:R-:W-:Y:S02]  /*6e00*/  IMAD.MOV R5, RZ, RZ, -R5 ;  /* 0x000000ffff057224 */ /* 0x000fe400078e0a05 */
[----:B------:R-:W-:-:S02]  /*6e10*/  IMAD.MOV R6, RZ, RZ, -R6 ;  /* 0x000000ffff067224 */ /* 0x000fc400078e0a06 */
        /* <DEDUP_REMOVED lines=86> */
[----:B------:R-:W-:Y:S01]  /*7380*/  IMAD R187, R251, R6, R187 ;  /* 0x00000006fbbb7224 */ /* 0x000fe200078e02bb */
[----:B------:R-:W-:Y:S01]  /*7390*/  IABS R25, R96 ;  /* 0x0000006000197213 */ /* 0x000fe20000000000 */
[C---:B------:R-:W-:Y:S01]  /*73a0*/  IMAD.HI.U32 R5, R252.reuse, R191, RZ ;  /* 0x000000bffc057227 */ /* 0x040fe200078e00ff */
[----:B------:R-:W4:Y:S03]  /*73b0*/  LDL R96, [R1+0xda4] ;  /* 0x000da40001607983 */ /* 0x000f260000100800 */
[----:B------:R-:W-:-:S04]  /*73c0*/  IMAD.HI.U32 R6, R252, R182, RZ ;  /* 0x000000b6fc067227 */ /* 0x000fc800078e00ff */
[----:B------:R-:W-:Y:S02]  /*73d0*/  IMAD.MOV R0, RZ, RZ, -R0 ;  /* 0x000000ffff007224 */ /* 0x000fe400078e0a00 */
[C---:B------:R-:W-:Y:S02]  /*73e0*/  IMAD R33, R251.reuse, R2, R33 ;  /* 0x00000002fb217224 */ /* 0x040fe400078e0221 */
[C---:B------:R-:W-:Y:S01]  /*73f0*/  IMAD.HI.U32 R2, R252.reuse, R27, RZ ;  /* 0x0000001bfc027227 */ /* 0x040fe200078e00ff */
[----:B------:R-:W-:Y:S02]  /*7400*/  IABS R186, R186 ;  /* 0x000000ba00ba7213 */ /* 0x000fe40000000000 */
[----:B------:R-:W-:Y:S01]  /*7410*/  IABS R177, R177 ;  /* 0x000000b100b17213 */ /* 0x000fe20000000000 */
[----:B------:R-:W-:Y:S01]  /*7420*/  IMAD.MOV R5, RZ, RZ, -R5 ;  /* 0x000000ffff057224 */ /* 0x000fe200078e0a05 */
[----:B------:R-:W-:Y:S01]  /*7430*/  IABS R26, R63 ;  /* 0x0000003f001a7213 */ /* 0x000fe20000000000 */
[----:B------:R-:W-:Y:S01]  /*7440*/  IMAD.MOV R6, RZ, RZ, -R6 ;  /* 0x000000ffff067224 */ /* 0x000fe200078e0a06 */
[----:B------:R-:W-:Y:S01]  /*7450*/  IABS R22, R22 ;  /* 0x0000001600167213 */ /* 0x000fe20000000000 */
[----:B------:R-:W-:Y:S01]  /*7460*/  IMAD R99, R251, R0, R99 ;  /* 0x00000000fb637224 */ /* 0x000fe200078e0263 */
[----:B------:R-:W4:Y:S01]  /*7470*/  LDL R63, [R1+0xd9c] ;  /* 0x000d9c00013f7983 */ /* 0x000f220000100800 */
        /* <DEDUP_REMOVED lines=30> */
[----:B------:R-:W-:Y:S02]  /*7660*/  IMAD R93, R251, R0, R93 ;  /* 0x00000000fb5d7224 */ /* 0x000fe400078e025d */
        /* <DEDUP_REMOVED lines=8> */
[C---:B------:R-:W-:Y:S01]  /*76f0*/  IMAD R17, R251.reuse, R2, R17 ;  /* 0x00000002fb117224 */ /* 0x040fe200078e0211 */
[----:B--2---:R-:W-:Y:S01]  /*7700*/  IABS R2, R132 ;  /* 0x0000008400027213 */ /* 0x004fe20000000000 */
[----:B------:R-:W-:Y:S01]  /*7710*/  IMAD.MOV R5, RZ, RZ, -R5 ;  /* 0x000000ffff057224 */ /* 0x000fe200078e0a05 */
[----:B------:R-:W2:Y:S01]  /*7720*/  LDL R132, [R1+0xdb8] ;  /* 0x000db80001847983 */ /* 0x000ea20000100800 */
[----:B------:R-:W-:Y:S01]  /*7730*/  IABS R171, R171 ;  /* 0x000000ab00ab7213 */ /* 0x000fe20000000000 */
[----:B------:R-:W-:Y:S01]  /*7740*/  IMAD.MOV R6, RZ, RZ, -R6 ;  /* 0x000000ffff067224 */ /* 0x000fe200078e0a06 */
[----:B------:R-:W-:Y:S01]  /*7750*/  IABS R161, R161 ;  /* 0x000000a100a17213 */ /* 0x000fe20000000000 */
[C---:B------:R-:W-:Y:S01]  /*7760*/  IMAD R90, R251.reuse, R0, R90 ;  /* 0x00000000fb5a7224 */ /* 0x040fe200078e025a */
[----:B------:R-:W-:Y:S01]  /*7770*/  IABS R85, R85 ;  /* 0x0000005500557213 */ /* 0x000fe20000000000 */
[----:B------:R-:W-:Y:S01]  /*7780*/  IMAD.HI.U32 R0, R252, R88, RZ ;  /* 0x00000058fc007227 */ /* 0x000fe200078e00ff */
[----:B------:R-:W-:Y:S01]  /*7790*/  IABS R166, R166 ;  /* 0x000000a600a67213 */ /* 0x000fe20000000000 */
[----:B-1----:R-:W2:Y:S02]  /*77a0*/  LDL.LU R230, [R1+0x8] ;  /* 0x0000080001e67983 */ /* 0x002ea40000300800 */
[----:B------:R-:W-:-:S02]  /*77b0*/  IMAD R176, R251, R5, R176 ;  /* 0x00000005fbb07224 */ /* 0x000fc400078e02b0 */
[----:B------:R-:W-:Y:S01]  /*77c0*/  IMAD R167, R251, R6, R167 ;  /* 0x00000006fba77224 */ /* 0x000fe200078e02a7 */
[----:B------:R-:W-:Y:S01]  /*77d0*/  IABS R156, R156 ;  /* 0x0000009c009c7213 */ /* 0x000fe20000000000 */
[C---:B------:R-:W-:Y:S01]  /*77e0*/  IMAD.HI.U32 R5, R252.reuse, R171, RZ ;  /* 0x000000abfc057227 */ /* 0x040fe200078e00ff */
[----:B------:R-:W-:Y:S01]  /*77f0*/  IABS R83, R83 ;  /* 0x0000005300537213 */ /* 0x000fe20000000000 */
[----:B------:R-:W2:Y:S02]  /*7800*/  LDL.LU R231, [R1+0x24] ;  /* 0x0000240001e77983 */ /* 0x000ea40000300800 */
[----:B------:R-:W-:-:S04]  /*7810*/  IMAD.HI.U32 R6, R252, R161, RZ ;  /* 0x000000a1fc067227 */ /* 0x000fc800078e00ff */
[----:B------:R-:W-:Y:S02]  /*7820*/  IMAD.MOV R0, RZ, RZ, -R0 ;  /* 0x000000ffff007224 */ /* 0x000fe400078e0a00 */
[----:B------:R-:W-:Y:S02]  /*7830*/  IMAD.MOV R5, RZ, RZ, -R5 ;  /* 0x000000ffff057224 */ /* 0x000fe400078e0a05 */
[----:B------:R-:W-:Y:S02]  /*7840*/  IMAD.MOV R6, RZ, RZ, -R6 ;  /* 0x000000ffff067224 */ /* 0x000fe400078e0a06 */
[----:B------:R-:W-:Y:S02]  /*7850*/  IMAD R88, R251, R0, R88 ;  /* 0x00000000fb587224 */ /* 0x000fe400078e0258 */
[----:B------:R-:W-:-:S04]  /*7860*/  IMAD.HI.U32 R0, R252, R85, RZ ;  /* 0x00000055fc007227 */ /* 0x000fc800078e00ff */
[C---:B------:R-:W-:Y:S02]  /*7870*/  IMAD R171, R251.reuse, R5, R171 ;  /* 0x00000005fbab7224 */ /* 0x040fe400078e02ab */
[----:B------:R-:W-:Y:S02]  /*7880*/  IMAD R161, R251, R6, R161 ;  /* 0x00000006fba17224 */ /* 0x000fe400078e02a1 */
[----:B------:R-:W-:-:S04]  /*7890*/  IMAD.HI.U32 R5, R252, R166, RZ ;  /* 0x000000a6fc057227 */ /* 0x000fc800078e00ff */
[----:B------:R-:W-:-:S04]  /*78a0*/  IMAD.HI.U32 R6, R252, R156, RZ ;  /* 0x0000009cfc067227 */ /* 0x000fc800078e00ff */
[----:B------:R-:W-:Y:S01]  /*78b0*/  IMAD.MOV R0, RZ, RZ, -R0 ;  /* 0x000000ffff007224 */ /* 0x000fe200078e0a00 */
[----:B------:R-:W-:Y:S01]  /*78c0*/  IABS R160, R160 ;  /* 0x000000a000a07213 */ /* 0x000fe20000000000 */
[----:B------:R-:W-:Y:S01]  /*78d0*/  IMAD.MOV R5, RZ, RZ, -R5 ;  /* 0x000000ffff057224 */ /* 0x000fe200078e0a05 */
[----:B------:R-:W-:Y:S01]  /*78e0*/  IABS R151, R151 ;  /* 0x0000009700977213 */ /* 0x000fe20000000000 */
[----:B------:R-:W-:Y:S02]  /*78f0*/  IMAD.MOV R6, RZ, RZ, -R6 ;  /* 0x000000ffff067224 */ /* 0x000fe400078e0a06 */
[----:B------:R-:W-:Y:S02]  /*7900*/  IMAD R85, R251, R0, R85 ;  /* 0x00000000fb557224 */ /* 0x000fe400078e0255 */
[----:B------:R-:W-:Y:S01]  /*7910*/  IMAD.HI.U32 R0, R252, R83, RZ ;  /* 0x00000053fc007227 */ /* 0x000fe200078e00ff */
[----:B------:R-:W-:-:S03]  /*7920*/  IABS R80, R80 ;  /* 0x0000005000507213 */ /* 0x000fc60000000000 */
        /* <DEDUP_REMOVED lines=95> */
[----:B---3--:R-:W-:-:S03]  /*7f20*/  IABS R59, R59 ;  /* 0x0000003b003b7213 */ /* 0x008fc60000000000 */
        /* <DEDUP_REMOVED lines=115> */
[----:B----4-:R-:W-:Y:S01]  /*8660*/  IABS R56, R56 ;  /* 0x0000003800387213 */ /* 0x010fe20000000000 */
        /* <DEDUP_REMOVED lines=68> */
[----:B------:R-:W-:Y:S02]  /*8ab0*/  IMAD.MOV R5, RZ, RZ, -R5 ;  /* 0x000000ffff057224 */ /* 0x000fe400078e0a05 */
        /* <DEDUP_REMOVED lines=20> */
[----:B------:R-:W-:Y:S02]  /*8c00*/  IMAD.MOV R0, RZ, RZ, -R0 ;  /* 0x000000ffff007224 */ /* 0x000fe400078e0a00 */
[----:B------:R-:W-:Y:S02]  /*8c10*/  IMAD.MOV R5, RZ, RZ, -R5 ;  /* 0x000000ffff057224 */ /* 0x000fe400078e0a05 */
[----:B------:R-:W-:Y:S02]  /*8c20*/  IMAD.MOV R6, RZ, RZ, -R6 ;  /* 0x000000ffff067224 */ /* 0x000fe400078e0a06 */
[----:B------:R-:W-:Y:S02]  /*8c30*/  IMAD R18, R251, R0, R18 ;  /* 0x00000000fb127224 */ /* 0x000fe400078e0212 */
[----:B------:R-:W-:Y:S01]  /*8c40*/  IMAD.HI.U32 R0, R252, R16, RZ ;  /* 0x00000010fc007227 */ /* 0x000fe200078e00ff */
[----:B------:R-:W-:-:S03]  /*8c50*/  IABS R7, R11 ;  /* 0x0000000b00077213 */ /* 0x000fc60000000000 */
[C---:B------:R-:W-:Y:S02]  /*8c60*/  IMAD R30, R251.reuse, R5, R30 ;  /* 0x00000005fb1e7224 */ /* 0x040fe400078e021e */
[----:B------:R-:W-:Y:S01]  /*8c70*/  IMAD R20, R251, R6, R20 ;  /* 0x00000006fb147224 */ /* 0x000fe200078e0214 */
[----:B------:R-:W-:Y:S01]  /*8c80*/  IABS R6, R10 ;  /* 0x0000000a00067213 */ /* 0x000fe20000000000 */
[----:B------:R-:W-:-:S04]  /*8c90*/  IMAD.HI.U32 R5, R252, R24, RZ ;  /* 0x00000018fc057227 */ /* 0x000fc800078e00ff */
[----:B------:R-:W-:Y:S01]  /*8ca0*/  IMAD.MOV R0, RZ, RZ, -R0 ;  /* 0x000000ffff007224 */ /* 0x000fe200078e0a00 */
[----:B------:R-:W-:Y:S01]  /*8cb0*/  IABS R19, R19 ;  /* 0x0000001300137213 */ /* 0x000fe20000000000 */
[----:B------:R-:W-:Y:S02]  /*8cc0*/  IMAD.MOV R5, RZ, RZ, -R5 ;  /* 0x000000ffff057224 */ /* 0x000fe400078e0a05 */
[----:B------:R-:W-:Y:S02]  /*8cd0*/  IMAD R16, R251, R0, R16 ;  /* 0x00000000fb107224 */ /* 0x000fe400078e0210 */
[----:B------:R-:W-:-:S04]  /*8ce0*/  IMAD.HI.U32 R9, R252, R7, RZ ;  /* 0x00000007fc097227 */ /* 0x000fc800078e00ff */
[----:B------:R-:W-:-:S04]  /*8cf0*/  IMAD.HI.U32 R0, R252, R6, RZ ;  /* 0x00000006fc007227 */ /* 0x000fc800078e00ff */
[----:B------:R-:W-:Y:S02]  /*8d00*/  IMAD R24, R251, R5, R24 ;  /* 0x00000005fb187224 */ /* 0x000fe400078e0218 */
[----:B------:R-:W-:-:S04]  /*8d10*/  IMAD.HI.U32 R5, R252, R19, RZ ;  /* 0x00000013fc057227 */ /* 0x000fc800078e00ff */
[----:B------:R-:W-:Y:S02]  /*8d20*/  IMAD.MOV R9, RZ, RZ, -R9 ;  /* 0x000000ffff097224 */ /* 0x000fe400078e0a09 */
[----:B------:R-:W-:Y:S02]  /*8d30*/  IMAD.MOV R0, RZ, RZ, -R0 ;  /* 0x000000ffff007224 */ /* 0x000fe400078e0a00 */
[----:B------:R-:W-:Y:S02]  /*8d40*/  IMAD.MOV R5, RZ, RZ, -R5 ;  /* 0x000000ffff057224 */ /* 0x000fe400078e0a05 */
[C---:B------:R-:W-:Y:S02]  /*8d50*/  IMAD R7, R251.reuse, R9, R7 ;  /* 0x00000009fb077224 */ /* 0x040fe400078e0207 */
[----:B------:R-:W-:Y:S01]  /*8d60*/  IMAD R6, R251, R0, R6 ;  /* 0x00000000fb067224 */ /* 0x000fe200078e0206 */
[----:B------:R-:W-:Y:S01]  /*8d70*/  IABS R0, R96 ;  /* 0x0000006000007213 */ /* 0x000fe20000000000 */
[----:B------:R-:W-:Y:S01]  /*8d80*/  IMAD.HI.U32 R9, R252, R2, RZ ;  /* 0x00000002fc097227 */ /* 0x000fe200078e00ff */
[----:B------:R-:W-:-:S03]  /*8d90*/  IABS R13, R13 ;  /* 0x0000000d000d7213 */ /* 0x000fc60000000000 */
[----:B------:R-:W-:Y:S01]  /*8da0*/  IMAD R19, R251, R5, R19 ;  /* 0x00000005fb137224 */ /* 0x000fe200078e0213 */
[----:B------:R-:W-:Y:S01]  /*8db0*/  IABS R5, R63 ;  /* 0x0000003f00057213 */ /* 0x000fe20000000000 */
[----:B------:R-:W-:Y:S01]  /*8dc0*/  IMAD.MOV R9, RZ, RZ, -R9 ;  /* 0x000000ffff097224 */ /* 0x000fe200078e0a09 */
[----:B------:R-:W-:Y:S01]  /*8dd0*/  IABS R8, R8 ;  /* 0x0000000800087213 */ /* 0x000fe20000000000 */
[----:B------:R-:W-:Y:S01]  /*8de0*/  IMAD.HI.U32 R63, R252, R0, RZ ;  /* 0x00000000fc3f7227 */ /* 0x000fe200078e00ff */
[----:B------:R-:W-:-:S03]  /*8df0*/  IABS R12, R12 ;  /* 0x0000000c000c7213 */ /* 0x000fc60000000000 */
[----:B------:R-:W-:Y:S02]  /*8e00*/  IMAD R2, R251, R9, R2 ;  /* 0x00000009fb027224 */ /* 0x000fe400078e0202 */
[----:B------:R-:W-:Y:S02]  /*8e10*/  IMAD.MOV R63, RZ, RZ, -R63 ;  /* 0x000000ffff3f7224 */ /* 0x000fe400078e0a3f */
[----:B------:R-:W-:-:S04]  /*8e20*/  IMAD.HI.U32 R9, R252, R13, RZ ;  /* 0x0000000dfc097227 */ /* 0x000fc800078e00ff */
[----:B------:R-:W-:-:S04]  /*8e30*/  IMAD.HI.U32 R11, R252, R8, RZ ;  /* 0x00000008fc0b7227 */ /* 0x000fc800078e00ff */
[----:B------:R-:W-:Y:S01]  /*8e40*/  IMAD.HI.U32 R10, R252, R5, RZ ;  /* 0x00000005fc0a7227 */ /* 0x000fe200078e00ff */
[----:B------:R-:W-:Y:S02]  /*8e50*/  IABS R15, R15 ;  /* 0x0000000f000f7213 */ /* 0x000fe40000000000 */
[----:B------:R-:W-:Y:S01]  /*8e60*/  IABS R14, R14 ;  /* 0x0000000e000e7213 */ /* 0x000fe20000000000 */
[----:B------:R-:W-:Y:S02]  /*8e70*/  IMAD R0, R251, R63, R0 ;  /* 0x0000003ffb007224 */ /* 0x000fe400078e0200 */
[----:B------:R-:W-:Y:S02]  /*8e80*/  IMAD.MOV R9, RZ, RZ, -R9 ;  /* 0x000000ffff097224 */ /* 0x000fe400078e0a09 */
[----:B------:R-:W-:Y:S02]  /*8e90*/  IMAD.MOV R11, RZ, RZ, -R11 ;  /* 0x000000ffff0b7224 */ /* 0x000fe400078e0a0b */
[----:B------:R-:W-:-:S02]  /*8ea0*/  IMAD.MOV R10, RZ, RZ, -R10 ;  /* 0x000000ffff0a7224 */ /* 0x000fc400078e0a0a */
[----:B------:R-:W-:-:S04]  /*8eb0*/  IMAD.HI.U32 R63, R252, R12, RZ ;  /* 0x0000000cfc3f7227 */ /* 0x000fc800078e00ff */
[C---:B------:R-:W-:Y:S01]  /*8ec0*/  IMAD R13, R251.reuse, R9, R13 ;  /* 0x00000009fb0d7224 */ /* 0x040fe200078e020d */
[----:B------:R-:W-:Y:S01]  /*8ed0*/  IABS R9, R249 ;  /* 0x000000f900097213 */ /* 0x000fe20000000000 */
[C---:B------:R-:W-:Y:S02]  /*8ee0*/  IMAD R8, R251.reuse, R11, R8 ;  /* 0x0000000bfb087224 */ /* 0x040fe400078e0208 */
[----:B------:R-:W-:Y:S02]  /*8ef0*/  IMAD R5, R251, R10, R5 ;  /* 0x0000000afb057224 */ /* 0x000fe400078e0205 */
[----:B------:R-:W-:Y:S02]  /*8f00*/  IMAD.MOV R63, RZ, RZ, -R63 ;  /* 0x000000ffff3f7224 */ /* 0x000fe400078e0a3f */
[----:B------:R-:W-:-:S04]  /*8f10*/  IMAD.HI.U32 R11, R252, R15, RZ ;  /* 0x0000000ffc0b7227 */ /* 0x000fc800078e00ff */
[----:B------:R-:W-:-:S04]  /*8f20*/  IMAD.HI.U32 R10, R252, R14, RZ ;  /* 0x0000000efc0a7227 */ /* 0x000fc800078e00ff */
[----:B------:R-:W-:Y:S02]  /*8f30*/  IMAD R12, R251, R63, R12 ;  /* 0x0000003ffb0c7224 */ /* 0x000fe400078e020c */
[----:B------:R-:W-:Y:S02]  /*8f40*/  IMAD.MOV R11, RZ, RZ, -R11 ;  /* 0x000000ffff0b7224 */ /* 0x000fe400078e0a0b */
[----:B------:R-:W-:Y:S02]  /*8f50*/  IMAD.MOV R10, RZ, RZ, -R10 ;  /* 0x000000ffff0a7224 */ /* 0x000fe400078e0a0a */
[----:B------:R-:W-:Y:S01]  /*8f60*/  IMAD.HI.U32 R63, R252, R9, RZ ;  /* 0x00000009fc3f7227 */ /* 0x000fe200078e00ff */
[----:B------:R-:W-:-:S03]  /*8f70*/  IABS R249, R248 ;  /* 0x000000f800f97213 */ /* 0x000fc60000000000 */
[C---:B------:R-:W-:Y:S01]  /*8f80*/  IMAD R15, R251.reuse, R11, R15 ;  /* 0x0000000bfb0f7224 */ /* 0x040fe200078e020f */
[----:B--2---:R-:W-:Y:S01]  /*8f90*/  IABS R11, R132 ;  /* 0x00000084000b7213 */ /* 0x004fe20000000000 */
[----:B------:R-:W-:Y:S01]  /*8fa0*/  IMAD R14, R251, R10, R14 ;  /* 0x0000000afb0e7224 */ /* 0x000fe200078e020e */
[----:B------:R-:W-:Y:S01]  /*8fb0*/  IABS R10, R250 ;  /* 0x000000fa000a7213 */ /* 0x000fe20000000000 */
[----:B------:R-:W-:Y:S01]  /*8fc0*/  IMAD.MOV R63, RZ, RZ, -R63 ;  /* 0x000000ffff3f7224 */ /* 0x000fe200078e0a3f */
[----:B------:R-:W-:Y:S01]  /*8fd0*/  IABS R250, R165 ;  /* 0x000000a500fa7213 */ /* 0x000fe20000000000 */
[----:B------:R-:W-:-:S04]  /*8fe0*/  IMAD.HI.U32 R165, R252, R11, RZ ;  /* 0x0000000bfca57227 */ /* 0x000fc800078e00ff */
[----:B------:R-:W-:Y:S02]  /*8ff0*/  IMAD R9, R251, R63, R9 ;  /* 0x0000003ffb097224 */ /* 0x000fe400078e0209 */
[----:B------:R-:W-:Y:S01]  /*9000*/  IMAD.HI.U32 R63, R252, R249, RZ ;  /* 0x000000f9fc3f7227 */ /* 0x000fe200078e00ff */
[----:B------:R-:W-:-:S03]  /*9010*/  IABS R248, R247 ;  /* 0x000000f700f87213 */ /* 0x000fc60000000000 */
[C---:B------:R-:W-:Y:S01]  /*9020*/  IMAD.HI.U32 R96, R252.reuse, R250, RZ ;  /* 0x000000fafc607227 */ /* 0x040fe200078e00ff */
[----:B------:R-:W-:Y:S02]  /*9030*/  IABS R247, R246 ;  /* 0x000000f600f77213 */ /* 0x000fe40000000000 */
[----:B------:R-:W-:Y:S01]  /*9040*/  IABS R246, R245 ;  /* 0x000000f500f67213 */ /* 0x000fe20000000000 */
[----:B------:R-:W-:Y:S01]  /*9050*/  IMAD.MOV R63, RZ, RZ, -R63 ;  /* 0x000000ffff3f7224 */ /* 0x000fe200078e0a3f */
[----:B------:R-:W-:Y:S01]  /*9060*/  IABS R245, R199 ;  /* 0x000000c700f57213 */ /* 0x000fe20000000000 */
[----:B------:R-:W-:Y:S02]  /*9070*/  IMAD.MOV R165, RZ, RZ, -R165 ;  /* 0x000000ffffa57224 */ /* 0x000fe400078e0aa5 */
[----:B------:R-:W-:Y:S02]  /*9080*/  IMAD.MOV R96, RZ, RZ, -R96 ;  /* 0x000000ffff607224 */ /* 0x000fe400078e0a60 */
[----:B------:R-:W-:-:S04]  /*9090*/  IMAD.HI.U32 R132, R252, R10, RZ ;  /* 0x0000000afc847227 */ /* 0x000fc800078e00ff */
[C---:B------:R-:W-:Y:S01]  /*90a0*/  IMAD R249, R251.reuse, R63, R249 ;  /* 0x0000003ffbf97224 */ /* 0x040fe200078e02f9 */
[----:B------:R-:W-:Y:S01]  /*90b0*/  IABS R63, R244 ;  /* 0x000000f4003f7213 */ /* 0x000fe20000000000 */
[C---:B------:R-:W-:Y:S02]  /*90c0*/  IMAD R11, R251.reuse, R165, R11 ;  /* 0x000000a5fb0b7224 */ /* 0x040fe400078e020b */
[----:B------:R-:W-:Y:S02]  /*90d0*/  IMAD R250, R251, R96, R250 ;  /* 0x00000060fbfa7224 */ /* 0x000fe400078e02fa */
[----:B------:R-:W-:Y:S01]  /*90e0*/  IMAD.HI.U32 R165, R252, R247, RZ ;  /* 0x000000f7fca57227 */ /* 0x000fe200078e00ff */
[----:B------:R-:W-:-:S03]  /*90f0*/  IABS R243, R243 ;  /* 0x000000f300f37213 */ /* 0x000fc60000000000 */
[----:B------:R-:W-:Y:S02]  /*9100*/  IMAD.MOV R132, RZ, RZ, -R132 ;  /* 0x000000ffff847224 */ /* 0x000fe400078e0a84 */
[----:B------:R-:W-:Y:S01]  /*9110*/  IMAD.HI.U32 R96, R252, R245, RZ ;  /* 0x000000f5fc607227 */ /* 0x000fe200078e00ff */
[----:B------:R-:W-:-:S03]  /*9120*/  IABS R241, R241 ;  /* 0x000000f100f17213 */ /* 0x000fc60000000000 */
[----:B------:R-:W-:Y:S02]  /*9130*/  IMAD.MOV R165, RZ, RZ, -R165 ;  /* 0x000000ffffa57224 */ /* 0x000fe400078e0aa5 */
[----:B------:R-:W-:-:S04]  /*9140*/  IMAD.HI.U32 R244, R252, R63, RZ ;  /* 0x0000003ffcf47227 */ /* 0x000fc800078e00ff */
[----:B------:R-:W-:Y:S02]  /*9150*/  IMAD R10, R251, R132, R10 ;  /* 0x00000084fb0a7224 */ /* 0x000fe400078e020a */
[----:B------:R-:W-:Y:S02]  /*9160*/  IMAD.MOV R96, RZ, RZ, -R96 ;  /* 0x000000ffff607224 */ /* 0x000fe400078e0a60 */
[----:B------:R-:W-:Y:S01]  /*9170*/  IMAD.HI.U32 R132, R252, R246, RZ ;  /* 0x000000f6fc847227 */ /* 0x000fe200078e00ff */
[----:B------:R-:W-:-:S03]  /*9180*/  IABS R240, R240 ;  /* 0x000000f000f07213 */ /* 0x000fc60000000000 */
[C---:B------:R-:W-:Y:S02]  /*9190*/  IMAD R247, R251.reuse, R165, R247 ;  /* 0x000000a5fbf77224 */ /* 0x040fe400078e02f7 */
[----:B------:R-:W-:Y:S01]  /*91a0*/  IMAD.MOV R244, RZ, RZ, -R244 ;  /* 0x000000fffff47224 */ /* 0x000fe200078e0af4 */
[----:B------:R-:W-:Y:S01]  /*91b0*/  IABS R242, R242 ;  /* 0x000000f200f27213 */ /* 0x000fe20000000000 */
[----:B------:R-:W-:Y:S02]  /*91c0*/  IMAD R245, R251, R96, R245 ;  /* 0x00000060fbf57224 */ /* 0x000fe400078e02f5 */
[----:B------:R-:W-:-:S04]  /*91d0*/  IMAD.HI.U32 R165, R252, R243, RZ ;  /* 0x000000f3fca57227 */ /* 0x000fc800078e00ff */
[----:B------:R-:W-:Y:S02]  /*91e0*/  IMAD.MOV R132, RZ, RZ, -R132 ;  /* 0x000000ffff847224 */ /* 0x000fe400078e0a84 */
[----:B------:R-:W-:Y:S01]  /*91f0*/  IMAD.HI.U32 R96, R252, R241, RZ ;  /* 0x000000f1fc607227 */ /* 0x000fe200078e00ff */
[----:B------:R-:W-:-:S03]  /*9200*/  IABS R239, R239 ;  /* 0x000000ef00ef7213 */ /* 0x000fc60000000000 */
[C---:B------:R-:W-:Y:S02]  /*9210*/  IMAD R244, R251.reuse, R244, R63 ;  /* 0x000000f4fbf47224 */ /* 0x040fe400078e023f */
[----:B------:R-:W-:Y:S02]  /*9220*/  IMAD.MOV R63, RZ, RZ, -R165 ;  /* 0x000000ffff3f7224 */ /* 0x000fe400078e0aa5 */
        /* <DEDUP_REMOVED lines=8> */
[----:B------:R-:W-:Y:S02]  /*92b0*/  IMAD.MOV R132, RZ, RZ, -R132 ;  /* 0x000000ffff847224 */ /* 0x000fe400078e0a84 */
[----:B------:R-:W-:Y:S01]  /*92c0*/  IMAD.HI.U32 R96, R252, R239, RZ ;  /* 0x000000effc607227 */ /* 0x000fe200078e00ff */
[----:B------:R-:W-:-:S03]  /*92d0*/  IABS R237, R237 ;  /* 0x000000ed00ed7213 */ /* 0x000fc60000000000 */
[----:B------:R-:W-:Y:S01]  /*92e0*/  IMAD.HI.U32 R199, R252, R248, RZ ;  /* 0x000000f8fcc77227 */ /* 0x000fe200078e00ff */
[----:B------:R-:W-:-:S03]  /*92f0*/  IABS R236, R236 ;  /* 0x000000ec00ec7213 */ /* 0x000fc60000000000 */
[C---:B------:R-:W-:Y:S02]  /*9300*/  IMAD R240, R251.reuse, R63, R240 ;  /* 0x0000003ffbf07224 */ /* 0x040fe400078e02f0 */
[----:B------:R-:W-:Y:S02]  /*9310*/  IMAD R242, R251, R132, R242 ;  /* 0x00000084fbf27224 */ /* 0x000fe400078e02f2 */
[----:B------:R-:W-:Y:S02]  /*9320*/  IMAD.MOV R63, RZ, RZ, -R96 ;  /* 0x000000ffff3f7224 */ /* 0x000fe400078e0a60 */
[----:B------:R-:W-:Y:S01]  /*9330*/  IMAD.HI.U32 R132, R252, R238, RZ ;  /* 0x000000eefc847227 */ /* 0x000fe200078e00ff */
[----:B------:R-:W-:-:S03]  /*9340*/  IABS R235, R235 ;  /* 0x000000eb00eb7213 */ /* 0x000fc60000000000 */
[----:B------:R-:W-:Y:S02]  /*9350*/  IMAD.MOV R199, RZ, RZ, -R199 ;  /* 0x000000ffffc77224 */ /* 0x000fe400078e0ac7 */
[----:B------:R-:W-:Y:S02]  /*9360*/  IMAD R239, R251, R63, R239 ;  /* 0x0000003ffbef7224 */ /* 0x000fe400078e02ef */
[----:B------:R-:W-:-:S04]  /*9370*/  IMAD.HI.U32 R96, R252, R237, RZ ;  /* 0x000000edfc607227 */ /* 0x000fc800078e00ff */
[----:B------:R-:W-:Y:S02]  /*9380*/  IMAD.MOV R63, RZ, RZ, -R132 ;  /* 0x000000ffff3f7224 */ /* 0x000fe400078e0a84 */
[----:B------:R-:W-:-:S04]  /*9390*/  IMAD.HI.U32 R132, R252, R236, RZ ;  /* 0x000000ecfc847227 */ /* 0x000fc800078e00ff */
[----:B------:R-:W-:Y:S02]  /*93a0*/  IMAD R248, R251, R199, R248 ;  /* 0x000000c7fbf87224 */ /* 0x000fe400078e02f8 */
[----:B------:R-:W-:-:S04]  /*93b0*/  IMAD.HI.U32 R199, R252, R235, RZ ;  /* 0x000000ebfcc77227 */ /* 0x000fc800078e00ff */
[----:B------:R-:W-:Y:S02]  /*93c0*/  IMAD.MOV R165, RZ, RZ, -R96 ;  /* 0x000000ffffa57224 */ /* 0x000fe400078e0a60 */
[C---:B------:R-:W-:Y:S02]  /*93d0*/  IMAD R238, R251.reuse, R63, R238 ;  /* 0x0000003ffbee7224 */ /* 0x040fe400078e02ee */
[----:B------:R-:W-:Y:S02]  /*93e0*/  IMAD.MOV R63, RZ, RZ, -R132 ;  /* 0x000000ffff3f7224 */ /* 0x000fe400078e0a84 */
[----:B------:R-:W2:Y:S01]  /*93f0*/  LDL.LU R132, [R1+0x14] ;  /* 0x0000140001847983 */ /* 0x000ea20000300800 */
[----:B------:R-:W-:Y:S02]  /*9400*/  IMAD.MOV R96, RZ, RZ, -R199 ;  /* 0x000000ffff607224 */ /* 0x000fe400078e0ac7 */
[C---:B------:R-:W-:Y:S01]  /*9410*/  IMAD R237, R251.reuse, R165, R237 ;  /* 0x000000a5fbed7224 */ /* 0x040fe200078e02ed */
[----:B------:R-:W3:Y:S01]  /*9420*/  LDL.LU R199, [R1+0x18] ;  /* 0x0000180001c77983 */ /* 0x000ee20000300800 */
[----:B------:R-:W-:-:S03]  /*9430*/  IMAD R236, R251, R63, R236 ;  /* 0x0000003ffbec7224 */ /* 0x000fc600078e02ec */
[----:B------:R-:W4:Y:S04]  /*9440*/  LDL.LU R165, [R1+0x1c] ;  /* 0x00001c0001a57983 */ /* 0x000f280000300800 */
[----:B------:R-:W4:Y:S01]  /*9450*/  LDL.LU R63, [R1+0x20] ;  /* 0x00002000013f7983 */ /* 0x000f220000300800 */
[----:B------:R-:W-:Y:S02]  /*9460*/  ISETP.GT.U32.AND P0, PT, R29, R3, PT ;  /* 0x000000031d00720c */ /* 0x000fe40003f04070 */
[----:B------:R-:W-:-:S11]  /*9470*/  ISETP.GT.U32.AND P3, PT, R251, R230, PT ;  /* 0x000000e6fb00720c */ /* 0x000fd60003f64070 */
[----:B------:R-:W-:-:S05]  /*9480*/  @!P0 IMAD.IADD R3, R3, 0x1, -R29 ;  /* 0x0000000103038824 */ /* 0x000fca00078e0a1d */
[----:B------:R-:W-:Y:S02]  /*9490*/  ISETP.GT.U32.AND P4, PT, R29, R3, PT ;  /* 0x000000031d00720c */ /* 0x000fe40003f84070 */
[C---:B------:R-:W-:Y:S01]  /*94a0*/  ISETP.GT.U32.AND P1, PT, R251.reuse, R231, PT ;  /* 0x000000e7fb00720c */ /* 0x040fe20003f24070 */
[----:B------:R-:W-:Y:S01]  /*94b0*/  @!P3 IMAD.IADD R230, R230, 0x1, -R251 ;  /* 0x00000001e6e6b824 */ /* 0x000fe200078e0afb */
[----:B------:R-:W-:-:S09]  /*94c0*/  ISETP.GT.U32.AND P3, PT, R251, R4, PT ;  /* 0x00000004fb00720c */ /* 0x000fd20003f64070 */
[----:B------:R-:W-:Y:S01]  /*94d0*/  @!P4 IMAD.IADD R3, R3, 0x1, -R29 ;  /* 0x000000010303c824 */ /* 0x000fe200078e0a1d */
[----:B------:R-:W-:Y:S01]  /*94e0*/  ISETP.GT.U32.AND P4, PT, R251, R126, PT ;  /* 0x0000007efb00720c */ /* 0x000fe20003f84070 */
[--C-:B------:R-:W-:Y:S01]  /*94f0*/  @!P1 IMAD.IADD R231, R231, 0x1, -R251.reuse ;  /* 0x00000001e7e79824 */ /* 0x100fe200078e0afb */
[----:B------:R-:W-:Y:S01]  /*9500*/  ISETP.GT.U32.AND P1, PT, R251, R127, PT ;  /* 0x0000007ffb00720c */ /* 0x000fe20003f24070 */
[----:B------:R-:W-:-:S10]  /*9510*/  @!P3 IMAD.IADD R4, R4, 0x1, -R251 ;  /* 0x000000010404b824 */ /* 0x000fd400078e0afb */
[--C-:B------:R-:W-:Y:S02]  /*9520*/  @!P4 IMAD.IADD R126, R126, 0x1, -R251.reuse ;  /* 0x000000017e7ec824 */ /* 0x100fe400078e0afb */
[----:B------:R-:W-:Y:S01]  /*9530*/  @!P1 IMAD.IADD R127, R127, 0x1, -R251 ;  /* 0x000000017f7f9824 */ /* 0x000fe200078e0afb */
[C---:B--2---:R-:W-:Y:S02]  /*9540*/  ISETP.GT.U32.AND P5, PT, R251.reuse, R132, PT ;  /* 0x00000084fb00720c */ /* 0x044fe40003fa4070 */
[C---:B---3--:R-:W-:Y:S02]  /*9550*/  ISETP.GT.U32.AND P2, PT, R251.reuse, R199, PT ;  /* 0x000000c7fb00720c */ /* 0x048fe40003f44070 */
[C---:B----4-:R-:W-:Y:S02]  /*9560*/  ISETP.GT.U32.AND P0, PT, R251.reuse, R165, PT ;  /* 0x000000a5fb00720c */ /* 0x050fe40003f04070 */
[----:B------:R-:W-:-:S07]  /*9570*/  ISETP.GT.U32.AND P6, PT, R251, R63, PT ;  /* 0x0000003ffb00720c */ /* 0x000fce0003fc4070 */
[--C-:B------:R-:W-:Y:S02]  /*9580*/  @!P5 IMAD.IADD R132, R132, 0x1, -R251.reuse ;  /* 0x000000018484d824 */ /* 0x100fe400078e0afb */
[--C-:B------:R-:W-:Y:S01]  /*9590*/  @!P2 IMAD.IADD R199, R199, 0x1, -R251.reuse ;  /* 0x00000001c7c7a824 */ /* 0x100fe200078e0afb */
[----:B------:R-:W-:Y:S01]  /*95a0*/  ISETP.GT.U32.AND P2, PT, R251, R230, PT ;  /* 0x000000e6fb00720c */ /* 0x000fe20003f44070 */
[--C-:B------:R-:W-:Y:S01]  /*95b0*/  @!P0 IMAD.IADD R165, R165, 0x1, -R251.reuse ;  /* 0x00000001a5a58824 */ /* 0x100fe200078e0afb */
[----:B------:R-:W-:Y:S01]  /*95c0*/  ISETP.GT.U32.AND P0, PT, R251, R233, PT ;  /* 0x000000e9fb00720c */ /* 0x000fe20003f04070 */
[----:B------:R-:W-:Y:S01]  /*95d0*/  @!P6 IMAD.IADD R63, R63, 0x1, -R251 ;  /* 0x000000013f3fe824 */ /* 0x000fe200078e0afb */
[----:B------:R-:W-:-:S04]  /*95e0*/  ISETP.GT.U32.AND P5, PT, R251, R231, PT ;  /* 0x000000e7fb00720c */ /* 0x000fc80003fa4070 */
[----:B------:R-:W-:-:S05]  /*95f0*/  ISETP.GT.U32.AND P4, PT, R251, R63, PT ;  /* 0x0000003ffb00720c */ /* 0x000fca0003f84070 */
[--C-:B------:R-:W-:Y:S01]  /*9600*/  @!P2 IMAD.IADD R230, R230, 0x1, -R251.reuse ;  /* 0x00000001e6e6a824 */ /* 0x100fe200078e0afb */
[C---:B------:R-:W-:Y:S02]  /*9610*/  ISETP.GT.U32.AND P3, PT, R251.reuse, R165, PT ;  /* 0x000000a5fb00720c */ /* 0x040fe40003f64070 */
[----:B------:R-:W-:Y:S01]  /*9620*/  ISETP.GT.U32.AND P1, PT, R251, R199, PT ;  /* 0x000000c7fb00720c */ /* 0x000fe20003f24070 */
[--C-:B------:R-:W-:Y:S01]  /*9630*/  @!P0 IMAD.IADD R233, R233, 0x1, -R251.reuse ;  /* 0x00000001e9e98824 */ /* 0x100fe200078e0afb */
[C---:B------:R-:W-:Y:S02]  /*9640*/  ISETP.GT.U32.AND P2, PT, R251.reuse, R126, PT ;  /* 0x0000007efb00720c */ /* 0x040fe40003f44070 */
[----:B------:R-:W-:Y:S01]  /*9650*/  ISETP.GT.U32.AND P0, PT, R251, R132, PT ;  /* 0x00000084fb00720c */ /* 0x000fe20003f04070 */
[--C-:B------:R-:W-:Y:S01]  /*9660*/  @!P5 IMAD.IADD R231, R231, 0x1, -R251.reuse ;  /* 0x00000001e7e7d824 */ /* 0x100fe200078e0afb */
[----:B------:R-:W-:Y:S01]  /*9670*/  ISETP.GT.U32.AND P5, PT, R251, R4, PT ;  /* 0x00000004fb00720c */ /* 0x000fe20003fa4070 */
[--C-:B------:R-:W-:Y:S01]  /*9680*/  @!P4 IMAD.IADD R63, R63, 0x1, -R251.reuse ;  /* 0x000000013f3fc824 */ /* 0x100fe200078e0afb */
[----:B------:R-:W-:Y:S01]  /*9690*/  ISETP.GT.U32.AND P4, PT, R251, R127, PT ;  /* 0x0000007ffb00720c */ /* 0x000fe20003f84070 */
[----:B------:R0:W-:Y:S02]  /*96a0*/  STL [R1+0x8], R230 ;  /* 0x000008e601007387 */ /* 0x0001e40000100800 */
[----:B------:R-:W-:-:S02]  /*96b0*/  @!P3 IMAD.IADD R165, R165, 0x1, -R251 ;  /* 0x00000001a5a5b824 */ /* 0x000fc400078e0afb */
[--C-:B------:R-:W-:Y:S02]  /*96c0*/  @!P1 IMAD.IADD R199, R199, 0x1, -R251.reuse ;  /* 0x00000001c7c79824 */ /* 0x100fe400078e0afb */
[--C-:B------:R-:W-:Y:S02]  /*96d0*/  @!P2 IMAD.IADD R126, R126, 0x1, -R251.reuse ;  /* 0x000000017e7ea824 */ /* 0x100fe400078e0afb */
[--C-:B------:R-:W-:Y:S01]  /*96e0*/  @!P0 IMAD.IADD R132, R132, 0x1, -R251.reuse ;  /* 0x0000000184848824 */ /* 0x100fe200078e0afb */
[----:B0-----:R-:W2:Y:S01]  /*96f0*/  LDL.LU R230, [R1+0x11b4] ;  /* 0x0011b40001e67983 */ /* 0x001ea20000300800 */
[----:B------:R-:W-:-:S03]  /*9700*/  @!P5 IMAD.IADD R4, R4, 0x1, -R251 ;  /* 0x000000010404d824 */ /* 0x000fc600078e0afb */
[----:B------:R0:W-:Y:S01]  /*9710*/  STL [R1+0x24], R231 ;  /* 0x000024e701007387 */ /* 0x0001e20000100800 */
[----:B------:R-:W-:-:S03]  /*9720*/  @!P4 IMAD.IADD R127, R127, 0x1, -R251 ;  /* 0x000000017f7fc824 */ /* 0x000fc600078e0afb */
[----:B0-----:R-:W3:Y:S04]  /*9730*/  LDL.LU R231, [R1+0x11b0] ;  /* 0x0011b00001e77983 */ /* 0x001ee80000300800 */
[----:B------:R-:W-:Y:S04]  /*9740*/  STL [R1+0x20], R63 ;  /* 0x0000203f01007387 */ /* 0x000fe80000100800 */
[----:B------:R-:W-:Y:S04]  /*9750*/  STL [R1+0x1c], R165 ;  /* 0x00001ca501007387 */ /* 0x000fe80000100800 */
[----:B------:R-:W-:Y:S04]  /*9760*/  STL [R1+0x18], R199 ;  /* 0x000018c701007387 */ /* 0x000fe80000100800 */
[----:B------:R0:W-:Y:S04]  /*9770*/  STL [R1+0x10], R126 ;  /* 0x0000107e01007387 */ /* 0x0001e80000100800 */
[----:B------:R-:W-:Y:S04]  /*9780*/  STL [R1+0x14], R132 ;  /* 0x0000148401007387 */ /* 0x000fe80000100800 */
[----:B0-----:R-:W4:Y:S04]  /*9790*/  LDL.LU R126, [R1+0x11ac] ;  /* 0x0011ac00017e7983 */ /* 0x001f280000300800 */
[----:B------:R0:W-:Y:S04]  /*97a0*/  STL [R1+0x4], R4 ;  /* 0x0000040401007387 */ /* 0x0001e80000100800 */
[----:B0-----:R-:W4:Y:S04]  /*97b0*/  LDL.LU R4, [R1+0x11a8] ;  /* 0x0011a80001047983 */ /* 0x001f280000300800 */
[----:B------:R0:W-:Y:S04]  /*97c0*/  STL [R1], R127 ;  /* 0x0000007f01007387 */ /* 0x0001e80000100800 */
[----:B0-----:R-:W2:Y:S01]  /*97d0*/  LDL R127, [R1+0xe0c] ;  /* 0x000e0c00017f7983 */ /* 0x001ea20000100800 */
[----:B------:R-:W-:-:S13]  /*97e0*/  ISETP.GT.U32.AND P6, PT, R251, R234, PT ;  /* 0x000000eafb00720c */ /* 0x000fda0003fc4070 */
[----:B------:R-:W-:Y:S01]  /*97f0*/  @!P6 IMAD.IADD R234, R234, 0x1, -R251 ;  /* 0x00000001eaeae824 */ /* 0x000fe200078e0afb */
[----:B------:R-:W-:-:S04]  /*9800*/  ISETP.GT.U32.AND P6, PT, R251, R233, PT ;  /* 0x000000e9fb00720c */ /* 0x000fc80003fc4070 */
[----:B------:R-:W-:-:S09]  /*9810*/  ISETP.GT.U32.AND P3, PT, R251, R234, PT ;  /* 0x000000eafb00720c */ /* 0x000fd20003f64070 */
[----:B------:R-:W-:-:S04]  /*9820*/  @!P6 IMAD.IADD R233, R233, 0x1, -R251 ;  /* 0x00000001e9e9e824 */ /* 0x000fc800078e0afb */
[----:B------:R-:W-:-:S05]  /*9830*/  @!P3 IMAD.IADD R234, R234, 0x1, -R251 ;  /* 0x00000001eaeab824 */ /* 0x000fca00078e0afb */
[----:B------:R0:W-:Y:S04]  /*9840*/  STL [R1+0x1198], R234 ;  /* 0x001198ea01007387 */ /* 0x0001e80000100800 */
[----:B------:R-:W-:Y:S01]  /*9850*/  STL [R1+0x11a4], R233 ;  /* 0x0011a4e901007387 */ /* 0x000fe20000100800 */
[----:B--2---:R-:W-:-:S03]  /*9860*/  IABS R199, R127 ;  /* 0x0000007f00c77213 */ /* 0x004fc60000000000 */
[----:B------:R-:W2:Y:S01]  /*9870*/  LDL R127, [R1+0xe10] ;  /* 0x000e1000017f7983 */ /* 0x000ea20000100800 */
[C---:B------:R-:W-:Y:S02]  /*9880*/  ISETP.GT.U32.AND P0, PT, R251.reuse, R230, PT ;  /* 0x000000e6fb00720c */ /* 0x040fe40003f04070 */
[C---:B------:R-:W-:Y:S02]  /*9890*/  ISETP.GT.U32.AND P2, PT, R251.reuse, R229, PT ;  /* 0x000000e5fb00720c */ /* 0x040fe40003f44070 */
[C---:B------:R-:W-:Y:S02]  /*98a0*/  ISETP.GT.U32.AND P4, PT, R251.reuse, R227, PT ;  /* 0x000000e3fb00720c */ /* 0x040fe40003f84070 */
[----:B---3--:R-:W-:-:S07]  /*98b0*/  ISETP.GT.U32.AND P1, PT, R251, R231, PT ;  /* 0x000000e7fb00720c */ /* 0x008fce0003f24070 */
[--C-:B------:R-:W-:Y:S01]  /*98c0*/  @!P0 IMAD.IADD R230, R230, 0x1, -R251.reuse ;  /* 0x00000001e6e68824 */ /* 0x100fe200078e0afb */
[C---:B------:R-:W-:Y:S02]  /*98d0*/  ISETP.GT.U32.AND P0, PT, R251.reuse, R223, PT ;  /* 0x000000dffb00720c */ /* 0x040fe40003f04070 */
[C---:B------:R-:W-:Y:S02]  /*98e0*/  ISETP.GT.U32.AND P5, PT, R251.reuse, R228, PT ;  /* 0x000000e4fb00720c */ /* 0x040fe40003fa4070 */
[----:B------:R-:W-:Y:S01]  /*98f0*/  ISETP.GT.U32.AND P3, PT, R251, R226, PT ;  /* 0x000000e2fb00720c */ /* 0x000fe20003f64070 */
[--C-:B------:R-:W-:Y:S01]  /*9900*/  @!P2 IMAD.IADD R229, R229, 0x1, -R251.reuse ;  /* 0x00000001e5e5a824 */ /* 0x100fe200078e0afb */
[----:B------:R-:W-:Y:S01]  /*9910*/  ISETP.GT.U32.AND P2, PT, R251, R222, PT ;  /* 0x000000defb00720c */ /* 0x000fe20003f44070 */
[--C-:B------:R-:W-:Y:S01]  /*9920*/  @!P4 IMAD.IADD R227, R227, 0x1, -R251.reuse ;  /* 0x00000001e3e3c824 */ /* 0x100fe200078e0afb */
[----:B--2---:R-:W-:Y:S02]  /*9930*/  IABS R165, R127 ;  /* 0x0000007f00a57213 */ /* 0x004fe40000000000 */
[----:B------:R-:W2:Y:S01]  /*9940*/  LDL R127, [R1+0xe14] ;  /* 0x000e1400017f7983 */ /* 0x000ea20000100800 */
[----:B------:R-:W-:Y:S01]  /*9950*/  ISETP.GT.U32.AND P4, PT, R251, R220, PT ;  /* 0x000000dcfb00720c */ /* 0x000fe20003f84070 */
[--C-:B------:R-:W-:Y:S01]  /*9960*/  @!P1 IMAD.IADD R231, R231, 0x1, -R251.reuse ;  /* 0x00000001e7e79824 */ /* 0x100fe200078e0afb */
[----:B------:R-:W-:Y:S01]  /*9970*/  ISETP.GT.U32.AND P1, PT, R251, R224, PT ;  /* 0x000000e0fb00720c */ /* 0x000fe20003f24070 */
[----:B------:R-:W-:Y:S01]  /*9980*/  @!P0 IMAD.IADD R223, R223, 0x1, -R251 ;  /* 0x00000001dfdf8824 */ /* 0x000fe200078e0afb */
[----:B------:R-:W-:-:S02]  /*9990*/  ISETP.GT.U32.AND P0, PT, R251, R229, PT ;  /* 0x000000e5fb00720c */ /* 0x000fc40003f04070 */
[C---:B------:R-:W-:Y:S01]  /*99a0*/  ISETP.GT.U32.AND P6, PT, R251.reuse, R225, PT ;  /* 0x000000e1fb00720c */ /* 0x040fe20003fc4070 */
[--C-:B------:R-:W-:Y:S01]  /*99b0*/  @!P5 IMAD.IADD R228, R228, 0x1, -R251.reuse ;  /* 0x00000001e4e4d824 */ /* 0x100fe200078e0afb */
        /* <DEDUP_REMOVED lines=8> */
[----:B------:R-:W-:Y:S01]  /*9a40*/  ISETP.GT.U32.AND P1, PT, R251, R230, PT ;  /* 0x000000e6fb00720c */ /* 0x000fe20003f24070 */
[--C-:B------:R-:W-:Y:S01]  /*9a50*/  @!P0 IMAD.IADD R229, R229, 0x1, -R251.reuse ;  /* 0x00000001e5e58824 */ /* 0x100fe200078e0afb */
[----:B------:R-:W-:Y:S01]  /*9a60*/  ISETP.GT.U32.AND P0, PT, R251, R223, PT ;  /* 0x000000dffb00720c */ /* 0x000fe20003f04070 */
[--C-:B------:R-:W-:Y:S01]  /*9a70*/  @!P6 IMAD.IADD R225, R225, 0x1, -R251.reuse ;  /* 0x00000001e1e1e824 */ /* 0x100fe200078e0afb */
[----:B------:R-:W-:Y:S01]  /*9a80*/  ISETP.GT.U32.AND P6, PT, R251, R231, PT ;  /* 0x000000e7fb00720c */ /* 0x000fe20003fc4070 */
[--C-:B------:R-:W-:Y:S01]  /*9a90*/  @!P5 IMAD.IADD R221, R221, 0x1, -R251.reuse ;  /* 0x00000001ddddd824 */ /* 0x100fe200078e0afb */
[----:B------:R-:W-:Y:S01]  /*9aa0*/  ISETP.GT.U32.AND P5, PT, R251, R227, PT ;  /* 0x000000e3fb00720c */ /* 0x000fe20003fa4070 */
        /* <DEDUP_REMOVED lines=38> */
[----:B------:R-:W-:-:S02]  /*9d10*/  @!P6 IMAD.IADD R212, R212, 0x1, -R251 ;  /* 0x00000001d4d4e824 */ /* 0x000fc400078e0afb */
        /* <DEDUP_REMOVED lines=10> */
[----:B------:R-:W-:Y:S01]  /*9dc0*/  @!P0 IMAD.IADD R215, R215, 0x1, -R251 ;  /* 0x00000001d7d78824 */ /* 0x000fe200078e0afb */
[----:B------:R-:W-:-:S03]  /*9dd0*/  ISETP.GT.U32.AND P0, PT, R251, R209, PT ;  /* 0x000000d1fb00720c */ /* 0x000fc60003f04070 */
        /* <DEDUP_REMOVED lines=11> */
[----:B------:R-:W-:-:S02]  /*9e90*/  ISETP.GT.U32.AND P0, PT, R251, R202, PT ;  /* 0x000000cafb00720c */ /* 0x000fc40003f04070 */
        /* <DEDUP_REMOVED lines=43> */
[----:B------:R-:W-:-:S02]  /*a150*/  @!P5 IMAD.IADD R192, R192, 0x1, -R251 ;  /* 0x00000001c0c0d824 */ /* 0x000fc400078e0afb */
[--C-:B------:R-:W-:Y:S01]  /*a160*/  @!P3 IMAD.IADD R203, R203, 0x1, -R251.reuse ;  /* 0x00000001cbcbb824 */ /* 0x100fe200078e0afb */
[C---:B------:R-:W-:Y:S02]  /*a170*/  ISETP.GT.U32.AND P5, PT, R251.reuse, R198, PT ;  /* 0x000000c6fb00720c */ /* 0x040fe40003fa4070 */
        /* <DEDUP_REMOVED lines=21> */
[----:B------:R-:W-:Y:S01]  /*a2d0*/  @!P0 IMAD.IADD R187, R187, 0x1, -R251 ;  /* 0x00000001bbbb8824 */ /* 0x000fe200078e0afb */
[----:B------:R-:W-:-:S02]  /*a2e0*/  ISETP.GT.U32.AND P0, PT, R251, R180, PT ;  /* 0x000000b4fb00720c */ /* 0x000fc40003f04070 */
[----:B--2---:R-:W-:Y:S02]  /*a2f0*/  IABS R132, R127 ;  /* 0x0000007f00847213 */ /* 0x004fe40000000000 */
[----:B------:R-:W2:Y:S01]  /*a300*/  LDL R127, [R1+0xe18] ;  /* 0x000e1800017f7983 */ /* 0x000ea20000100800 */
        /* <DEDUP_REMOVED lines=14> */
[----:B------:R-:W-:-:S02]  /*a3f0*/  @!P6 IMAD.IADD R185, R185, 0x1, -R251 ;  /* 0x00000001b9b9e824 */ /* 0x000fc400078e0afb */
        /* <DEDUP_REMOVED lines=10> */
[----:B------:R-:W-:Y:S01]  /*a4a0*/  @!P0 IMAD.IADD R186, R186, 0x1, -R251 ;  /* 0x00000001baba8824 */ /* 0x000fe200078e0afb */
[----:B------:R-:W-:-:S02]  /*a4b0*/  ISETP.GT.U32.AND P1, PT, R251, R187, PT ;  /* 0x000000bbfb00720c */ /* 0x000fc40003f24070 */
        /* <DEDUP_REMOVED lines=44> */
[----:B------:R-:W-:Y:S01]  /*a780*/  @!P3 IMAD.IADD R168, R168, 0x1, -R251 ;  /* 0x00000001a8a8b824 */ /* 0x000fe200078e0afb */
[----:B------:R-:W-:-:S03]  /*a790*/  ISETP.GT.U32.AND P3, PT, R251, R174, PT ;  /* 0x000000aefb00720c */ /* 0x000fc60003f64070 */
        /* <DEDUP_REMOVED lines=10> */
[----:B------:R-:W-:Y:S01]  /*a840*/  @!P3 IMAD.IADD R174, R174, 0x1, -R251 ;  /* 0x00000001aeaeb824 */ /* 0x000fe200078e0afb */
[----:B------:R-:W-:-:S02]  /*a850*/  ISETP.GT.U32.AND P3, PT, R251, R168, PT ;  /* 0x000000a8fb00720c */ /* 0x000fc40003f64070 */
        /* <DEDUP_REMOVED lines=43> */
[C---:B------:R-:W-:Y:S01]  /*ab10*/  ISETP.GT.U32.AND P2, PT, R251.reuse, R156, PT ;  /* 0x0000009cfb00720c */ /* 0x040fe20003f44070 */
[--C-:B------:R-:W-:Y:S01]  /*ab20*/  @!P4 IMAD.IADD R160, R160, 0x1, -R251.reuse ;  /* 0x00000001a0a0c824 */ /* 0x100fe200078e0afb */
[C---:B------:R-:W-:Y:S01]  /*ab30*/  ISETP.GT.U32.AND P4, PT, R251.reuse, R154, PT ;  /* 0x0000009afb00720c */ /* 0x040fe20003f84070 */
[--C-:B------:R-:W-:Y:S01]  /*ab40*/  @!P1 IMAD.IADD R152, R152, 0x1, -R251.reuse ;  /* 0x0000000198989824 */ /* 0x100fe200078e0afb */
[----:B------:R-:W-:Y:S01]  /*ab50*/  ISETP.GT.U32.AND P1, PT, R251, R158, PT ;  /* 0x0000009efb00720c */ /* 0x000fe20003f24070 */
[--C-:B------:R-:W-:Y:S01]  /*ab60*/  @!P0 IMAD.IADD R157, R157, 0x1, -R251.reuse ;  /* 0x000000019d9d8824 */ /* 0x100fe200078e0afb */
[C---:B------:R-:W-:Y:S02]  /*ab70*/  ISETP.GT.U32.AND P0, PT, R251.reuse, R150, PT ;  /* 0x00000096fb00720c */ /* 0x040fe40003f04070 */
        /* <DEDUP_REMOVED lines=21> */
[----:B------:R-:W-:Y:S01]  /*acd0*/  @!P4 IMAD.IADD R147, R147, 0x1, -R251 ;  /* 0x000000019393c824 */ /* 0x000fe200078e0afb */
[C---:B------:R-:W-:Y:S01]  /*ace0*/  ISETP.GT.U32.AND P4, PT, R251.reuse, R140, PT ;  /* 0x0000008cfb00720c */ /* 0x040fe20003f84070 */
[----:B------:R-:W-:-:S02]  /*acf0*/  IMAD R235, R251, R96, R235 ;  /* 0x00000060fbeb7224 */ /* 0x000fc400078e02eb */
        /* <DEDUP_REMOVED lines=64> */
[----:B------:R-:W-:Y:S02]  /*b100*/  ISETP.GT.U32.AND P3, PT, R251, R137, PT ;  /* 0x00000089fb00720c */ /* 0x000fe40003f64070 */
[----:B--2---:R-:W-:Y:S02]  /*b110*/  IABS R96, R127 ;  /* 0x0000007f00607213 */ /* 0x004fe40000000000 */
[----:B------:R-:W2:Y:S01]  /*b120*/  LDL R127, [R1+0xe1c] ;  /* 0x000e1c00017f7983 */ /* 0x000ea20000100800 */
        /* <DEDUP_REMOVED lines=19> */
[C---:B------:R-:W-:Y:S02]  /*b260*/  ISETP.GT.U32.AND P0, PT, R251.reuse, R119, PT ;  /* 0x00000077fb00720c */ /* 0x040fe40003f04070 */
        /* <DEDUP_REMOVED lines=45> */
[C---:B------:R-:W-:Y:S02]  /*b540*/  ISETP.GT.U32.AND P5, PT, R251.reuse, R116, PT ;  /* 0x00000074fb00720c */ /* 0x040fe40003fa4070 */
        /* <DEDUP_REMOVED lines=95> */
[----:B------:R-:W-:-:S03]  /*bb40*/  ISETP.GT.U32.AND P3, PT, R251, R91, PT ;  /* 0x0000005bfb00720c */ /* 0x000fc60003f64070 */
[--C-:B------:R-:W-:Y:S01]  /*bb50*/  @!P2 IMAD.IADD R94, R94, 0x1, -R251.reuse ;  /* 0x000000015e5ea824 */ /* 0x100fe200078e0afb */
[C---:B------:R-:W-:Y:S01]  /*bb60*/  ISETP.GT.U32.AND P2, PT, R251.reuse, R88, PT ;  /* 0x00000058fb00720c */ /* 0x040fe20003f44070 */
[--C-:B------:R-:W-:Y:S01]  /*bb70*/  @!P4 IMAD.IADD R92, R92, 0x1, -R251.reuse ;  /* 0x000000015c5cc824 */ /* 0x100fe200078e0afb */
[C---:B------:R-:W-:Y:S01]  /*bb80*/  ISETP.GT.U32.AND P4, PT, R251.reuse, R86, PT ;  /* 0x00000056fb00720c */ /* 0x040fe20003f84070 */
[--C-:B------:R-:W-:Y:S01]  /*bb90*/  @!P1 IMAD.IADD R84, R84, 0x1, -R251.reuse ;  /* 0x0000000154549824 */ /* 0x100fe200078e0afb */
[----:B------:R-:W-:Y:S01]  /*bba0*/  ISETP.GT.U32.AND P1, PT, R251, R90, PT ;  /* 0x0000005afb00720c */ /* 0x000fe20003f24070 */
[--C-:B------:R-:W-:Y:S01]  /*bbb0*/  @!P0 IMAD.IADD R89, R89, 0x1, -R251.reuse ;  /* 0x0000000159598824 */ /* 0x100fe200078e0afb */
[----:B------:R-:W-:Y:S02]  /*bbc0*/  ISETP.GT.U32.AND P0, PT, R251, R82, PT ;  /* 0x00000052fb00720c */ /* 0x000fe40003f04070 */
[----:B------:R-:W-:Y:S01]  /*bbd0*/  IABS R232, R232 ;  /* 0x000000e800e87213 */ /* 0x000fe20000000000 */
[--C-:B------:R-:W-:Y:S01]  /*bbe0*/  @!P5 IMAD.IADD R93, R93, 0x1, -R251.reuse ;  /* 0x000000015d5dd824 */ /* 0x100fe200078e0afb */
[----:B------:R-:W-:Y:S01]  /*bbf0*/  ISETP.GT.U32.AND P6, PT, R251, R95, PT ;  /* 0x0000005ffb00720c */ /* 0x000fe20003fc4070 */
[----:B------:R-:W-:Y:S01]  /*bc00*/  @!P3 IMAD.IADD R91, R91, 0x1, -R251 ;  /* 0x000000015b5bb824 */ /* 0x000fe200078e0afb */
[C---:B------:R-:W-:Y:S01]  /*bc10*/  ISETP.GT.U32.AND P5, PT, R251.reuse, R87, PT ;  /* 0x00000057fb00720c */ /* 0x040fe20003fa4070 */
[----:B------:R-:W-:Y:S01]  /*bc20*/  IMAD.HI.U32 R29, R252, R232, RZ ;  /* 0x000000e8fc1d7227 */ /* 0x000fe200078e00ff */
[----:B------:R-:W-:-:S03]  /*bc30*/  ISETP.GT.U32.AND P3, PT, R251, R85, PT ;  /* 0x00000055fb00720c */ /* 0x000fc60003f64070 */
[--C-:B------:R-:W-:Y:S01]  /*bc40*/  @!P2 IMAD.IADD R88, R88, 0x1, -R251.reuse ;  /* 0x000000015858a824 */ /* 0x100fe200078e0afb */
[C---:B------:R-:W-:Y:S01]  /*bc50*/  ISETP.GT.U32.AND P2, PT, R251.reuse, R81, PT ;  /* 0x00000051fb00720c */ /* 0x040fe20003f44070 */
[----:B------:R-:W-:Y:S01]  /*bc60*/  @!P4 IMAD.IADD R86, R86, 0x1, -R251 ;  /* 0x000000015656c824 */ /* 0x000fe200078e0afb */
[C---:B------:R-:W-:Y:S01]  /*bc70*/  ISETP.GT.U32.AND P4, PT, R251.reuse, R79, PT ;  /* 0x0000004ffb00720c */ /* 0x040fe20003f84070 */
[----:B------:R-:W-:Y:S02]  /*bc80*/  IMAD.MOV R29, RZ, RZ, -R29 ;  /* 0x000000ffff1d7224 */ /* 0x000fe400078e0a1d */
[--C-:B------:R-:W-:Y:S01]  /*bc90*/  @!P1 IMAD.IADD R90, R90, 0x1, -R251.reuse ;  /* 0x000000015a5a9824 */ /* 0x100fe200078e0afb */
[C---:B------:R-:W-:Y:S01]  /*bca0*/  ISETP.GT.U32.AND P1, PT, R251.reuse, R84, PT ;  /* 0x00000054fb00720c */ /* 0x040fe20003f24070 */
[----:B------:R-:W-:Y:S01]  /*bcb0*/  @!P0 IMAD.IADD R82, R82, 0x1, -R251 ;  /* 0x0000000152528824 */ /* 0x000fe200078e0afb */
[C---:B------:R-:W-:Y:S01]  /*bcc0*/  ISETP.GT.U32.AND P0, PT, R251.reuse, R75, PT ;  /* 0x0000004bfb00720c */ /* 0x040fe20003f04070 */
[----:B------:R-:W-:-:S02]  /*bcd0*/  IMAD R232, R251, R29, R232 ;  /* 0x0000001dfbe87224 */ /* 0x000fc400078e02e8 */
[----:B------:R-:W-:-:S04]  /*bce0*/  IMAD.HI.U32 R29, R252, R199, RZ ;  /* 0x000000c7fc1d7227 */ /* 0x000fc800078e00ff */
[--C-:B------:R-:W-:Y:S01]  /*bcf0*/  @!P6 IMAD.IADD R95, R95, 0x1, -R251.reuse ;  /* 0x000000015f5fe824 */ /* 0x100fe200078e0afb */
[----:B------:R-:W-:Y:S01]  /*bd00*/  ISETP.GT.U32.AND P6, PT, R251, R83, PT ;  /* 0x00000053fb00720c */ /* 0x000fe20003fc4070 */
[--C-:B------:R-:W-:Y:S01]  /*bd10*/  @!P5 IMAD.IADD R87, R87, 0x1, -R251.reuse ;  /* 0x000000015757d824 */ /* 0x100fe200078e0afb */
[----:B------:R-:W-:Y:S01]  /*bd20*/  ISETP.GT.U32.AND P5, PT, R251, R80, PT ;  /* 0x00000050fb00720c */ /* 0x000fe20003fa4070 */
[----:B------:R-:W-:Y:S01]  /*bd30*/  @!P3 IMAD.IADD R85, R85, 0x1, -R251 ;  /* 0x000000015555b824 */ /* 0x000fe200078e0afb */
[----:B------:R-:W-:Y:S01]  /*bd40*/  ISETP.GT.U32.AND P3, PT, R251, R78, PT ;  /* 0x0000004efb00720c */ /* 0x000fe20003f64070 */
[----:B------:R-:W-:Y:S02]  /*bd50*/  IMAD.MOV R29, RZ, RZ, -R29 ;  /* 0x000000ffff1d7224 */ /* 0x000fe400078e0a1d */
[--C-:B------:R-:W-:Y:S01]  /*bd60*/  @!P2 IMAD.IADD R81, R81, 0x1, -R251.reuse ;  /* 0x000000015151a824 */ /* 0x100fe200078e0afb */
[----:B------:R-:W-:Y:S01]  /*bd70*/  ISETP.GT.U32.AND P2, PT, R251, R74, PT ;  /* 0x0000004afb00720c */ /* 0x000fe20003f44070 */
[----:B------:R-:W-:Y:S01]  /*bd80*/  @!P4 IMAD.IADD R79, R79, 0x1, -R251 ;  /* 0x000000014f4fc824 */ /* 0x000fe200078e0afb */
[C---:B------:R-:W-:Y:S01]  /*bd90*/  ISETP.GT.U32.AND P4, PT, R251.reuse, R72, PT ;  /* 0x00000048fb00720c */ /* 0x040fe20003f84070 */
[----:B------:R-:W-:-:S02]  /*bda0*/  IMAD R199, R251, R29, R199 ;  /* 0x0000001dfbc77224 */ /* 0x000fc400078e02c7 */
[----:B------:R-:W-:-:S04]  /*bdb0*/  IMAD.HI.U32 R29, R252, R165, RZ ;  /* 0x000000a5fc1d7227 */ /* 0x000fc800078e00ff */
[--C-:B------:R-:W-:Y:S01]  /*bdc0*/  @!P1 IMAD.IADD R84, R84, 0x1, -R251.reuse ;  /* 0x0000000154549824 */ /* 0x100fe200078e0afb */
[----:B------:R-:W-:Y:S01]  /*bdd0*/  ISETP.GT.U32.AND P1, PT, R251, R77, PT ;  /* 0x0000004dfb00720c */ /* 0x000fe20003f24070 */
[----:B------:R-:W-:Y:S01]  /*bde0*/  @!P0 IMAD.IADD R75, R75, 0x1, -R251 ;  /* 0x000000014b4b8824 */ /* 0x000fe200078e0afb */
[----:B------:R-:W-:Y:S01]  /*bdf0*/  ISETP.GT.U32.AND P0, PT, R251, R81, PT ;  /* 0x00000051fb00720c */ /* 0x000fe20003f04070 */
[----:B------:R-:W-:Y:S02]  /*be00*/  IMAD.MOV R29, RZ, RZ, -R29 ;  /* 0x000000ffff1d7224 */ /* 0x000fe400078e0a1d */
[----:B------:R-:W-:Y:S01]  /*be10*/  @!P6 IMAD.IADD R83, R83, 0x1, -R251 ;  /* 0x000000015353e824 */ /* 0x000fe200078e0afb */
[C---:B------:R-:W-:Y:S01]  /*be20*/  ISETP.GT.U32.AND P6, PT, R251.reuse, R76, PT ;  /* 0x0000004cfb00720c */ /* 0x040fe20003fc4070 */
[C---:B------:R-:W-:Y:S02]  /*be30*/  IMAD R165, R251.reuse, R29, R165 ;  /* 0x0000001dfba57224 */ /* 0x040fe400078e02a5 */
[--C-:B------:R-:W-:Y:S01]  /*be40*/  @!P5 IMAD.IADD R80, R80, 0x1, -R251.reuse ;  /* 0x000000015050d824 */ /* 0x100fe200078e0afb */
[C---:B------:R-:W-:Y:S01]  /*be50*/  ISETP.GT.U32.AND P5, PT, R251.reuse, R73, PT ;  /* 0x00000049fb00720c */ /* 0x040fe20003fa4070 */
[----:B------:R-:W-:Y:S01]  /*be60*/  @!P3 IMAD.IADD R78, R78, 0x1, -R251 ;  /* 0x000000014e4eb824 */ /* 0x000fe200078e0afb */
[----:B------:R-:W-:Y:S01]  /*be70*/  ISETP.GT.U32.AND P3, PT, R251, R71, PT ;  /* 0x00000047fb00720c */ /* 0x000fe20003f64070 */
[----:B------:R-:W-:-:S04]  /*be80*/  IMAD.HI.U32 R29, R252, R132, RZ ;  /* 0x00000084fc1d7227 */ /* 0x000fc800078e00ff */
[--C-:B------:R-:W-:Y:S01]  /*be90*/  @!P2 IMAD.IADD R74, R74, 0x1, -R251.reuse ;  /* 0x000000014a4aa824 */ /* 0x100fe200078e0afb */
[C---:B------:R-:W-:Y:S01]  /*bea0*/  ISETP.GT.U32.AND P2, PT, R251.reuse, R80, PT ;  /* 0x00000050fb00720c */ /* 0x040fe20003f44070 */
        /* <DEDUP_REMOVED lines=8> */
[----:B------:R-:W-:Y:S01]  /*bf30*/  IMAD.HI.U32 R29, R252, R96, RZ ;  /* 0x00000060fc1d7227 */ /* 0x000fe200078e00ff */
[----:B----4-:R-:W-:-:S03]  /*bf40*/  IABS R63, R4 ;  /* 0x00000004003f7213 */ /* 0x010fc60000000000 */
[----:B------:R-:W-:Y:S02]  /*bf50*/  IMAD.MOV R29, RZ, RZ, -R29 ;  /* 0x000000ffff1d7224 */ /* 0x000fe400078e0a1d */
[--C-:B------:R-:W-:Y:S01]  /*bf60*/  @!P6 IMAD.IADD R76, R76, 0x1, -R251.reuse ;  /* 0x000000014c4ce824 */ /* 0x100fe200078e0afb */
[----:B------:R-:W-:Y:S01]  /*bf70*/  ISETP.GT.U32.AND P6, PT, R251, R82, PT ;  /* 0x00000052fb00720c */ /* 0x000fe20003fc4070 */
[--C-:B------:R-:W-:Y:S01]  /*bf80*/  @!P5 IMAD.IADD R73, R73, 0x1, -R251.reuse ;  /* 0x000000014949d824 */ /* 0x100fe200078e0afb */
[----:B------:R-:W-:Y:S01]  /*bf90*/  ISETP.GT.U32.AND P5, PT, R251, R79, PT ;  /* 0x0000004ffb00720c */ /* 0x000fe20003fa4070 */
[--C-:B------:R-:W-:Y:S01]  /*bfa0*/  @!P3 IMAD.IADD R71, R71, 0x1, -R251.reuse ;  /* 0x000000014747b824 */ /* 0x100fe200078e0afb */
        /* <DEDUP_REMOVED lines=8> */
[----:B------:R-:W-:Y:S01]  /*c030*/  ISETP.GT.U32.AND P1, PT, R251, R76, PT ;  /* 0x0000004cfb00720c */ /* 0x000fe20003f24070 */
[----:B------:R-:W-:Y:S01]  /*c040*/  @!P0 IMAD.IADD R75, R75, 0x1, -R251 ;  /* 0x000000014b4b8824 */ /* 0x000fe200078e0afb */
[C---:B------:R-:W-:Y:S01]  /*c050*/  ISETP.GT.U32.AND P0, PT, R251.reuse, R68, PT ;  /* 0x00000044fb00720c */ /* 0x040fe20003f04070 */
[----:B------:R-:W-:Y:S01]  /*c060*/  IMAD.MOV R29, RZ, RZ, -R29 ;  /* 0x000000ffff1d7224 */ /* 0x000fe200078e0a1d */
[----:B------:R1:W-:Y:S01]  /*c070*/  STL [R1+0x1190], R4 ;  /* 0x0011900401007387 */ /* 0x0003e20000100800 */
[----:B------:R-:W-:Y:S02]  /*c080*/  @!P6 IMAD.IADD R82, R82, 0x1, -R251 ;  /* 0x000000015252e824 */ /* 0x000fe400078e0afb */
[C---:B------:R-:W-:Y:S01]  /*c090*/  IMAD R63, R251.reuse, R29, R63 ;  /* 0x0000001dfb3f7224 */ /* 0x040fe200078e023f */
        /* <DEDUP_REMOVED lines=9> */
[----:B------:R-:W-:Y:S01]  /*c130*/  @!P1 IMAD.IADD R76, R76, 0x1, -R251 ;  /* 0x000000014c4c9824 */ /* 0x000fe200078e0afb */
[----:B0-----:R-:W3:Y:S01]  /*c140*/  LDL R234, [R1+0xdd0] ;  /* 0x000dd00001ea7983 */ /* 0x001ee20000100800 */
[----:B--2---:R-:W-:-:S03]  /*c150*/  IABS R29, R127 ;  /* 0x0000007f001d7213 */ /* 0x004fc60000000000 */
[----:B------:R-:W2:Y:S01]  /*c160*/  LDL R127, [R1+0xe20] ;  /* 0x000e2000017f7983 */ /* 0x000ea20000100800 */
        /* <DEDUP_REMOVED lines=99> */
[----:B------:R-:W-:-:S02]  /*c7a0*/  @!P5 IMAD.IADD R50, R50, 0x1, -R251 ;  /* 0x000000013232d824 */ /* 0x000fc400078e0afb */
        /* <DEDUP_REMOVED lines=119> */
[--C-:B------:R-:W-:Y:S02]  /*cf20*/  @!P5 IMAD.IADD R7, R7, 0x1, -R251.reuse ;  /* 0x000000010707d824 */ /* 0x100fe400078e0afb */
        /* <DEDUP_REMOVED lines=43> */
[--C-:B------:R-:W-:Y:S02]  /*d1e0*/  @!P2 IMAD.IADD R249, R249, 0x1, -R251.reuse ;  /* 0x00000001f9f9a824 */ /* 0x100fe400078e0afb */
        /* <DEDUP_REMOVED lines=8> */
[----:B-1----:R-:W-:Y:S01]  /*d270*/  IMAD.HI.U32 R4, R252, R29, RZ ;  /* 0x0000001dfc047227 */ /* 0x002fe200078e00ff */
[----:B------:R-:W-:-:S03]  /*d280*/  ISETP.GT.U32.AND P2, PT, R251, R242, PT ;  /* 0x000000f2fb00720c */ /* 0x000fc60003f44070 */
[--C-:B------:R-:W-:Y:S02]  /*d290*/  @!P3 IMAD.IADD R246, R246, 0x1, -R251.reuse ;  /* 0x00000001f6f6b824 */ /* 0x100fe400078e0afb */
[----:B------:R-:W-:Y:S02]  /*d2a0*/  IMAD.MOV R4, RZ, RZ, -R4 ;  /* 0x000000ffff047224 */ /* 0x000fe400078e0a04 */
[--C-:B------:R-:W-:Y:S01]  /*d2b0*/  @!P6 IMAD.IADD R10, R10, 0x1, -R251.reuse ;  /* 0x000000010a0ae824 */ /* 0x100fe200078e0afb */
[C---:B------:R-:W-:Y:S01]  /*d2c0*/  ISETP.GT.U32.AND P6, PT, R251.reuse, R245, PT ;  /* 0x000000f5fb00720c */ /* 0x040fe20003fc4070 */
[----:B------:R-:W-:Y:S01]  /*d2d0*/  @!P4 IMAD.IADD R240, R240, 0x1, -R251 ;  /* 0x00000001f0f0c824 */ /* 0x000fe200078e0afb */
[C---:B------:R-:W-:Y:S01]  /*d2e0*/  ISETP.GT.U32.AND P4, PT, R251.reuse, R246, PT ;  /* 0x000000f6fb00720c */ /* 0x040fe20003f84070 */
[----:B------:R-:W-:Y:S01]  /*d2f0*/  IMAD R29, R251, R4, R29 ;  /* 0x00000004fb1d7224 */ /* 0x000fe200078e021d */
[----:B--2---:R-:W-:Y:S01]  /*d300*/  IABS R4, R127 ;  /* 0x0000007f00047213 */ /* 0x004fe20000000000 */
[----:B------:R-:W-:-:S02]  /*d310*/  @!P5 IMAD.IADD R248, R248, 0x1, -R251 ;  /* 0x00000001f8f8d824 */ /* 0x000fc400078e0afb */
[--C-:B------:R-:W-:Y:S01]  /*d320*/  @!P1 IMAD.IADD R244, R244, 0x1, -R251.reuse ;  /* 0x00000001f4f49824 */ /* 0x100fe200078e0afb */
[----:B------:R-:W-:Y:S01]  /*d330*/  ISETP.GT.U32.AND P1, PT, R251, R250, PT ;  /* 0x000000fafb00720c */ /* 0x000fe20003f24070 */
[--C-:B------:R-:W-:Y:S01]  /*d340*/  @!P0 IMAD.IADD R249, R249, 0x1, -R251.reuse ;  /* 0x00000001f9f98824 */ /* 0x100fe200078e0afb */
[----:B------:R-:W0:Y:S01]  /*d350*/  S2R R127, SR_TID.X ;  /* 0x00000000007f7919 */ /* 0x000e220000002100 */
[C---:B------:R-:W-:Y:S01]  /*d360*/  ISETP.GT.U32.AND P0, PT, R251.reuse, R243, PT ;  /* 0x000000f3fb00720c */ /* 0x040fe20003f04070 */
[--C-:B------:R-:W-:Y:S01]  /*d370*/  @!P2 IMAD.IADD R242, R242, 0x1, -R251.reuse ;  /* 0x00000001f2f2a824 */ /* 0x100fe200078e0afb */
[C---:B------:R-:W-:Y:S02]  /*d380*/  ISETP.GT.U32.AND P2, PT, R251.reuse, R248, PT ;  /* 0x000000f8fb00720c */ /* 0x040fe40003f44070 */
[----:B------:R-:W-:Y:S01]  /*d390*/  ISETP.GT.U32.AND P3, PT, R251, R239, PT ;  /* 0x000000effb00720c */ /* 0x000fe20003f64070 */
[--C-:B------:R-:W-:Y:S01]  /*d3a0*/  @!P6 IMAD.IADD R245, R245, 0x1, -R251.reuse ;  /* 0x00000001f5f5e824 */ /* 0x100fe200078e0afb */
[C---:B------:R-:W-:Y:S01]  /*d3b0*/  ISETP.GT.U32.AND P6, PT, R251.reuse, R238, PT ;  /* 0x000000eefb00720c */ /* 0x040fe20003fc4070 */
[----:B------:R-:W-:Y:S01]  /*d3c0*/  @!P4 IMAD.IADD R246, R246, 0x1, -R251 ;  /* 0x00000001f6f6c824 */ /* 0x000fe200078e0afb */
[----:B------:R-:W-:-:S02]  /*d3d0*/  ISETP.GT.U32.AND P4, PT, R251, R240, PT ;  /* 0x000000f0fb00720c */ /* 0x000fc40003f84070 */
[--C-:B------:R-:W-:Y:S01]  /*d3e0*/  @!P1 IMAD.IADD R250, R250, 0x1, -R251.reuse ;  /* 0x00000001fafa9824 */ /* 0x100fe200078e0afb */
[----:B------:R-:W-:Y:S02]  /*d3f0*/  ISETP.GT.U32.AND P1, PT, R251, R244, PT ;  /* 0x000000f4fb00720c */ /* 0x000fe40003f24070 */
[--C-:B------:R-:W-:Y:S01]  /*d400*/  @!P0 IMAD.IADD R243, R243, 0x1, -R251.reuse ;  /* 0x00000001f3f38824 */ /* 0x100fe200078e0afb */
[C---:B------:R-:W-:Y:S01]  /*d410*/  ISETP.GT.U32.AND P0, PT, R251.reuse, R236, PT ;  /* 0x000000ecfb00720c */ /* 0x040fe20003f04070 */
[--C-:B------:R-:W-:Y:S01]  /*d420*/  @!P2 IMAD.IADD R248, R248, 0x1, -R251.reuse ;  /* 0x00000001f8f8a824 */ /* 0x100fe200078e0afb */
[----:B------:R-:W-:Y:S01]  /*d430*/  ISETP.GT.U32.AND P2, PT, R251, R242, PT ;  /* 0x000000f2fb00720c */ /* 0x000fe20003f44070 */
[--C-:B------:R-:W-:Y:S02]  /*d440*/  @!P3 IMAD.IADD R239, R239, 0x1, -R251.reuse ;  /* 0x00000001efefb824 */ /* 0x100fe400078e0afb */
[--C-:B------:R-:W-:Y:S02]  /*d450*/  @!P6 IMAD.IADD R238, R238, 0x1, -R251.reuse ;  /* 0x00000001eeeee824 */ /* 0x100fe400078e0afb */
[----:B------:R-:W-:Y:S01]  /*d460*/  @!P4 IMAD.IADD R240, R240, 0x1, -R251 ;  /* 0x00000001f0f0c824 */ /* 0x000fe200078e0afb */
[----:B------:R-:W-:-:S02]  /*d470*/  ISETP.GT.U32.AND P6, PT, R251, R239, PT ;  /* 0x000000effb00720c */ /* 0x000fc40003fc4070 */
[C---:B------:R-:W-:Y:S01]  /*d480*/  ISETP.GT.U32.AND P4, PT, R251.reuse, R199, PT ;  /* 0x000000c7fb00720c */ /* 0x040fe20003f84070 */
[----:B------:R-:W-:Y:S01]  /*d490*/  @!P1 IMAD.IADD R244, R244, 0x1, -R251 ;  /* 0x00000001f4f49824 */ /* 0x000fe200078e0afb */
[----:B------:R-:W-:Y:S01]  /*d4a0*/  ISETP.GT.U32.AND P1, PT, R251, R237, PT ;  /* 0x000000edfb00720c */ /* 0x000fe20003f24070 */
[----:B------:R-:W-:-:S04]  /*d4b0*/  IMAD.HI.U32 R252, R252, R4, RZ ;  /* 0x00000004fcfc7227 */ /* 0x000fc800078e00ff */
[--C-:B------:R-:W-:Y:S01]  /*d4c0*/  @!P0 IMAD.IADD R236, R236, 0x1, -R251.reuse ;  /* 0x00000001ecec8824 */ /* 0x100fe200078e0afb */
[C---:B------:R-:W-:Y:S01]  /*d4d0*/  ISETP.GT.U32.AND P0, PT, R251.reuse, R63, PT ;  /* 0x0000003ffb00720c */ /* 0x040fe20003f04070 */
[----:B------:R-:W-:Y:S01]  /*d4e0*/  @!P2 IMAD.IADD R242, R242, 0x1, -R251 ;  /* 0x00000001f2f2a824 */ /* 0x000fe200078e0afb */
[C---:B------:R-:W-:Y:S01]  /*d4f0*/  ISETP.GT.U32.AND P2, PT, R251.reuse, R235, PT ;  /* 0x000000ebfb00720c */ /* 0x040fe20003f44070 */
[----:B------:R-:W-:Y:S01]  /*d500*/  IMAD.MOV R252, RZ, RZ, -R252 ;  /* 0x000000fffffc7224 */ /* 0x000fe200078e0afc */
[----:B0-----:R-:W-:Y:S02]  /*d510*/  SHF.R.U32.HI R233, RZ, 0x5, R127 ;  /* 0x00000005ffe97819 */ /* 0x001fe4000001167f */
[----:B------:R-:W0:Y:S01]  /*d520*/  LDC R127, c[0x0][0x230] ;  /* 0x00008c00ff7f7b82 */ /* 0x000e220000000800 */
[----:B------:R-:W-:Y:S02]  /*d530*/  IMAD R252, R251, R252, R4 ;  /* 0x000000fcfbfc7224 */ /* 0x000fe400078e0204 */
[--C-:B------:R-:W-:Y:S01]  /*d540*/  @!P6 IMAD.IADD R239, R239, 0x1, -R251.reuse ;  /* 0x00000001efefe824 */ /* 0x100fe200078e0afb */
[----:B------:R-:W-:Y:S01]  /*d550*/  ISETP.GT.U32.AND P6, PT, R251, R165, PT ;  /* 0x000000a5fb00720c */ /* 0x000fe20003fc4070 */
[--C-:B------:R-:W-:Y:S01]  /*d560*/  @!P4 IMAD.IADD R199, R199, 0x1, -R251.reuse ;  /* 0x00000001c7c7c824 */ /* 0x100fe200078e0afb */
[----:B------:R-:W-:Y:S01]  /*d570*/  ISETP.GT.U32.AND P4, PT, R251, R252, PT ;  /* 0x000000fcfb00720c */ /* 0x000fe20003f84070 */
[--C-:B------:R-:W-:Y:S01]  /*d580*/  @!P1 IMAD.IADD R237, R237, 0x1, -R251.reuse ;  /* 0x00000001eded9824 */ /* 0x100fe200078e0afb */
[----:B------:R-:W2:Y:S01]  /*d590*/  LDL R4, [R1+0xe34] ;  /* 0x000e340001047983 */ /* 0x000ea20000100800 */
[--C-:B------:R-:W-:Y:S01]  /*d5a0*/  @!P0 IMAD.IADD R63, R63, 0x1, -R251.reuse ;  /* 0x000000013f3f8824 */ /* 0x100fe200078e0afb */
[----:B------:R-:W-:Y:S01]  /*d5b0*/  ISETP.GT.U32.AND P0, PT, R251, R199, PT ;  /* 0x000000c7fb00720c */ /* 0x000fe20003f04070 */
[----:B------:R-:W-:Y:S01]  /*d5c0*/  @!P2 IMAD.IADD R235, R235, 0x1, -R251 ;  /* 0x00000001ebeba824 */ /* 0x000fe200078e0afb */
[----:B------:R-:W-:-:S05]  /*d5d0*/  ISETP.GT.U32.AND P2, PT, R251, R237, PT ;  /* 0x000000edfb00720c */ /* 0x000fca0003f44070 */
[--C-:B------:R-:W-:Y:S02]  /*d5e0*/  @!P6 IMAD.IADD R165, R165, 0x1, -R251.reuse ;  /* 0x00000001a5a5e824 */ /* 0x100fe400078e0afb */
[----:B------:R-:W-:-:S03]  /*d5f0*/  @!P4 IMAD.IADD R252, R252, 0x1, -R251 ;  /* 0x00000001fcfcc824 */ /* 0x000fc600078e0afb */
[----:B------:R-:W-:Y:S01]  /*d600*/  ISETP.GT.U32.AND P4, PT, R251, R165, PT ;  /* 0x000000a5fb00720c */ /* 0x000fe20003f84070 */
[--C-:B------:R-:W-:Y:S02]  /*d610*/  @!P0 IMAD.IADD R199, R199, 0x1, -R251.reuse ;  /* 0x00000001c7c78824 */ /* 0x100fe400078e0afb */
[----:B0-----:R-:W-:Y:S02]  /*d620*/  VIADD R127, R127, 0x7f ;  /* 0x0000007f7f7f7836 */ /* 0x001fe40000000000 */
[--C-:B------:R-:W-:Y:S01]  /*d630*/  @!P2 IMAD.IADD R237, R237, 0x1, -R251.reuse ;  /* 0x00000001ededa824 */ /* 0x100fe200078e0afb */
[----:B---3--:R-:W-:Y:S02]  /*d640*/  ISETP.GE.AND P2, PT, R234, RZ, PT ;  /* 0x000000ffea00720c */ /* 0x008fe40003f46270 */
[----:B------:R-:W3:Y:S04]  /*d650*/  LDL R234, [R1+0xe30] ;  /* 0x000e300001ea7983 */ /* 0x000ee80000100800 */
[----:B------:R0:W-:Y:S01]  /*d660*/  STL [R1+0x1194], R199 ;  /* 0x001194c701007387 */ /* 0x0001e20000100800 */
[----:B------:R-:W-:Y:S01]  /*d670*/  @!P4 IMAD.IADD R165, R165, 0x1, -R251 ;  /* 0x00000001a5a5c824 */ /* 0x000fe200078e0afb */
[----:B------:R-:W-:-:S02]  /*d680*/  R2UR UR41, R233 ;  /* 0x00000000e92972ca */ /* 0x000fc400000e0000 */
[----:B------:R-:W4:Y:S01]  /*d690*/  LDL.LU R233, [R1+0x11a4] ;  /* 0x0011a40001e97983 */ /* 0x000f220000300800 */
[----:B0-----:R-:W-:-:S04]  /*d6a0*/  SHF.R.S32.HI R199, RZ, 0x1f, R127 ;  /* 0x0000001fffc77819 */ /* 0x001fc8000001147f */
[----:B------:R-:W-:Y:S02]  /*d6b0*/  LEA.HI R199, R199, R127, RZ, 0x7 ;  /* 0x0000007fc7c77211 */ /* 0x000fe400078f38ff */
[----:B------:R-:W2:Y:S04]  /*d6c0*/  LDL.LU R127, [R1+0x11a0] ;  /* 0x0011a000017f7983 */ /* 0x000ea80000300800 */
[----:B------:R-:W4:Y:S04]  /*d6d0*/  LDL R199, [R1+0xe40] ;  /* 0x000e400001c77983 */ /* 0x000f280000100800 */
[----:B------:R0:W-:Y:S04]  /*d6e0*/  STL [R1+0x1184], R165 ;  /* 0x001184a501007387 */ /* 0x0001e80000100800 */
[----:B0-----:R-:W3:Y:S01]  /*d6f0*/  LDL R165, [R1+0xe24] ;  /* 0x000e240001a57983 */ /* 0x001ee20000100800 */
[----:B------:R-:W-:-:S02]  /*d700*/  ISETP.GT.U32.AND P5, PT, R251, R241, PT ;  /* 0x000000f1fb00720c */ /* 0x000fc40003fa4070 */
[----:B------:R-:W-:-:S11]  /*d710*/  ISETP.GT.U32.AND P3, PT, R251, R245, PT ;  /* 0x000000f5fb00720c */ /* 0x000fd60003f64070 */
[--C-:B------:R-:W-:Y:S01]  /*d720*/  @!P5 IMAD.IADD R241, R241, 0x1, -R251.reuse ;  /* 0x00000001f1f1d824 */ /* 0x100fe200078e0afb */
[----:B------:R-:W-:Y:S01]  /*d730*/  ISETP.GT.U32.AND P5, PT, R251, R247, PT ;  /* 0x000000f7fb00720c */ /* 0x000fe20003fa4070 */
[----:B------:R-:W-:Y:S01]  /*d740*/  @!P3 IMAD.IADD R245, R245, 0x1, -R251 ;  /* 0x00000001f5f5b824 */ /* 0x000fe200078e0afb */
[----:B------:R-:W-:-:S11]  /*d750*/  ISETP.GT.U32.AND P3, PT, R251, R238, PT ;  /* 0x000000eefb00720c */ /* 0x000fd60003f64070 */
[--C-:B------:R-:W-:Y:S01]  /*d760*/  @!P5 IMAD.IADD R247, R247, 0x1, -R251.reuse ;  /* 0x00000001f7f7d824 */ /* 0x100fe200078e0afb */
[C---:B------:R-:W-:Y:S01]  /*d770*/  ISETP.GT.U32.AND P5, PT, R251.reuse, R241, PT ;  /* 0x000000f1fb00720c */ /* 0x040fe20003fa4070 */
[----:B------:R-:W-:Y:S01]  /*d780*/  @!P3 IMAD.IADD R238, R238, 0x1, -R251 ;  /* 0x00000001eeeeb824 */ /* 0x000fe200078e0afb */
[C---:B------:R-:W-:Y:S02]  /*d790*/  ISETP.GT.U32.AND P3, PT, R251.reuse, R132, PT ;  /* 0x00000084fb00720c */ /* 0x040fe40003f64070 */
[----:B------:R-:W-:-:S09]  /*d7a0*/  ISETP.GT.U32.AND P1, PT, R251, R96, PT ;  /* 0x00000060fb00720c */ /* 0x000fd20003f24070 */
[--C-:B------:R-:W-:Y:S01]  /*d7b0*/  @!P5 IMAD.IADD R241, R241, 0x1, -R251.reuse ;  /* 0x00000001f1f1d824 */ /* 0x100fe200078e0afb */
[C---:B------:R-:W-:Y:S01]  /*d7c0*/  ISETP.GT.U32.AND P5, PT, R251.reuse, R232, PT ;  /* 0x000000e8fb00720c */ /* 0x040fe20003fa4070 */
[--C-:B------:R-:W-:Y:S01]  /*d7d0*/  @!P3 IMAD.IADD R132, R132, 0x1, -R251.reuse ;  /* 0x000000018484b824 */ /* 0x100fe200078e0afb */
[----:B------:R-:W-:Y:S01]  /*d7e0*/  ISETP.GT.U32.AND P3, PT, R251, R235, PT ;  /* 0x000000ebfb00720c */ /* 0x000fe20003f64070 */
[----:B------:R-:W-:-:S10]  /*d7f0*/  @!P1 IMAD.IADD R96, R96, 0x1, -R251 ;  /* 0x0000000160609824 */ /* 0x000fd400078e0afb */
[----:B------:R-:W-:-:S05]  /*d800*/  @!P5 IMAD.IADD R232, R232, 0x1, -R251 ;  /* 0x00000001e8e8d824 */ /* 0x000fca00078e0afb */
[C---:B------:R-:W-:Y:S02]  /*d810*/  ISETP.GT.U32.AND P1, PT, R251.reuse, R232, PT ;  /* 0x000000e8fb00720c */ /* 0x040fe40003f24070 */
[----:B------:R-:W-:Y:S01]  /*d820*/  ISETP.GT.U32.AND P5, PT, R251, R29, PT ;  /* 0x0000001dfb00720c */ /* 0x000fe20003fa4070 */
[----:B------:R-:W-:Y:S01]  /*d830*/  @!P3 IMAD.IADD R235, R235, 0x1, -R251 ;  /* 0x00000001ebebb824 */ /* 0x000fe200078e0afb */
[----:B------:R-:W-:-:S09]  /*d840*/  ISETP.GT.U32.AND P3, PT, R251, R132, PT ;  /* 0x00000084fb00720c */ /* 0x000fd20003f64070 */
[--C-:B------:R-:W-:Y:S01]  /*d850*/  @!P1 IMAD.IADD R232, R232, 0x1, -R251.reuse ;  /* 0x00000001e8e89824 */ /* 0x100fe200078e0afb */
[----:B------:R-:W-:Y:S01]  /*d860*/  ISETP.GT.U32.AND P1, PT, R251, R96, PT ;  /* 0x00000060fb00720c */ /* 0x000fe20003f24070 */
[--C-:B------:R-:W-:Y:S01]  /*d870*/  @!P5 IMAD.IADD R29, R29, 0x1, -R251.reuse ;  /* 0x000000011d1dd824 */ /* 0x100fe200078e0afb */
[----:B------:R-:W-:Y:S01]  /*d880*/  ISETP.NE.AND P5, PT, R126, RZ, PT ;  /* 0x000000ff7e00720c */ /* 0x000fe20003fa5270 */
[----:B------:R-:W-:Y:S02]  /*d890*/  @!P3 IMAD.IADD R132, R132, 0x1, -R251 ;  /* 0x000000018484b824 */ /* 0x000fe400078e0afb */
[----:B------:R-:W-:-:S03]  /*d8a0*/  @!P2 IMAD.MOV R3, RZ, RZ, -R3 ;  /* 0x000000ffff03a224 */ /* 0x000fc600078e0a03 */
[----:B------:R0:W-:Y:S05]  /*d8b0*/  STL [R1+0x1188], R132 ;  /* 0x0011888401007387 */ /* 0x0001ea0000100800 */
[----:B------:R-:W-:Y:S02]  /*d8c0*/  @!P1 IMAD.IADD R96, R96, 0x1, -R251 ;  /* 0x0000000160609824 */ /* 0x000fe400078e0afb */
[----:B------:R-:W-:Y:S01]  /*d8d0*/  @!P5 LOP3.LUT R3, RZ, R126, RZ, 0x33, !PT ;  /* 0x0000007eff03d212 */ /* 0x000fe200078e33ff */
[----:B0-----:R-:W4:Y:S01]  /*d8e0*/  LDL R132, [R1+0xe44] ;  /* 0x000e440001847983 */ /* 0x001f220000100800 */
[----:B--2---:R-:W-:-:S03]  /*d8f0*/  ISETP.GE.AND P3, PT, R127, RZ, PT ;  /* 0x000000ff7f00720c */ /* 0x004fc60003f66270 */
[----:B------:R-:W2:Y:S01]  /*d900*/  LDL.LU R127, [R1+0x119c] ;  /* 0x00119c00017f7983 */ /* 0x000ea20000300800 */
[----:B---3--:R-:W-:-:S03]  /*d910*/  ISETP.GE.AND P4, PT, R165, RZ, PT ;  /* 0x000000ffa500720c */ /* 0x008fc60003f86270 */
[----:B------:R-:W3:Y:S04]  /*d920*/  LDL R165, [R1+0xe4c] ;  /* 0x000e4c0001a57983 */ /* 0x000ee80000100800 */
[----:B------:R0:W-:Y:S04]  /*d930*/  STL [R1+0x118c], R96 ;  /* 0x00118c6001007387 */ /* 0x0001e80000100800 */
[----:B------:R-:W4:Y:S01]  /*d940*/  LDL R126, [R1+0xe2c] ;  /* 0x000e2c00017e7983 */ /* 0x000f220000100800 */
[C---:B------:R-:W-:Y:S02]  /*d950*/  ISETP.GT.U32.AND P6, PT, R251.reuse, R236, PT ;  /* 0x000000ecfb00720c */ /* 0x040fe40003fc4070 */
[----:B------:R-:W-:-:S02]  /*d960*/  ISETP.GT.U32.AND P0, PT, R251, R63, PT ;  /* 0x0000003ffb00720c */ /* 0x000fc40003f04070 */
[C---:B------:R-:W-:Y:S01]  /*d970*/  ISETP.GT.U32.AND P2, PT, R251.reuse, R252, PT ;  /* 0x000000fcfb00720c */ /* 0x040fe20003f44070 */
[----:B0-----:R-:W2:Y:S08]  /*d980*/  LDL R96, [R1+0xe3c] ;  /* 0x000e3c0001607983 */ /* 0x001eb00000100800 */
[--C-:B------:R-:W-:Y:S01]  /*d990*/  @!P6 IMAD.IADD R236, R236, 0x1, -R251.reuse ;  /* 0x00000001ecece824 */ /* 0x100fe200078e0afb */
[----:B------:R-:W-:Y:S01]  /*d9a0*/  ISETP.GT.U32.AND P6, PT, R251, R29, PT ;  /* 0x0000001dfb00720c */ /* 0x000fe20003fc4070 */
[----:B------:R-:W-:-:S02]  /*d9b0*/  @!P0 IMAD.IADD R63, R63, 0x1, -R251 ;  /* 0x000000013f3f8824 */ /* 0x000fc400078e0afb */
[----:B------:R-:W-:Y:S01]  /*d9c0*/  @!P2 IMAD.IADD R252, R252, 0x1, -R251 ;  /* 0x00000001fcfca824 */ /* 0x000fe200078e0afb */
[----:B------:R-:W-:-:S09]  /*d9d0*/  ISETP.GE.AND P1, PT, R234, RZ, PT ;  /* 0x000000ffea00720c */ /* 0x000fd20003f26270 */
[----:B------:R-:W-:Y:S02]  /*d9e0*/  @!P6 IMAD.IADD R29, R29, 0x1, -R251 ;  /* 0x000000011d1de824 */ /* 0x000fe400078e0afb */
[----:B------:R-:W3:Y:S04]  /*d9f0*/  LDL R251, [R1+0xe48] ;  /* 0x000e480001fb7983 */ /* 0x000ee80000100800 */
[----:B------:R0:W-:Y:S04]  /*da00*/  STL [R1+0x1168], R3 ;  /* 0x0011680301007387 */ /* 0x0001e80000100800 */
[----:B0-----:R-:W2:Y:S01]  /*da10*/  LDL R3, [R1+0xe38] ;  /* 0x000e380001037983 */ /* 0x001ea20000100800 */
[----:B----4-:R-:W-:-:S03]  /*da20*/  ISETP.GE.AND P5, PT, R126, RZ, PT ;  /* 0x000000ff7e00720c */ /* 0x010fc60003fa6270 */
[----:B------:R-:W4:Y:S04]  /*da30*/  LDL R126, [R1+0xe50] ;  /* 0x000e5000017e7983 */ /* 0x000f280000100800 */
[----:B------:R-:W3:Y:S01]  /*da40*/  LDL.LU R234, [R1+0x8] ;  /* 0x0000080001ea7983 */ /* 0x000ee20000300800 */
[----:B------:R-:W-:-:S03]  /*da50*/  ISETP.GE.AND P2, PT, R4, RZ, PT ;  /* 0x000000ff0400720c */ /* 0x000fc60003f46270 */
[----:B------:R-:W4:Y:S01]  /*da60*/  LDL.LU R4, [R1+0x24] ;  /* 0x0000240001047983 */ /* 0x000f220000300800 */
[----:B---3--:R-:W-:Y:S01]  /*da70*/  @!P4 IMAD.MOV R234, RZ, RZ, -R234 ;  /* 0x000000ffffeac224 */ /* 0x008fe200078e0aea */
[----:B--2---:R-:W-:-:S04]  /*da80*/  ISETP.GE.AND P4, PT, R3, RZ, PT ;  /* 0x000000ff0300720c */ /* 0x004fc80003f86270 */
[----:B------:R0:W-:Y:S04]  /*da90*/  STL [R1+0x28], R234 ;  /* 0x000028ea01007387 */ /* 0x0001e80000100800 */
[----:B0-----:R-:W2:Y:S04]  /*daa0*/  LDL.LU R234, [R1+0x1198] ;  /* 0x0011980001ea7983 */ /* 0x001ea80000300800 */
[----:B------:R-:W3:Y:S01]  /*dab0*/  LDL.LU R3, [R1+0x20] ;  /* 0x0000200001037983 */ /* 0x000ee20000300800 */
[----:B----4-:R-:W-:Y:S01]  /*dac0*/  @!P3 IMAD.MOV R4, RZ, RZ, -R4 ;  /* 0x000000ffff04b224 */ /* 0x010fe200078e0a04 */
[----:B------:R-:W-:-:S04]  /*dad0*/  ISETP.GE.AND P3, PT, R96, RZ, PT ;  /* 0x000000ff6000720c */ /* 0x000fc80003f66270 */
[----:B------:R0:W-:Y:S04]  /*dae0*/  STL [R1+0x24], R4 ;  /* 0x0000240401007387 */ /* 0x0001e80000100800 */
[----:B0-----:R-:W4:Y:S04]  /*daf0*/  LDL R4, [R1+0xe58] ;  /* 0x000e580001047983 */ /* 0x001f280000100800 */
[----:B------:R-:W2:Y:S01]  /*db00*/  LDL.LU R96, [R1+0x1c] ;  /* 0x00001c0001607983 */ /* 0x000ea20000300800 */
[----:B---3--:R-:W-:-:S05]  /*db10*/  @!P5 IMAD.MOV R3, RZ, RZ, -R3 ;  /* 0x000000ffff03d224 */ /* 0x008fca00078e0a03 */
[----:B------:R0:W-:Y:S04]  /*db20*/  STL [R1+0x20], R3 ;  /* 0x0000200301007387 */ /* 0x0001e80000100800 */
[----:B0-----:R-:W3:Y:S01]  /*db30*/  LDL.LU R3, [R1+0x18] ;  /* 0x0000180001037983 */ /* 0x001ee20000300800 */
[----:B------:R-:W-:-:S03]  /*db40*/  ISETP.GE.AND P5, PT, R199, RZ, PT ;  /* 0x000000ffc700720c */ /* 0x000fc60003fa6270 */
[----:B------:R-:W4:Y:S01]  /*db50*/  LDL R199, [R1+0xe5c] ;  /* 0x000e5c0001c77983 */ /* 0x000f220000100800 */
[----:B--2---:R-:W-:Y:S01]  /*db60*/  @!P1 IMAD.MOV R96, RZ, RZ, -R96 ;  /* 0x000000ffff609224 */ /* 0x004fe200078e0a60 */
[----:B------:R-:W-:Y:S02]  /*db70*/  ISETP.GE.AND P1, PT, R132, RZ, PT ;  /* 0x000000ff8400720c */ /* 0x000fe40003f26270 */
[----:B------:R-:W2:Y:S04]  /*db80*/  LDL.LU R132, [R1+0x14] ;  /* 0x0000140001847983 */ /* 0x000ea80000300800 */
[----:B------:R0:W-:Y:S04]  /*db90*/  STL [R1+0x1c], R96 ;  /* 0x00001c6001007387 */ /* 0x0001e80000100800 */
[----:B0-----:R-:W4:Y:S01]  /*dba0*/  LDL R96, [R1+0xe60] ;  /* 0x000e600001607983 */ /* 0x001f220000100800 */
[----:B---3--:R-:W-:-:S05]  /*dbb0*/  @!P2 IMAD.MOV R3, RZ, RZ, -R3 ;  /* 0x000000ffff03a224 */ /* 0x008fca00078e0a03 */
[----:B------:R0:W-:Y:S04]  /*dbc0*/  STL [R1+0x18], R3 ;  /* 0x0000180301007387 */ /* 0x0001e80000100800 */
[----:B0-----:R-:W3:Y:S01]  /*dbd0*/  LDL.LU R3, [R1+0x10] ;  /* 0x0000100001037983 */ /* 0x001ee20000300800 */
[----:B--2---:R-:W-:Y:S01]  /*dbe0*/  @!P4 IMAD.MOV R132, RZ, RZ, -R132 ;  /* 0x000000ffff84c224 */ /* 0x004fe200078e0a84 */
[----:B------:R-:W-:Y:S02]  /*dbf0*/  ISETP.GE.AND P4, PT, R165, RZ, PT ;  /* 0x000000ffa500720c */ /* 0x000fe40003f86270 */
[----:B------:R-:W-:Y:S01]  /*dc00*/  ISETP.GE.AND P2, PT, R251, RZ, PT ;  /* 0x000000fffb00720c */ /* 0x000fe20003f46270 */
[----:B------:R-:W2:Y:S04]  /*dc10*/  LDL R165, [R1+0xe64] ;  /* 0x000e640001a57983 */ /* 0x000ea80000100800 */
[----:B------:R-:W4:Y:S04]  /*dc20*/  LDL.LU R251, [R1+0x4] ;  /* 0x0000040001fb7983 */ /* 0x000f280000300800 */
[----:B------:R0:W-:Y:S04]  /*dc30*/  STL [R1+0x14], R132 ;  /* 0x0000148401007387 */ /* 0x0001e80000100800 */
[----:B0-----:R-:W2:Y:S01]  /*dc40*/  LDL R132, [R1+0xe68] ;  /* 0x000e680001847983 */ /* 0x001ea20000100800 */
[----:B---3--:R-:W-:Y:S01]  /*dc50*/  @!P3 IMAD.MOV R3, RZ, RZ, -R3 ;  /* 0x000000ffff03b224 */ /* 0x008fe200078e0a03 */
[----:B------:R-:W-:-:S04]  /*dc60*/  ISETP.GE.AND P3, PT, R126, RZ, PT ;  /* 0x000000ff7e00720c */ /* 0x000fc80003f66270 */
[----:B------:R0:W-:Y:S04]  /*dc70*/  STL [R1+0x116c], R3 ;  /* 0x00116c0301007387 */ /* 0x0001e80000100800 */
[----:B0-----:R-:W3:Y:S04]  /*dc80*/  LDL R3, [R1+0xe54] ;  /* 0x000e540001037983 */ /* 0x001ee80000100800 */
[----:B------:R-:W3:Y:S01]  /*dc90*/  LDL.LU R126, [R1] ;  /* 0x00000000017e7983 */ /* 0x000ee20000300800 */
[----:B----4-:R-:W-:-:S05]  /*dca0*/  @!P5 IMAD.MOV R251, RZ, RZ, -R251 ;  /* 0x000000fffffbd224 */ /* 0x010fca00078e0afb */
[----:B------:R0:W-:Y:S01]  /*dcb0*/  STL [R1+0x1170], R251 ;  /* 0x001170fb01007387 */ /* 0x0001e20000100800 */
[----:B------:R-:W-:-:S03]  /*dcc0*/  @!P2 IMAD.MOV R234, RZ, RZ, -R234 ;  /* 0x000000ffffeaa224 */ /* 0x000fc600078e0aea */
[----:B0-----:R-:W4:Y:S01]  /*dcd0*/  LDL R251, [R1+0xe70] ;  /* 0x000e700001fb7983 */ /* 0x001f220000100800 */
[----:B------:R-:W-:Y:S01]  /*dce0*/  ISETP.GE.AND P2, PT, R199, RZ, PT ;  /* 0x000000ffc700720c */ /* 0x000fe20003f46270 */
[----:B------:R-:W-:Y:S02]  /*dcf0*/  @!P4 IMAD.MOV R233, RZ, RZ, -R233 ;  /* 0x000000ffffe9c224 */ /* 0x000fe400078e0ae9 */
[----:B------:R-:W-:Y:S01]  /*dd00*/  @!P3 IMAD.MOV R231, RZ, RZ, -R231 ;  /* 0x000000ffffe7b224 */ /* 0x000fe200078e0ae7 */
[----:B------:R-:W-:Y:S02]  /*dd10*/  ISETP.GE.AND P4, PT, R96, RZ, PT ;  /* 0x000000ff6000720c */ /* 0x000fe40003f86270 */
[----:B--2---:R-:W-:Y:S01]  /*dd20*/  ISETP.GE.AND P3, PT, R165, RZ, PT ;  /* 0x000000ffa500720c */ /* 0x004fe20003f66270 */
[----:B---3--:R-:W-:Y:S01]  /*dd30*/  @!P1 IMAD.MOV R126, RZ, RZ, -R126 ;  /* 0x000000ffff7e9224 */ /* 0x008fe200078e0a7e */
[----:B------:R-:W-:-:S04]  /*dd40*/  ISETP.GE.AND P1, PT, R4, RZ, PT ;  /* 0x000000ff0400720c */ /* 0x000fc80003f26270 */
[----:B------:R0:W-:Y:S04]  /*dd50*/  STL [R1+0x1174], R126 ;  /* 0x0011747e01007387 */ /* 0x0001e80000100800 */
[----:B------:R-:W2:Y:S01]  /*dd60*/  LDL R4, [R1+0xe74] ;  /* 0x000e740001047983 */ /* 0x000ea20000100800 */
[----:B------:R-:W-:-:S03]  /*dd70*/  ISETP.GE.AND P5, PT, R3, RZ, PT ;  /* 0x000000ff0300720c */ /* 0x000fc60003fa6270 */
[----:B------:R-:W3:Y:S04]  /*dd80*/  LDL R3, [R1+0xe78] ;  /* 0x000e780001037983 */ /* 0x000ee80000100800 */
[----:B0-----:R-:W3:Y:S04]  /*dd90*/  LDL R126, [R1+0xe6c] ;  /* 0x000e6c00017e7983 */ /* 0x001ee80000100800 */
[----:B------:R0:W-:Y:S04]  /*dda0*/  STL [R1+0x1178], R234 ;  /* 0x001178ea01007387 */ /* 0x0001e80000100800 */
[----:B------:R-:W3:Y:S04]  /*ddb0*/  LDL R199, [R1+0xe7c] ;  /* 0x000e7c0001c77983 */ /* 0x000ee80000100800 */
[----:B------:R-:W-:Y:S04]  /*ddc0*/  STL [R1+0x117c], R233 ;  /* 0x00117ce901007387 */ /* 0x000fe80000100800 */
[----:B------:R-:W3:Y:S04]  /*ddd0*/  LDL R96, [R1+0xe80] ;  /* 0x000e800001607983 */ /* 0x000ee80000100800 */
[----:B------:R-:W-:Y:S04]  /*dde0*/  STL [R1+0x1180], R231 ;  /* 0x001180e701007387 */ /* 0x000fe80000100800 */
[----:B------:R-:W3:Y:S01]  /*ddf0*/  LDL R165, [R1+0xe84] ;  /* 0x000e840001a57983 */ /* 0x000ee20000100800 */
[----:B------:R-:W-:Y:S01]  /*de00*/  @!P5 IMAD.MOV R230, RZ, RZ, -R230 ;  /* 0x000000ffffe6d224 */ /* 0x000fe200078e0ae6 */
[----:B------:R-:W-:-:S02]  /*de10*/  ISETP.GE.AND P5, PT, R132, RZ, PT ;  /* 0x000000ff8400720c */ /* 0x000fc40003fa6270 */
[----:B------:R-:W3:Y:S01]  /*de20*/  LDL R132, [R1+0xe88] ;  /* 0x000e880001847983 */ /* 0x000ee20000100800 */
[----:B------:R-:W-:Y:S01]  /*de30*/  @!P2 IMAD.MOV R228, RZ, RZ, -R228 ;  /* 0x000000ffffe4a224 */ /* 0x000fe200078e0ae4 */
[----:B----4-:R-:W-:Y:S02]  /*de40*/  ISETP.GE.AND P2, PT, R251, RZ, PT ;  /* 0x000000fffb00720c */ /* 0x010fe40003f46270 */
[----:B------:R-:W4:Y:S01]  /*de50*/  LDL R251, [R1+0xe90] ;  /* 0x000e900001fb7983 */ /* 0x000f220000100800 */
[----:B------:R-:W-:Y:S02]  /*de60*/  @!P4 IMAD.MOV R227, RZ, RZ, -R227 ;  /* 0x000000ffffe3c224 */ /* 0x000fe400078e0ae3 */
[----:B------:R-:W-:Y:S01]  /*de70*/  @!P1 IMAD.MOV R229, RZ, RZ, -R229 ;  /* 0x000000ffffe59224 */ /* 0x000fe200078e0ae5 */
[----:B0-----:R-:W4:Y:S03]  /*de80*/  LDL R234, [R1+0xdcc] ;  /* 0x000dcc0001ea7983 */ /* 0x001f260000100800 */
[----:B------:R-:W-:-:S04]  /*de90*/  @!P5 IMAD.MOV R225, RZ, RZ, -R225 ;  /* 0x000000ffffe1d224 */ /* 0x000fc800078e0ae1 */
[----:B------:R-:W-:Y:S01]  /*dea0*/  @!P2 IMAD.MOV R223, RZ, RZ, -R223 ;  /* 0x000000ffffdfa224 */ /* 0x000fe200078e0adf */
[----:B--2---:R-:W-:Y:S02]  /*deb0*/  ISETP.GE.AND P4, PT, R4, RZ, PT ;  /* 0x000000ff0400720c */ /* 0x004fe40003f86270 */
[----:B------:R-:W2:Y:S01]  /*dec0*/  LDL R4, [R1+0xe94] ;  /* 0x000e940001047983 */ /* 0x000ea20000100800 */
[----:B---3--:R-:W-:-:S03]  /*ded0*/  ISETP.GE.AND P5, PT, R199, RZ, PT ;  /* 0x000000ffc700720c */ /* 0x008fc60003fa6270 */
[----:B------:R-:W3:Y:S01]  /*dee0*/  LDL R199, [R1+0xe9c] ;  /* 0x000e9c0001c77983 */ /* 0x000ee20000100800 */
[----:B------:R-:W-:-:S03]  /*def0*/  ISETP.GE.AND P1, PT, R126, RZ, PT ;  /* 0x000000ff7e00720c */ /* 0x000fc60003f26270 */
[----:B------:R-:W3:Y:S01]  /*df00*/  LDL R126, [R1+0xe8c] ;  /* 0x000e8c00017e7983 */ /* 0x000ee20000100800 */
[----:B------:R-:W-:-:S03]  /*df10*/  ISETP.GE.AND P2, PT, R165, RZ, PT ;  /* 0x000000ffa500720c */ /* 0x000fc60003f46270 */
[----:B------:R-:W3:Y:S01]  /*df20*/  LDL R165, [R1+0xea4] ;  /* 0x000ea40001a57983 */ /* 0x000ee20000100800 */
[----:B------:R-:W-:Y:S01]  /*df30*/  @!P3 IMAD.MOV R226, RZ, RZ, -R226 ;  /* 0x000000ffffe2b224 */ /* 0x000fe200078e0ae2 */
[----:B------:R-:W-:Y:S02]  /*df40*/  ISETP.GE.AND P3, PT, R3, RZ, PT ;  /* 0x000000ff0300720c */ /* 0x000fe40003f66270 */
[----:B------:R-:W3:Y:S02]  /*df50*/  LDL R3, [R1+0xe98] ;  /* 0x000e980001037983 */ /* 0x000ee40000100800 */
[----:B------:R-:W-:Y:S01]  /*df60*/  @!P1 IMAD.MOV R224, RZ, RZ, -R224 ;  /* 0x000000ffffe09224 */ /* 0x000fe200078e0ae0 */
[----:B------:R-:W-:Y:S01]  /*df70*/  ISETP.GE.AND P1, PT, R96, RZ, PT ;  /* 0x000000ff6000720c */ /* 0x000fe20003f26270 */
[----:B------:R-:W-:Y:S01]  /*df80*/  @!P4 IMAD.MOV R222, RZ, RZ, -R222 ;  /* 0x000000ffffdec224 */ /* 0x000fe200078e0ade */
[----:B------:R-:W3:Y:S01]  /*df90*/  LDL R96, [R1+0xea0] ;  /* 0x000ea00001607983 */ /* 0x000ee20000100800 */
[----:B------:R-:W-:-:S03]  /*dfa0*/  ISETP.GE.AND P4, PT, R132, RZ, PT ;  /* 0x000000ff8400720c */ /* 0x000fc60003f86270 */
[----:B------:R-:W3:Y:S01]  /*dfb0*/  LDL R132, [R1+0xea8] ;  /* 0x000ea80001847983 */ /* 0x000ee20000100800 */
[----:B------:R-:W-:Y:S01]  /*dfc0*/  @!P5 IMAD.MOV R220, RZ, RZ, -R220 ;  /* 0x000000ffffdcd224 */ /* 0x000fe200078e0adc */
[----:B----4-:R-:W-:Y:S02]  /*dfd0*/  ISETP.GE.AND P5, PT, R251, RZ, PT ;  /* 0x000000fffb00720c */ /* 0x010fe40003fa6270 */
[----:B------:R-:W4:Y:S03]  /*dfe0*/  LDL R251, [R1+0xeb0] ;  /* 0x000eb00001fb7983 */ /* 0x000f260000100800 */
[----:B------:R-:W-:-:S03]  /*dff0*/  @!P1 IMAD.MOV R219, RZ, RZ, -R219 ;  /* 0x000000ffffdb9224 */ /* 0x000fc600078e0adb */
[----:B------:R-:W-:Y:S02]  /*e000*/  @!P4 IMAD.MOV R217, RZ, RZ, -R217 ;  /* 0x000000ffffd9c224 */ /* 0x000fe400078e0ad9 */
[----:B------:R-:W-:-:S03]  /*e010*/  @!P3 IMAD.MOV R221, RZ, RZ, -R221 ;  /* 0x000000ffffddb224 */ /* 0x000fc600078e0add */
        /* <DEDUP_REMOVED lines=619> */
[----:B----4-:R-:W-:Y:S01]  /*106d0*/  ISETP.GE.AND P4, PT, R251, RZ, PT ;  /* 0x000000fffb00720c */ /* 0x010fe20003f86270 */
[----:B------:R-:W-:Y:S01]  /*106e0*/  @!P2 IMAD.MOV R11, RZ, RZ, -R11 ;  /* 0x000000ffff0ba224 */ /* 0x000fe200078e0a0b */
[----:B------:R-:W-:Y:S01]  /*106f0*/  ISETP.GE.AND P2, PT, R234, RZ, PT ;  /* 0x000000ffea00720c */ /* 0x000fe20003f46270 */
[----:B------:R-:W4:Y:S01]  /*10700*/  LDL R251, [R1+0xdf4] ;  /* 0x000df40001fb7983 */ /* 0x000f220000100800 */
[----:B------:R-:W-:Y:S02]  /*10710*/  @!P5 IMAD.MOV R250, RZ, RZ, -R250 ;  /* 0x000000fffffad224 */ /* 0x000fe400078e0afa */
[----:B------:R-:W-:Y:S01]  /*10720*/  @!P3 IMAD.MOV R9, RZ, RZ, -R9 ;  /* 0x000000ffff09b224 */ /* 0x000fe200078e0a09 */
[----:B------:R-:W4:Y:S08]  /*10730*/  LDL R234, [R1+0xdfc] ;  /* 0x000dfc0001ea7983 */ /* 0x000f300000100800 */
[----:B------:R-:W-:Y:S01]  /*10740*/  @!P2 IMAD.MOV R248, RZ, RZ, -R248 ;  /* 0x000000fffff8a224 */ /* 0x000fe200078e0af8 */
[----:B--2---:R-:W-:-:S02]  /*10750*/  ISETP.GE.AND P5, PT, R4, RZ, PT ;  /* 0x000000ff0400720c */ /* 0x004fc40003fa6270 */
[----:B------:R-:W2:Y:S01]  /*10760*/  LDL R4, [R1+0xdf8] ;  /* 0x000df80001047983 */ /* 0x000ea20000100800 */
[----:B---3--:R-:W-:-:S03]  /*10770*/  ISETP.GE.AND P2, PT, R199, RZ, PT ;  /* 0x000000ffc700720c */ /* 0x008fc60003f46270 */
[----:B------:R-:W3:Y:S01]  /*10780*/  LDL R199, [R1+0xe00] ;  /* 0x000e000001c77983 */ /* 0x000ee20000100800 */
[----:B------:R-:W-:Y:S01]  /*10790*/  ISETP.GE.AND P3, PT, R126, RZ, PT ;  /* 0x000000ff7e00720c */ /* 0x000fe20003f66270 */
[----:B------:R-:W-:Y:S02]  /*107a0*/  @!P1 IMAD.MOV R249, RZ, RZ, -R249 ;  /* 0x000000fffff99224 */ /* 0x000fe400078e0af9 */
[----:B------:R-:W3:Y:S10]  /*107b0*/  LDL R126, [R1+0xe0c] ;  /* 0x000e0c00017e7983 */ /* 0x000ef40000100800 */
[----:B------:R-:W-:Y:S01]  /*107c0*/  @!P3 IMAD.MOV R246, RZ, RZ, -R246 ;  /* 0x000000fffff6b224 */ /* 0x000fe200078e0af6 */
[----:B------:R-:W-:-:S02]  /*107d0*/  ISETP.GE.AND P3, PT, R165, RZ, PT ;  /* 0x000000ffa500720c */ /* 0x000fc40003f66270 */
[----:B------:R-:W0:Y:S01]  /*107e0*/  S2R R165, SR_TID.X ;  /* 0x0000000000a57919 */ /* 0x000e220000002100 */
[----:B------:R-:W-:Y:S01]  /*107f0*/  ISETP.GE.AND P1, PT, R3, RZ, PT ;  /* 0x000000ff0300720c */ /* 0x000fe20003f26270 */
[----:B------:R-:W-:Y:S02]  /*10800*/  @!P4 IMAD.MOV R247, RZ, RZ, -R247 ;  /* 0x000000fffff7c224 */ /* 0x000fe400078e0af7 */
[----:B------:R-:W-:Y:S01]  /*10810*/  @!P5 IMAD.MOV R245, RZ, RZ, -R245 ;  /* 0x000000fffff5d224 */ /* 0x000fe200078e0af5 */
[----:B------:R-:W-:Y:S02]  /*10820*/  ISETP.GE.AND P4, PT, R96, RZ, PT ;  /* 0x000000ff6000720c */ /* 0x000fe40003f86270 */
[----:B------:R-:W3:Y:S01]  /*10830*/  LDL R96, [R1+0xe04] ;  /* 0x000e040001607983 */ /* 0x000ee20000100800 */
[----:B------:R-:W-:-:S03]  /*10840*/  ISETP.GE.AND P5, PT, R132, RZ, PT ;  /* 0x000000ff8400720c */ /* 0x000fc60003fa6270 */
[----:B------:R-:W3:Y:S01]  /*10850*/  LDL R132, [R1+0xe08] ;  /* 0x000e080001847983 */ /* 0x000ee20000100800 */
[----:B0-----:R-:W-:-:S04]  /*10860*/  SHF.R.U32.HI R165, RZ, 0x7, R165 ;  /* 0x00000007ffa57819 */ /* 0x001fc800000116a5 */
[----:B------:R-:W-:-:S04]  /*10870*/  SGXT.U32 R165, R165, 0x1 ;  /* 0x00000001a5a5781a */ /* 0x000fc80000000000 */
[----:B------:R-:W-:-:S05]  /*10880*/  LOP3.LUT R165, R165, 0x7e, RZ, 0xfc, !PT ;  /* 0x0000007ea5a57812 */ /* 0x000fca00078efcff */
[----:B------:R-:W-:Y:S02]  /*10890*/  IMAD R3, R165, UR7, RZ ;  /* 0x00000007a5037c24 */ /* 0x000fe4000f8e02ff */
[----:B------:R-:W-:Y:S02]  /*108a0*/  IMAD R165, RZ, RZ, -UR7 ;  /* 0x80000007ffa57e24 */ /* 0x000fe4000f8e02ff */
[----:B------:R-:W-:Y:S02]  /*108b0*/  @!P1 IMAD.MOV R244, RZ, RZ, -R244 ;  /* 0x000000fffff49224 */ /* 0x000fe400078e0af4 */
[----:B------:R-:W-:Y:S01]  /*108c0*/  IMAD R3, R165, 0x2, R3 ;  /* 0x00000002a5037824 */ /* 0x000fe200078e0203 */
[----:B----4-:R-:W-:Y:S02]  /*108d0*/  ISETP.GE.AND P1, PT, R251, RZ, PT ;  /* 0x000000fffb00720c */ /* 0x010fe40003f26270 */
[----:B------:R-:W4:Y:S01]  /*108e0*/  LDL R251, [R1+0xe10] ;  /* 0x000e100001fb7983 */ /* 0x000f220000100800 */
[----:B------:R-:W-:-:S03]  /*108f0*/  @!P2 IMAD.MOV R243, RZ, RZ, -R243 ;  /* 0x000000fffff3a224 */ /* 0x000fc600078e0af3 */
[----:B------:R0:W-:Y:S02]  /*10900*/  STL [R1+0x160], R3 ;  /* 0x0001600301007387 */ /* 0x0001e40000100800 */
[C---:B0-----:R-:W-:Y:S02]  /*10910*/  IMAD R3, R165.reuse, 0x2, R3 ;  /* 0x00000002a5037824 */ /* 0x041fe400078e0203 */
[----:B------:R-:W-:Y:S01]  /*10920*/  @!P3 IMAD.MOV R241, RZ, RZ, -R241 ;  /* 0x000000fffff1b224 */ /* 0x000fe200078e0af1 */
[----:B--2---:R-:W-:Y:S02]  /*10930*/  ISETP.GE.AND P2, PT, R4, RZ, PT ;  /* 0x000000ff0400720c */ /* 0x004fe40003f46270 */
[----:B------:R-:W2:Y:S04]  /*10940*/  LDL R4, [R1+0xe14] ;  /* 0x000e140001047983 */ /* 0x000ea80000100800 */
[----:B------:R0:W-:Y:S02]  /*10950*/  STL [R1+0x164], R3 ;  /* 0x0001640301007387 */ /* 0x0001e40000100800 */
[----:B0-----:R-:W-:Y:S01]  /*10960*/  IMAD R3, R165, 0x2, R3 ;  /* 0x00000002a5037824 */ /* 0x001fe200078e0203 */
[----:B---3--:R-:W-:-:S04]  /*10970*/  ISETP.GE.AND P3, PT, R199, RZ, PT ;  /* 0x000000ffc700720c */ /* 0x008fc80003f66270 */
[----:B------:R0:W-:Y:S04]  /*10980*/  STL [R1+0x138], R3 ;  /* 0x0001380301007387 */ /* 0x0001e80000100800 */
[----:B------:R-:W3:Y:S01]  /*10990*/  LDL R199, [R1+0xe18] ;  /* 0x000e180001c77983 */ /* 0x000ee20000100800 */
[----:B0-----:R-:W-:-:S05]  /*109a0*/  IMAD R3, R165, 0x2, R3 ;  /* 0x00000002a5037824 */ /* 0x001fca00078e0203 */
[----:B------:R0:W-:Y:S01]  /*109b0*/  STL [R1+0x13c], R3 ;  /* 0x00013c0301007387 */ /* 0x0001e20000100800 */
[----:B------:R-:W-:Y:S02]  /*109c0*/  @!P5 IMAD.MOV R240, RZ, RZ, -R240 ;  /* 0x000000fffff0d224 */ /* 0x000fe400078e0af0 */
[----:B0-----:R-:W-:Y:S01]  /*109d0*/  IMAD R3, R165, 0x2, R3 ;  /* 0x00000002a5037824 */ /* 0x001fe200078e0203 */
[----:B------:R-:W-:Y:S01]  /*109e0*/  ISETP.GE.AND P5, PT, R96, RZ, PT ;  /* 0x000000ff6000720c */ /* 0x000fe20003fa6270 */
[----:B------:R-:W-:-:S03]  /*109f0*/  @!P1 IMAD.MOV R239, RZ, RZ, -R239 ;  /* 0x000000ffffef9224 */ /* 0x000fc600078e0aef */
[----:B------:R0:W-:Y:S01]  /*10a00*/  STL [R1+0x140], R3 ;  /* 0x0001400301007387 */ /* 0x0001e20000100800 */
[----:B------:R-:W-:-:S03]  /*10a10*/  ISETP.GE.AND P1, PT, R132, RZ, PT ;  /* 0x000000ff8400720c */ /* 0x000fc60003f26270 */
[----:B------:R-:W3:Y:S01]  /*10a20*/  LDL R96, [R1+0xe1c] ;  /* 0x000e1c0001607983 */ /* 0x000ee20000100800 */
[----:B------:R-:W-:-:S03]  /*10a30*/  @!P4 IMAD.MOV R242, RZ, RZ, -R242 ;  /* 0x000000fffff2c224 */ /* 0x000fc600078e0af2 */
[----:B------:R-:W3:Y:S01]  /*10a40*/  LDL R132, [R1+0xe20] ;  /* 0x000e200001847983 */ /* 0x000ee20000100800 */
[----:B0-----:R-:W-:Y:S01]  /*10a50*/  IMAD R3, R165, 0x2, R3 ;  /* 0x00000002a5037824 */ /* 0x001fe200078e0203 */
[----:B------:R-:W-:-:S04]  /*10a60*/  ISETP.GE.AND P4, PT, R234, RZ, PT ;  /* 0x000000ffea00720c */ /* 0x000fc80003f86270 */
[----:B------:R0:W-:Y:S01]  /*10a70*/  STL [R1+0x144], R3 ;  /* 0x0001440301007387 */ /* 0x0001e20000100800 */
[----:B------:R-:W-:Y:S02]  /*10a80*/  @!P3 IMAD.MOV R236, RZ, RZ, -R236 ;  /* 0x000000ffffecb224 */ /* 0x000fe400078e0aec */
[----:B0-----:R-:W-:-:S05]  /*10a90*/  IMAD R3, R165, 0x2, R3 ;  /* 0x00000002a5037824 */ /* 0x001fca00078e0203 */
[----:B------:R0:W-:Y:S01]  /*10aa0*/  STL [R1+0x148], R3 ;  /* 0x0001480301007387 */ /* 0x0001e20000100800 */
[----:B------:R-:W-:Y:S02]  /*10ab0*/  @!P2 IMAD.MOV R238, RZ, RZ, -R238 ;  /* 0x000000ffffeea224 */ /* 0x000fe400078e0aee */
[----:B0-----:R-:W-:Y:S01]  /*10ac0*/  IMAD R3, R165, 0x2, R3 ;  /* 0x00000002a5037824 */ /* 0x001fe200078e0203 */
[----:B------:R-:W-:-:S04]  /*10ad0*/  ISETP.GE.AND P2, PT, R126, RZ, PT ;  /* 0x000000ff7e00720c */ /* 0x000fc80003f46270 */
[----:B------:R0:W-:Y:S01]  /*10ae0*/  STL [R1+0x14c], R3 ;  /* 0x00014c0301007387 */ /* 0x0001e20000100800 */
[----:B------:R-:W-:-:S03]  /*10af0*/  @!P4 IMAD.MOV R237, RZ, RZ, -R237 ;  /* 0x000000ffffedc224 */ /* 0x000fc600078e0aed */
[----:B------:R-:W3:Y:S01]  /*10b00*/  LDL.LU R231, [R1+0x28] ;  /* 0x0000280001e77983 */ /* 0x000ee20000300800 */
[----:B----4-:R-:W-:-:S03]  /*10b10*/  ISETP.GE.AND P4, PT, R251, RZ, PT ;  /* 0x000000fffb00720c */ /* 0x010fc60003f86270 */
[----:B------:R-:W4:Y:S01]  /*10b20*/  LDL.LU R233, [R1+0x24] ;  /* 0x0000240001e97983 */ /* 0x000f220000300800 */
[----:B------:R-:W-:-:S03]  /*10b30*/  @!P5 IMAD.MOV R235, RZ, RZ, -R235 ;  /* 0x000000ffffebd224 */ /* 0x000fc600078e0aeb */
[----:B------:R-:W4:Y:S01]  /*10b40*/  LDL.LU R234, [R1+0x20] ;  /* 0x0000200001ea7983 */ /* 0x000f220000300800 */
[----:B--2---:R-:W-:Y:S01]  /*10b50*/  ISETP.GE.AND P3, PT, R4, RZ, PT ;  /* 0x000000ff0400720c */ /* 0x004fe20003f66270 */
[----:B------:R-:W-:-:S05]  /*10b60*/  IMAD R4, R165, 0x2, R3 ;  /* 0x00000002a5047824 */ /* 0x000fca00078e0203 */
[----:B------:R1:W-:Y:S01]  /*10b70*/  STL [R1+0x150], R4 ;  /* 0x0001500401007387 */ /* 0x0003e20000100800 */
[----:B------:R-:W-:-:S03]  /*10b80*/  IMAD R165, R165, 0x2, R4 ;  /* 0x00000002a5a57824 */ /* 0x000fc600078e0204 */
[----:B------:R-:W2:Y:S04]  /*10b90*/  LDL.LU R126, [R1+0x1c] ;  /* 0x00001c00017e7983 */ /* 0x000ea80000300800 */
[----:B------:R-:W2:Y:S04]  /*10ba0*/  LDL.LU R251, [R1+0x18] ;  /* 0x0000180001fb7983 */ /* 0x000ea80000300800 */
[----:B0-----:R-:W2:Y:S01]  /*10bb0*/  LDL.LU R3, [R1+0x14] ;  /* 0x0000140001037983 */ /* 0x001ea20000300800 */
[----:B---3--:R-:W-:-:S03]  /*10bc0*/  ISETP.GE.AND P5, PT, R199, RZ, PT ;  /* 0x000000ffc700720c */ /* 0x008fc60003fa6270 */
[----:B------:R-:W3:Y:S04]  /*10bd0*/  LDL.LU R199, [R1+0x1194] ;  /* 0x0011940001c77983 */ /* 0x000ee80000300800 */
[----:B-1----:R-:W3:Y:S01]  /*10be0*/  LDL.LU R4, [R1+0x1190] ;  /* 0x0011900001047983 */ /* 0x002ee20000300800 */
[----:B------:R-:W-:-:S03]  /*10bf0*/  @!P1 IMAD.MOV R232, RZ, RZ, -R232 ;  /* 0x000000ffffe89224 */ /* 0x000fc600078e0ae8 */
[----:B------:R-:W-:Y:S01]  /*10c00*/  STL [R1+0x154], R165 ;  /* 0x000154a501007387 */ /* 0x000fe20000100800 */
[----:B------:R-:W-:Y:S02]  /*10c10*/  ISETP.NE.AND P0, PT, R127, RZ, PT ;  /* 0x000000ff7f00720c */ /* 0x000fe40003f05270 */
[----:B------:R-:W-:Y:S02]  /*10c20*/  LOP3.LUT R127, RZ, R127, RZ, 0x33, !PT ;  /* 0x0000007fff7f7212 */ /* 0x000fe400078e33ff */
[----:B------:R-:W-:Y:S02]  /*10c30*/  ISETP.GE.AND P6, PT, R132, RZ, PT ;  /* 0x000000ff8400720c */ /* 0x000fe40003fc6270 */
[C---:B------:R-:W-:Y:S02]  /*10c40*/  SEL R231, R127.reuse, R231, !P0 ;  /* 0x000000e77fe77207 */ /* 0x040fe40004000000 */
[C---:B----4-:R-:W-:Y:S02]  /*10c50*/  SEL R233, R127.reuse, R233, !P0 ;  /* 0x000000e97fe97207 */ /* 0x050fe40004000000 */
[----:B------:R-:W-:-:S02]  /*10c60*/  SEL R234, R127, R234, !P0 ;  /* 0x000000ea7fea7207 */ /* 0x000fc40004000000 */
[C---:B--2---:R-:W-:Y:S02]  /*10c70*/  SEL R126, R127.reuse, R126, !P0 ;  /* 0x0000007e7f7e7207 */ /* 0x044fe40004000000 */
[----:B------:R-:W-:Y:S02]  /*10c80*/  SEL R251, R127, R251, !P0 ;  /* 0x000000fb7ffb7207 */ /* 0x000fe40004000000 */
[----:B---3--:R-:W-:Y:S01]  /*10c90*/  ISETP.GE.AND P1, PT, R4, RZ, PT ;  /* 0x000000ff0400720c */ /* 0x008fe20003f26270 */
[----:B------:R0:W-:Y:S01]  /*10ca0*/  STL [R1+0x1120], R4 ;  /* 0x0011200401007387 */ /* 0x0001e20000100800 */
[----:B------:R-:W-:Y:S01]  /*10cb0*/  @!P2 IMAD.MOV R199, RZ, RZ, -R199 ;  /* 0x000000ffffc7a224 */ /* 0x000fe200078e0ac7 */
[----:B------:R-:W-:Y:S02]  /*10cc0*/  ISETP.GE.AND P2, PT, R96, RZ, PT ;  /* 0x000000ff6000720c */ /* 0x000fe40003f46270 */
[----:B------:R-:W2:Y:S04]  /*10cd0*/  LDL.LU R96, [R1+0x118c] ;  /* 0x00118c0001607983 */ /* 0x000ea80000300800 */
[----:B------:R-:W3:Y:S01]  /*10ce0*/  LDL.LU R132, [R1+0x1188] ;  /* 0x0011880001847983 */ /* 0x000ee20000300800 */
[----:B0-----:R-:W-:-:S04]  /*10cf0*/  IMAD R4, RZ, RZ, -UR7 ;  /* 0x80000007ff047e24 */ /* 0x001fc8000f8e02ff */
[----:B------:R-:W-:-:S04]  /*10d00*/  IMAD R165, R4, 0x2, R165 ;  /* 0x0000000204a57824 */ /* 0x000fc800078e02a5 */
[----:B------:R-:W-:Y:S01]  /*10d10*/  IMAD R4, R4, 0x2, R165 ;  /* 0x0000000204047824 */ /* 0x000fe200078e02a5 */
[----:B------:R0:W-:Y:S01]  /*10d20*/  STL [R1+0x158], R165 ;  /* 0x000158a501007387 */ /* 0x0001e20000100800 */
[----:B------:R-:W-:-:S03]  /*10d30*/  SEL R3, R127, R3, !P0 ;  /* 0x000000037f037207 */ /* 0x000fc60004000000 */
[----:B0-----:R-:W4:Y:S04]  /*10d40*/  LDL.LU R165, [R1+0x1184] ;  /* 0x0011840001a57983 */ /* 0x001f280000300800 */
[----:B------:R0:W-:Y:S04]  /*10d50*/  STL [R1+0x130], R231 ;  /* 0x000130e701007387 */ /* 0x0001e80000100800 */
[----:B0-----:R-:W2:Y:S04]  /*10d60*/  LDL.LU R231, [R1+0x1180] ;  /* 0x0011800001e77983 */ /* 0x001ea80000300800 */
[----:B------:R0:W-:Y:S04]  /*10d70*/  STL [R1+0x12c], R233 ;  /* 0x00012ce901007387 */ /* 0x0001e80000100800 */
[----:B0-----:R-:W3:Y:S04]  /*10d80*/  LDL.LU R233, [R1+0x117c] ;  /* 0x00117c0001e97983 */ /* 0x001ee80000300800 */
[----:B------:R0:W-:Y:S04]  /*10d90*/  STL [R1+0x128], R234 ;  /* 0x000128ea01007387 */ /* 0x0001e80000100800 */
[----:B0-----:R-:W4:Y:S04]  /*10da0*/  LDL.LU R234, [R1+0x1178] ;  /* 0x0011780001ea7983 */ /* 0x001f280000300800 */
[----:B------:R0:W-:Y:S04]  /*10db0*/  STL [R1+0x124], R126 ;  /* 0x0001247e01007387 */ /* 0x0001e80000100800 */
[----:B0-----:R-:W3:Y:S04]  /*10dc0*/  LDL.LU R126, [R1+0x1174] ;  /* 0x00117400017e7983 */ /* 0x001ee80000300800 */
[----:B------:R0:W-:Y:S04]  /*10dd0*/  STL [R1+0x120], R251 ;  /* 0x000120fb01007387 */ /* 0x0001e80000100800 */
[----:B0-----:R-:W2:Y:S04]  /*10de0*/  LDL.LU R251, [R1+0x1170] ;  /* 0x0011700001fb7983 */ /* 0x001ea80000300800 */
[----:B------:R0:W-:Y:S04]  /*10df0*/  STL [R1+0x11c], R3 ;  /* 0x00011c0301007387 */ /* 0x0001e80000100800 */
[----:B0-----:R-:W4:Y:S01]  /*10e00*/  LDL.LU R3, [R1+0x116c] ;  /* 0x00116c0001037983 */ /* 0x001f220000300800 */
[----:B------:R-:W-:-:S02]  /*10e10*/  SEL R230, R127, R230, !P0 ;  /* 0x000000e67fe67207 */ /* 0x000fc40004000000 */
[C---:B------:R-:W-:Y:S02]  /*10e20*/  SEL R228, R127.reuse, R228, !P0 ;  /* 0x000000e47fe47207 */ /* 0x040fe40004000000 */
[C---:B------:R-:W-:Y:S02]  /*10e30*/  SEL R227, R127.reuse, R227, !P0 ;  /* 0x000000e37fe37207 */ /* 0x040fe40004000000 */
[C---:B------:R-:W-:Y:S02]  /*10e40*/  SEL R225, R127.reuse, R225, !P0 ;  /* 0x000000e17fe17207 */ /* 0x040fe40004000000 */
[C---:B------:R-:W-:Y:S02]  /*10e50*/  SEL R224, R127.reuse, R224, !P0 ;  /* 0x000000e07fe07207 */ /* 0x040fe40004000000 */
[C---:B------:R-:W-:Y:S02]  /*10e60*/  SEL R222, R127.reuse, R222, !P0 ;  /* 0x000000de7fde7207 */ /* 0x040fe40004000000 */
        /* <DEDUP_REMOVED lines=21> */
[----:B----4-:R-:W-:-:S05]  /*10fc0*/  SEL R3, R127, R3, !P0 ;  /* 0x000000037f037207 */ /* 0x010fca0004000000 */
[----:B------:R0:W-:Y:S04]  /*10fd0*/  STL [R1+0x118], R3 ;  /* 0x0001180301007387 */ /* 0x0001e80000100800 */
[----:B0-----:R-:W4:Y:S01]  /*10fe0*/  LDL.LU R3, [R1+0x1168] ;  /* 0x0011680001037983 */ /* 0x001f220000300800 */
[C---:B--2---:R-:W-:Y:S02]  /*10ff0*/  SEL R251, R127.reuse, R251, !P0 ;  /* 0x000000fb7ffb7207 */ /* 0x044fe40004000000 */
[----:B------:R-:W-:-:S03]  /*11000*/  SEL R234, R127, R234, !P0 ;  /* 0x000000ea7fea7207 */ /* 0x000fc60004000000 */
[----:B------:R3:W-:Y:S01]  /*11010*/  STL [R1+0x114], R251 ;  /* 0x000114fb01007387 */ /* 0x0007e20000100800 */
[C---:B------:R-:W-:Y:S02]  /*11020*/  SEL R231, R127.reuse, R231, !P0 ;  /* 0x000000e77fe77207 */ /* 0x040fe40004000000 */
[C---:B---3--:R-:W-:Y:S02]  /*11030*/  SEL R251, R127.reuse, R126, !P0 ;  /* 0x0000007e7ffb7207 */ /* 0x048fe40004000000 */
[----:B------:R-:W-:-:S03]  /*11040*/  SEL R126, R127, R233, !P0 ;  /* 0x000000e97f7e7207 */ /* 0x000fc60004000000 */
[----:B------:R-:W-:Y:S04]  /*11050*/  STL [R1+0x110], R251 ;  /* 0x000110fb01007387 */ /* 0x000fe80000100800 */
[----:B------:R-:W-:Y:S04]  /*11060*/  STL [R1+0x10c], R234 ;  /* 0x00010cea01007387 */ /* 0x000fe80000100800 */
[----:B------:R0:W-:Y:S04]  /*11070*/  STL [R1+0x108], R126 ;  /* 0x0001087e01007387 */ /* 0x0001e80000100800 */
[----:B------:R-:W-:Y:S01]  /*11080*/  STL [R1+0x104], R231 ;  /* 0x000104e701007387 */ /* 0x000fe20000100800 */
[----:B0-----:R-:W-:-:S03]  /*11090*/  SEL R126, R127, R229, !P0 ;  /* 0x000000e57f7e7207 */ /* 0x001fc60004000000 */
        /* <DEDUP_REMOVED lines=49> */
[----:B------:R0:W-:Y:S01]  /*113b0*/  STL [R1+0x6c], R126 ;  /* 0x00006c7e01007387 */ /* 0x0001e20000100800 */
[----:B------:R-:W-:-:S03]  /*113c0*/  SEL R188, R127, R188, !P0 ;  /* 0x000000bc7fbc7207 */ /* 0x000fc60004000000 */
[----:B------:R-:W-:Y:S01]  /*113d0*/  STL [R1+0x68], R191 ;  /* 0x000068bf01007387 */ /* 0x000fe20000100800 */
[C---:B------:R-:W-:Y:S02]  /*113e0*/  SEL R187, R127.reuse, R187, !P0 ;  /* 0x000000bb7fbb7207 */ /* 0x040fe40004000000 */
[C---:B0-----:R-:W-:Y:S01]  /*113f0*/  SEL R126, R127.reuse, R189, !P0 ;  /* 0x000000bd7f7e7207 */ /* 0x041fe20004000000 */
        /* <DEDUP_REMOVED lines=10> */
[----:B0-----:R-:W-:-:S03]  /*114a0*/  SEL R126, R127, R183, !P0 ;  /* 0x000000b77f7e7207 */ /* 0x001fc60004000000 */
[----:B------:R-:W-:Y:S04]  /*114b0*/  STL [R1+0x4c], R184 ;  /* 0x00004cb801007387 */ /* 0x000fe80000100800 */
[----:B------:R0:W-:Y:S01]  /*114c0*/  STL [R1+0x48], R126 ;  /* 0x0000487e01007387 */ /* 0x0001e20000100800 */
[C---:B------:R-:W-:Y:S01]  /*114d0*/  SEL R166, R127.reuse, R166, !P0 ;  /* 0x000000a67fa67207 */ /* 0x040fe20004000000 */
[----:B------:R-:W1:Y:S01]  /*114e0*/  S2R R197, SR_TID.X ;  /* 0x0000000000c57919 */ /* 0x000e620000002100 */
        /* <DEDUP_REMOVED lines=22> */
[C---:B------:R-:W-:Y:S02]  /*11650*/  SEL R153, R127.reuse, R153, !P0 ;  /* 0x000000997f997207 */ /* 0x040fe40004000000 */
[C---:B------:R-:W-:Y:S01]  /*11660*/  SEL R152, R127.reuse, R152, !P0 ;  /* 0x000000987f987207 */ /* 0x040fe20004000000 */
[----:B------:R-:W-:Y:S01]  /*11670*/  STL [R1+0x1c], R156 ;  /* 0x00001c9c01007387 */ /* 0x000fe20000100800 */
[----:B------:R-:W-:-:S02]  /*11680*/  SEL R234, R127, R150, !P0 ;  /* 0x000000967fea7207 */ /* 0x000fc40004000000 */
[C---:B0-----:R-:W-:Y:S01]  /*11690*/  SEL R126, R127.reuse, R154, !P0 ;  /* 0x0000009a7f7e7207 */ /* 0x041fe20004000000 */
[----:B------:R-:W-:Y:S01]  /*116a0*/  STL [R1+0x18], R155 ;  /* 0x0000189b01007387 */ /* 0x000fe20000100800 */
[----:B------:R-:W-:-:S03]  /*116b0*/  SEL R233, R127, R149, !P0 ;  /* 0x000000957fe97207 */ /* 0x000fc60004000000 */
[----:B------:R0:W-:Y:S01]  /*116c0*/  STL [R1+0x14], R126 ;  /* 0x0000147e01007387 */ /* 0x0001e20000100800 */
[C---:B------:R-:W-:Y:S01]  /*116d0*/  SEL R231, R127.reuse, R148, !P0 ;  /* 0x000000947fe77207 */ /* 0x040fe20004000000 */
[----:B------:R-:W-:Y:S01]  /*116e0*/  IMAD R198, RZ, RZ, -UR7 ;  /* 0x80000007ffc67e24 */ /* 0x000fe2000f8e02ff */
[C---:B------:R-:W-:Y:S01]  /*116f0*/  SEL R229, R127.reuse, R147, !P0 ;  /* 0x000000937fe57207 */ /* 0x040fe20004000000 */
[----:B------:R-:W-:Y:S01]  /*11700*/  STL [R1+0x10], R153 ;  /* 0x0000109901007387 */ /* 0x000fe20000100800 */
[C---:B------:R-:W-:Y:S02]  /*11710*/  SEL R228, R127.reuse, R146, !P0 ;  /* 0x000000927fe47207 */ /* 0x040fe40004000000 */
[----:B0-----:R-:W-:Y:S01]  /*11720*/  SEL R126, R127, R151, !P0 ;  /* 0x000000977f7e7207 */ /* 0x001fe20004000000 */
[----:B------:R-:W-:Y:S01]  /*11730*/  STL [R1+0x4], R152 ;  /* 0x0000049801007387 */ /* 0x000fe20000100800 */
[----:B-1----:R-:W-:Y:S02]  /*11740*/  LOP3.LUT R200, R197, 0x7f, RZ, 0xc0, !PT ;  /* 0x0000007fc5c87812 */ /* 0x002fe400078ec0ff */
[C---:B------:R-:W-:Y:S01]  /*11750*/  SEL R226, R127.reuse, R145, !P0 ;  /* 0x000000917fe27207 */ /* 0x040fe20004000000 */
[----:B------:R-:W-:Y:S01]  /*11760*/  STL [R1+0x114c], R234 ;  /* 0x00114cea01007387 */ /* 0x000fe20000100800 */
[----:B------:R-:W-:-:S03]  /*11770*/  SEL R225, R127, R144, !P0 ;  /* 0x000000907fe17207 */ /* 0x000fc60004000000 */
[----:B------:R0:W-:Y:S01]  /*11780*/  STL [R1], R126 ;  /* 0x0000007e01007387 */ /* 0x0001e20000100800 */
[C---:B------:R-:W-:Y:S01]  /*11790*/  SEL R219, R127.reuse, R140, !P0 ;  /* 0x0000008c7fdb7207 */ /* 0x040fe20004000000 */
[----:B------:R-:W-:Y:S01]  /*117a0*/  IMAD R193, R198, 0x2, R4 ;  /* 0x00000002c6c17824 */ /* 0x000fe200078e0204 */
[C---:B------:R-:W-:Y:S01]  /*117b0*/  SEL R216, R127.reuse, R138, !P0 ;  /* 0x0000008a7fd87207 */ /* 0x040fe20004000000 */
[----:B------:R-:W-:Y:S01]  /*117c0*/  STL [R1+0x1150], R233 ;  /* 0x001150e901007387 */ /* 0x000fe20000100800 */
[C---:B------:R-:W-:Y:S01]  /*117d0*/  SEL R220, R127.reuse, R141, !P0 ;  /* 0x0000008d7fdc7207 */ /* 0x040fe20004000000 */
[----:B------:R-:W-:Y:S01]  /*117e0*/  @!P4 IMAD.MOV R165, RZ, RZ, -R165 ;  /* 0x000000ffffa5c224 */ /* 0x000fe200078e0aa5 */
[C---:B------:R-:W-:Y:S01]  /*117f0*/  SEL R138, R127.reuse, R5, !P0 ;  /* 0x000000057f8a7207 */ /* 0x040fe20004000000 */
[----:B------:R-:W-:Y:S01]  /*11800*/  STL [R1+0x1154], R231 ;  /* 0x001154e701007387 */ /* 0x000fe20000100800 */
[C---:B------:R-:W-:Y:S01]  /*11810*/  SEL R140, R127.reuse, R2, !P0 ;  /* 0x000000027f8c7207 */ /* 0x040fe20004000000 */
[----:B------:R-:W-:Y:S01]  /*11820*/  @!P3 IMAD.MOV R132, RZ, RZ, -R132 ;  /* 0x000000ffff84b224 */ /* 0x000fe200078e0a84 */
[----:B------:R-:W-:Y:S01]  /*11830*/  SEL R141, R127, R0, !P0 ;  /* 0x000000007f8d7207 */ /* 0x000fe20004000000 */
[----:B------:R-:W-:Y:S01]  /*11840*/  STL [R1+0x1158], R229 ;  /* 0x001158e501007387 */ /* 0x000fe20000100800 */
[----:B------:R-:W-:-:S02]  /*11850*/  @!P5 IMAD.MOV R96, RZ, RZ, -R96 ;  /* 0x000000ffff60d224 */ /* 0x000fc400078e0a60 */
[----:B------:R-:W-:Y:S01]  /*11860*/  @!P1 IMAD.MOV R63, RZ, RZ, -R63 ;  /* 0x000000ffff3f9224 */ /* 0x000fe200078e0a3f */
[----:B------:R-:W-:Y:S01]  /*11870*/  STL [R1+0x115c], R228 ;  /* 0x00115ce401007387 */ /* 0x000fe20000100800 */
[----:B------:R-:W-:Y:S02]  /*11880*/  @!P2 IMAD.MOV R29, RZ, RZ, -R29 ;  /* 0x000000ffff1da224 */ /* 0x000fe400078e0a1d */
[----:B------:R-:W-:Y:S01]  /*11890*/  @!P6 IMAD.MOV R252, RZ, RZ, -R252 ;  /* 0x000000fffffce224 */ /* 0x000fe200078e0afc */
[----:B------:R-:W-:Y:S01]  /*118a0*/  STL [R1+0x1160], R226 ;  /* 0x001160e201007387 */ /* 0x000fe20000100800 */
[----:B------:R-:W-:Y:S02]  /*118b0*/  IMAD.SHL.U32 R2, R197, 0x10, RZ ;  /* 0x00000010c5027824 */ /* 0x000fe400078e00ff */
[----:B------:R-:W-:Y:S01]  /*118c0*/  IMAD R5, R200, UR40, RZ ;  /* 0x00000028c8057c24 */ /* 0x000fe2000f8e02ff */
[----:B------:R-:W-:Y:S01]  /*118d0*/  STL [R1+0x1164], R225 ;  /* 0x001164e101007387 */ /* 0x000fe20000100800 */
[----:B----4-:R-:W-:Y:S01]  /*118e0*/  IMAD R0, R3, UR4, RZ ;  /* 0x0000000403007c24 */ /* 0x010fe2000f8e02ff */
[C---:B------:R-:W-:Y:S01]  /*118f0*/  SEL R188, R127.reuse, R181, !P0 ;  /* 0x000000b57fbc7207 */ /* 0x040fe20004000000 */
[----:B------:R-:W-:Y:S01]  /*11900*/  ULDC.64 UR4, c[0x0][0x218] ;  /* 0x0000860000047ab9 */ /* 0x000fe20000000a00 */
[C---:B------:R-:W-:Y:S01]  /*11910*/  SEL R205, R127.reuse, R178, !P0 ;  /* 0x000000b27fcd7207 */ /* 0x040fe20004000000 */
[----:B------:R1:W-:Y:S01]  /*11920*/  STL [R1+0x1124], R4 ;  /* 0x0011240401007387 */ /* 0x0003e20000100800 */
[C---:B------:R-:W-:Y:S01]  /*11930*/  SEL R208, R127.reuse, R177, !P0 ;  /* 0x000000b17fd07207 */ /* 0x040fe20004000000 */
[----:B------:R-:W-:Y:S01]  /*11940*/  IMAD R194, R198, 0x2, R193 ;  /* 0x00000002c6c27824 */ /* 0x000fe200078e02c1 */
[C---:B------:R-:W-:Y:S01]  /*11950*/  SEL R218, R127.reuse, R174, !P0 ;  /* 0x000000ae7fda7207 */ /* 0x040fe20004000000 */
[----:B------:R-:W-:Y:S01]  /*11960*/  STL [R1+0x1128], R193 ;  /* 0x001128c101007387 */ /* 0x000fe20000100800 */
[----:B------:R-:W-:-:S02]  /*11970*/  SEL R224, R127, R172, !P0 ;  /* 0x000000ac7fe07207 */ /* 0x000fc40004000000 */
[C---:B------:R-:W-:Y:S02]  /*11980*/  SEL R227, R127.reuse, R171, !P0 ;  /* 0x000000ab7fe37207 */ /* 0x040fe40004000000 */
[C---:B------:R-:W-:Y:S02]  /*11990*/  SEL R230, R127.reuse, R170, !P0 ;  /* 0x000000aa7fe67207 */ /* 0x040fe40004000000 */
[C---:B------:R-:W-:Y:S01]  /*119a0*/  SEL R215, R127.reuse, R137, !P0 ;  /* 0x000000897fd77207 */ /* 0x040fe20004000000 */
[----:B------:R2:W-:Y:S01]  /*119b0*/  STL [R1+0xd18], R2 ;  /* 0x000d180201007387 */ /* 0x0005e20000100800 */
        /* <DEDUP_REMOVED lines=121> */
[C---:B0-----:R-:W-:Y:S02]  /*12150*/  SEL R126, R127.reuse, R20, !P0 ;  /* 0x000000147f7e7207 */ /* 0x041fe40004000000 */
        /* <DEDUP_REMOVED lines=37> */
[C---:B------:R-:W-:Y:S02]  /*123b0*/  IADD3 R6, P1, R5.reuse, UR4, RZ ;  /* 0x0000000405067c10 */ /* 0x040fe4000ff3e0ff */
[----:B-1----:R-:W-:Y:S01]  /*123c0*/  LOP3.LUT R4, R2, 0x70, RZ, 0xc0, !PT ;  /* 0x0000007002047812 */ /* 0x002fe200078ec0ff */
[----:B------:R-:W-:Y:S01]  /*123d0*/  IMAD R195, R198, 0x2, R194 ;  /* 0x00000002c6c37824 */ /* 0x000fe200078e02c2 */
[----:B--2---:R-:W-:Y:S01]  /*123e0*/  IADD3 R2, P0, R0, UR8, RZ ;  /* 0x0000000800027c10 */ /* 0x004fe2000ff1e0ff */
[----:B------:R-:W-:Y:S01]  /*123f0*/  STL [R1+0x112c], R194 ;  /* 0x00112cc201007387 */ /* 0x000fe20000100800 */
[----:B------:R-:W-:Y:S01]  /*12400*/  LEA.HI.X.SX32 R5, R5, UR5, 0x1, P1 ;  /* 0x0000000505057c11 */ /* 0x000fe200088f0eff */
[----:B------:R-:W-:Y:S02]  /*12410*/  ULDC UR4, c[0x0][0x240] ;  /* 0x0000900000047ab9 */ /* 0x000fe40000000800 */
[----:B------:R-:W-:Y:S04]  /*12420*/  STL [R1+0x1130], R2 ;  /* 0x0011300201007387 */ /* 0x000fe80000100800 */
[----:B------:R-:W-:Y:S04]  /*12430*/  STL [R1+0xd1c], R4 ;  /* 0x000d1c0401007387 */ /* 0x000fe80000100800 */
[----:B------:R-:W-:Y:S04]  /*12440*/  STL [R1+0x1134], R195 ;  /* 0x001134c301007387 */ /* 0x000fe80000100800 */
[----:B------:R0:W-:Y:S04]  /*12450*/  STL [R1+0x1148], R5 ;  /* 0x0011480501007387 */ /* 0x0001e80000100800 */
[----:B------:R-:W2:Y:S04]  /*12460*/  LDL.LU R163, [R1+0x130] ;  /* 0x0001300001a37983 */ /* 0x000ea80000300800 */
[----:B------:R-:W3:Y:S04]  /*12470*/  LDL.LU R162, [R1+0x12c] ;  /* 0x00012c0001a27983 */ /* 0x000ee80000300800 */
[----:B------:R-:W4:Y:S04]  /*12480*/  LDL.LU R161, [R1+0x128] ;  /* 0x0001280001a17983 */ /* 0x000f280000300800 */
        /* <DEDUP_REMOVED lines=13> */
[----:B------:R-:W2:Y:S04]  /*12560*/  LDL.LU R225, [R1+0xf0] ;  /* 0x0000f00001e17983 */ /* 0x000ea80000300800 */
[----:B------:R-:W3:Y:S04]  /*12570*/  LDL.LU R226, [R1+0xec] ;  /* 0x0000ec0001e27983 */ /* 0x000ee80000300800 */
[----:B------:R-:W4:Y:S04]  /*12580*/  LDL.LU R228, [R1+0xe8] ;  /* 0x0000e80001e47983 */ /* 0x000f280000300800 */
[----:B------:R-:W4:Y:S04]  /*12590*/  LDL.LU R229, [R1+0xe4] ;  /* 0x0000e40001e57983 */ /* 0x000f280000300800 */
[----:B------:R-:W4:Y:S04]  /*125a0*/  LDL.LU R231, [R1+0xe0] ;  /* 0x0000e00001e77983 */ /* 0x000f280000300800 */
[----:B------:R-:W4:Y:S04]  /*125b0*/  LDL.LU R233, [R1+0xdc] ;  /* 0x0000dc0001e97983 */ /* 0x000f280000300800 */
[----:B------:R-:W4:Y:S01]  /*125c0*/  LDL.LU R234, [R1+0xd8] ;  /* 0x0000d80001ea7983 */ /* 0x000f220000300800 */
[----:B------:R-:W1:Y:S01]  /*125d0*/  S2R R3, SR_TID.X ;  /* 0x0000000000037919 */ /* 0x000e620000002100 */
[----:B------:R-:W-:Y:S01]  /*125e0*/  IMAD R158, R200, 0x80, R4 ;  /* 0x00000080c89e7824 */ /* 0x000fe200078e0204 */
[----:B------:R-:W-:Y:S01]  /*125f0*/  LEA.HI.X.SX32 R0, R0, UR9, 0x1, P0 ;  /* 0x0000000900007c11 */ /* 0x000fe200080f0eff */
[----:B------:R-:W-:Y:S01]  /*12600*/  IMAD R197, R198, 0x2, R195 ;  /* 0x00000002c6c57824 */ /* 0x000fe200078e02c3 */
[----:B------:R-:W4:Y:S01]  /*12610*/  LDL.LU R169, [R1+0xd4] ;  /* 0x0000d40001a97983 */ /* 0x000f220000300800 */
[----:B0-----:R-:W-:-:S03]  /*12620*/  IMAD R5, RZ, RZ, -UR7 ;  /* 0x80000007ff057e24 */ /* 0x001fc6000f8e02ff */
[----:B------:R-:W4:Y:S01]  /*12630*/  LDL.LU R173, [R1+0xd0] ;  /* 0x0000d00001ad7983 */ /* 0x000f220000300800 */
[----:B------:R-:W-:-:S03]  /*12640*/  IMAD R200, R5, 0x2, R197 ;  /* 0x0000000205c87824 */ /* 0x000fc600078e02c5 */
[----:B------:R-:W4:Y:S04]  /*12650*/  LDL.LU R175, [R1+0xcc] ;  /* 0x0000cc0001af7983 */ /* 0x000f280000300800 */
[----:B------:R-:W4:Y:S04]  /*12660*/  LDL.LU R179, [R1+0xc8] ;  /* 0x0000c80001b37983 */ /* 0x000f280000300800 */
[----:B------:R-:W4:Y:S01]  /*12670*/  LDL.LU R182, [R1+0xc4] ;  /* 0x0000c40001b67983 */ /* 0x000f220000300800 */
[----:B-1----:R-:W-:-:S04]  /*12680*/  SHF.R.U32.HI R3, RZ, 0x7, R3 ;  /* 0x00000007ff037819 */ /* 0x002fc80000011603 */
[----:B------:R-:W-:Y:S01]  /*12690*/  SGXT.U32 R3, R3, 0x1 ;  /* 0x000000010303781a */ /* 0x000fe20000000000 */
[----:B------:R-:W-:Y:S03]  /*126a0*/  STL [R1+0x1138], R0 ;  /* 0x0011380001007387 */ /* 0x000fe60000100800 */
[----:B------:R-:W-:Y:S01]  /*126b0*/  LOP3.LUT R158, R158, R3, RZ, 0xfc, !PT ;  /* 0x000000039e9e7212 */ /* 0x000fe200078efcff */
[----:B------:R-:W-:Y:S04]  /*126c0*/  STL [R1+0x113c], R197 ;  /* 0x00113cc501007387 */ /* 0x000fe80000100800 */
[----:B------:R-:W-:Y:S04]  /*126d0*/  STL [R1+0x1140], R158 ;  /* 0x0011409e01007387 */ /* 0x000fe80000100800 */
[----:B------:R0:W-:Y:S04]  /*126e0*/  STL [R1+0x1144], R200 ;  /* 0x001144c801007387 */ /* 0x0001e80000100800 */
        /* <DEDUP_REMOVED lines=18> */
[----:B------:R-:W4:Y:S01]  /*12810*/  LDL.LU R8, [R1+0x78] ;  /* 0x0000780001087983 */ /* 0x000f220000300800 */
[----:B--2---:R-:W-:-:S03]  /*12820*/  IMAD R132, R225, UR4, RZ ;  /* 0x00000004e1847c24 */ /* 0x004fc6000f8e02ff */
[----:B------:R-:W2:Y:S01]  /*12830*/  LDL.LU R225, [R1+0x74] ;  /* 0x0000740001e17983 */ /* 0x000ea20000300800 */
[----:B---3--:R-:W-:-:S03]  /*12840*/  IMAD R130, R226, UR4, RZ ;  /* 0x00000004e2827c24 */ /* 0x008fc6000f8e02ff */
[----:B------:R-:W3:Y:S01]  /*12850*/  LDL.LU R226, [R1+0x70] ;  /* 0x0000700001e27983 */ /* 0x000ee20000300800 */
[----:B----4-:R-:W-:-:S03]  /*12860*/  IMAD R127, R228, UR4, RZ ;  /* 0x00000004e47f7c24 */ /* 0x010fc6000f8e02ff */
[----:B------:R-:W4:Y:S01]  /*12870*/  LDL.LU R228, [R1+0x6c] ;  /* 0x00006c0001e47983 */ /* 0x000f220000300800 */
[----:B------:R-:W-:-:S03]  /*12880*/  IMAD R124, R229, UR4, RZ ;  /* 0x00000004e57c7c24 */ /* 0x000fc6000f8e02ff */
        /* <DEDUP_REMOVED lines=17> */
[----:B------:R-:W-:Y:S02]  /*129a0*/  IMAD R198, R5, 0x2, R200 ;  /* 0x0000000205c67824 */ /* 0x000fe400078e02c8 */
[----:B------:R-:W-:Y:S02]  /*129b0*/  IMAD R29, R15, UR4, RZ ;  /* 0x000000040f1d7c24 */ /* 0x000fe4000f8e02ff */
[----:B------:R-:W-:Y:S02]  /*129c0*/  IMAD R15, R7, UR4, RZ ;  /* 0x00000004070f7c24 */ /* 0x000fe4000f8e02ff */
[----:B------:R-:W-:Y:S02]  /*129d0*/  IMAD R14, R8, UR4, RZ ;  /* 0x00000004080e7c24 */ /* 0x000fe4000f8e02ff */
[----:B--2---:R-:W-:Y:S02]  /*129e0*/  IMAD R13, R225, UR4, RZ ;  /* 0x00000004e10d7c24 */ /* 0x004fe4000f8e02ff */
        /* <DEDUP_REMOVED lines=12> */
[----:B------:R-:W4:Y:S04]  /*12ab0*/  LDL.LU R234, [R1+0x38] ;  /* 0x0000380001ea7983 */ /* 0x000f280000300800 */
[----:B0-----:R-:W4:Y:S04]  /*12ac0*/  LDL.LU R200, [R1+0x34] ;  /* 0x0000340001c87983 */ /* 0x001f280000300800 */
        /* <DEDUP_REMOVED lines=8> */
[----:B------:R-:W4:Y:S01]  /*12b50*/  LDL.LU R4, [R1] ;  /* 0x0000000001047983 */ /* 0x000f220000300800 */
[----:B------:R-:W-:-:S02]  /*12b60*/  IMAD R163, R163, UR4, RZ ;  /* 0x00000004a3a37c24 */ /* 0x000fc4000f8e02ff */
[----:B------:R-:W-:Y:S02]  /*12b70*/  IMAD R162, R162, UR4, RZ ;  /* 0x00000004a2a27c24 */ /* 0x000fe4000f8e02ff */
[----:B------:R-:W-:Y:S02]  /*12b80*/  IMAD R161, R161, UR4, RZ ;  /* 0x00000004a1a17c24 */ /* 0x000fe4000f8e02ff */
[----:B------:R-:W-:Y:S02]  /*12b90*/  IMAD R160, R160, UR4, RZ ;  /* 0x00000004a0a07c24 */ /* 0x000fe4000f8e02ff */
[----:B------:R-:W-:Y:S02]  /*12ba0*/  IMAD R159, R159, UR4, RZ ;  /* 0x000000049f9f7c24 */ /* 0x000fe4000f8e02ff */
[----:B------:R-:W-:Y:S02]  /*12bb0*/  IMAD R157, R157, UR4, RZ ;  /* 0x000000049d9d7c24 */ /* 0x000fe4000f8e02ff */
[----:B------:R-:W-:-:S02]  /*12bc0*/  IMAD R156, R156, UR4, RZ ;  /* 0x000000049c9c7c24 */ /* 0x000fc4000f8e02ff */
[----:B--2---:R-:W-:Y:S02]  /*12bd0*/  IMAD R225, R225, UR4, RZ ;  /* 0x00000004e1e17c24 */ /* 0x004fe4000f8e02ff */
[----:B---3--:R-:W-:-:S03]  /*12be0*/  IMAD R226, R226, UR4, RZ ;  /* 0x00000004e2e27c24 */ /* 0x008fc6000f8e02ff */
[----:B------:R0:W-:Y:S01]  /*12bf0*/  STL [R1+0x8], R225 ;  /* 0x000008e101007387 */ /* 0x0001e20000100800 */
[----:B----4-:R-:W-:Y:S02]  /*12c00*/  IMAD R228, R228, UR4, RZ ;  /* 0x00000004e4e47c24 */ /* 0x010fe4000f8e02ff */
[----:B------:R-:W-:Y:S01]  /*12c10*/  IMAD R229, R229, UR4, RZ ;  /* 0x00000004e5e57c24 */ /* 0x000fe2000f8e02ff */
[----:B0-----:R-:W2:Y:S01]  /*12c20*/  LDL.LU R225, [R1+0x1164] ;  /* 0x0011640001e17983 */ /* 0x001ea20000300800 */
[----:B------:R-:W-:-:S03]  /*12c30*/  IMAD R231, R231, UR4, RZ ;  /* 0x00000004e7e77c24 */ /* 0x000fc6000f8e02ff */
[----:B------:R0:W-:Y:S01]  /*12c40*/  STL [R1+0xc], R226 ;  /* 0x00000ce201007387 */ /* 0x0001e20000100800 */
[----:B------:R-:W-:Y:S02]  /*12c50*/  IMAD R233, R233, UR4, RZ ;  /* 0x00000004e9e97c24 */ /* 0x000fe4000f8e02ff */
[----:B------:R-:W-:Y:S01]  /*12c60*/  IMAD R234, R234, UR4, RZ ;  /* 0x00000004eaea7c24 */ /* 0x000fe2000f8e02ff */
[----:B0-----:R-:W3:Y:S04]  /*12c70*/  LDL.LU R226, [R1+0x1160] ;  /* 0x0011600001e27983 */ /* 0x001ee80000300800 */
[----:B------:R0:W-:Y:S01]  /*12c80*/  STL [R1+0x20], R228 ;  /* 0x000020e401007387 */ /* 0x0001e20000100800 */
[----:B------:R-:W-:-:S03]  /*12c90*/  IMAD R200, R200, UR4, RZ ;  /* 0x00000004c8c87c24 */ /* 0x000fc6000f8e02ff */
        /* <DEDUP_REMOVED lines=8> */
[----:B0-----:R-:W2:Y:S04]  /*12d20*/  LDL.LU R234, [R1+0x114c] ;  /* 0x00114c0001ea7983 */ /* 0x001ea80000300800 */
[----:B------:R0:W-:Y:S02]  /*12d30*/  STL [R1+0x34], R200 ;  /* 0x000034c801007387 */ /* 0x0001e40000100800 */
[----:B0-----:R-:W-:-:S02]  /*12d40*/  IMAD R200, R3, UR4, RZ ;  /* 0x0000000403c87c24 */ /* 0x001fc4000f8e02ff */
[----:B------:R-:W-:Y:S01]  /*12d50*/  IMAD R3, R5, 0x2, R198 ;  /* 0x0000000205037824 */ /* 0x000fe200078e02c6 */
[----:B------:R-:W-:-:S05]  /*12d60*/  IADD3 R5, P1, R163, R6, RZ ;  /* 0x00000006a3057210 */ /* 0x000fca0007f3e0ff */
[----:B------:R0:W-:Y:S02]  /*12d70*/  STL [R1+0x204], R5 ;  /* 0x0002040501007387 */ /* 0x0001e40000100800 */
[----:B0-----:R-:W-:-:S05]  /*12d80*/  IADD3 R5, P2, R162, R6, RZ ;  /* 0x00000006a2057210 */ /* 0x001fca0007f5e0ff */
        /* <DEDUP_REMOVED lines=10> */
[----:B------:R0:W-:Y:S04]  /*12e30*/  STL [R1+0x234], R5 ;  /* 0x0002340501007387 */ /* 0x0001e80000100800 */
[----:B0-----:R-:W3:Y:S01]  /*12e40*/  LDL.LU R5, [R1+0x1148] ;  /* 0x0011480001057983 */ /* 0x001ee20000300800 */
[----:B------:R-:W-:Y:S02]  /*12e50*/  IMAD R155, R155, UR4, RZ ;  /* 0x000000049b9b7c24 */ /* 0x000fe4000f8e02ff */
[----:B------:R-:W-:Y:S02]  /*12e60*/  IMAD R154, R154, UR4, RZ ;  /* 0x000000049a9a7c24 */ /* 0x000fe4000f8e02ff */
[----:B------:R-:W-:Y:S02]  /*12e70*/  IMAD R153, R153, UR4, RZ ;  /* 0x0000000499997c24 */ /* 0x000fe4000f8e02ff */
[----:B------:R-:W-:-:S02]  /*12e80*/  IMAD R151, R151, UR4, RZ ;  /* 0x0000000497977c24 */ /* 0x000fc4000f8e02ff */
[----:B------:R-:W-:Y:S02]  /*12e90*/  IMAD R148, R148, UR4, RZ ;  /* 0x0000000494947c24 */ /* 0x000fe4000f8e02ff */
[----:B------:R-:W-:Y:S02]  /*12ea0*/  IMAD R145, R145, UR4, RZ ;  /* 0x0000000491917c24 */ /* 0x000fe4000f8e02ff */
        /* <DEDUP_REMOVED lines=29> */
[----:B------:R-:W-:Y:S01]  /*13080*/  IMAD R208, R208, UR4, RZ ;  /* 0x00000004d0d07c24 */ /* 0x000fe2000f8e02ff */
[-C--:B---3--:R-:W-:Y:S02]  /*13090*/  LEA.HI.X.SX32 R163, R163, R5.reuse, 0x1, P1 ;  /* 0x00000005a3a37211 */ /* 0x088fe400008f0eff */
[----:B------:R-:W-:-:S03]  /*130a0*/  LEA.HI.X.SX32 R162, R162, R5, 0x1, P2 ;  /* 0x00000005a2a27211 */ /* 0x000fc600010f0eff */
[----:B------:R0:W-:Y:S02]  /*130b0*/  STL [R1+0x200], R163 ;  /* 0x000200a301007387 */ /* 0x0001e40000100800 */
[----:B0-----:R-:W-:-:S05]  /*130c0*/  IADD3 R163, P1, R155, R6, RZ ;  /* 0x000000069ba37210 */ /* 0x001fca0007f3e0ff */
[----:B------:R0:W-:Y:S04]  /*130d0*/  STL [R1+0x23c], R163 ;  /* 0x00023ca301007387 */ /* 0x0001e80000100800 */
[----:B------:R1:W-:Y:S01]  /*130e0*/  STL [R1+0x208], R162 ;  /* 0x000208a201007387 */ /* 0x0003e20000100800 */
[----:B0-----:R-:W-:Y:S02]  /*130f0*/  IADD3 R163, P2, R154, R6, RZ ;  /* 0x000000069aa37210 */ /* 0x001fe40007f5e0ff */
[----:B-1----:R-:W-:-:S03]  /*13100*/  LEA.HI.X.SX32 R162, R161, R5, 0x1, P3 ;  /* 0x00000005a1a27211 */ /* 0x002fc600018f0eff */
[----:B------:R0:W-:Y:S01]  /*13110*/  STL [R1+0x244], R163 ;  /* 0x000244a301007387 */ /* 0x0001e20000100800 */
[----:B------:R-:W-:-:S03]  /*13120*/  LEA.HI.X.SX32 R161, R160, R5, 0x1, P4 ;  /* 0x00000005a0a17211 */ /* 0x000fc600020f0eff */
[----:B------:R1:W-:Y:S01]  /*13130*/  STL [R1+0x210], R162 ;  /* 0x000210a201007387 */ /* 0x0003e20000100800 */
[----:B------:R-:W-:Y:S02]  /*13140*/  LEA.HI.X.SX32 R160, R159, R5, 0x1, P5 ;  /* 0x000000059fa07211 */ /* 0x000fe400028f0eff */
[-C--:B0-----:R-:W-:Y:S02]  /*13150*/  IADD3 R163, P3, R153, R6.reuse, RZ ;  /* 0x0000000699a37210 */ /* 0x081fe40007f7e0ff */
[----:B-1----:R-:W-:-:S03]  /*13160*/  IADD3 R162, P4, R151, R6, RZ ;  /* 0x0000000697a27210 */ /* 0x002fc60007f9e0ff */
[----:B------:R-:W-:Y:S01]  /*13170*/  STL [R1+0x24c], R163 ;  /* 0x00024ca301007387 */ /* 0x000fe20000100800 */
[----:B------:R-:W-:-:S03]  /*13180*/  LEA.HI.X.SX32 R159, R157, R5, 0x1, P6 ;  /* 0x000000059d9f7211 */ /* 0x000fc600030f0eff */
[----:B------:R0:W-:Y:S01]  /*13190*/  STL [R1+0x218], R161 ;  /* 0x000218a101007387 */ /* 0x0001e20000100800 */
[----:B------:R-:W-:-:S03]  /*131a0*/  LEA.HI.X.SX32 R157, R156, R5, 0x1, P0 ;  /* 0x000000059c9d7211 */ /* 0x000fc600000f0eff */
[----:B------:R-:W-:Y:S04]  /*131b0*/  STL [R1+0x254], R162 ;  /* 0x000254a201007387 */ /* 0x000fe80000100800 */
[----:B------:R1:W-:Y:S01]  /*131c0*/  STL [R1+0x220], R160 ;  /* 0x000220a001007387 */ /* 0x0003e20000100800 */
[----:B0-----:R-:W-:Y:S02]  /*131d0*/  IADD3 R161, P5, R148, R6, RZ ;  /* 0x0000000694a17210 */ /* 0x001fe40007fbe0ff */
[----:B------:R-:W-:-:S03]  /*131e0*/  LEA.HI.X.SX32 R156, R155, R5, 0x1, P1 ;  /* 0x000000059b9c7211 */ /* 0x000fc600008f0eff */
[----:B------:R-:W-:Y:S01]  /*131f0*/  STL [R1+0x25c], R161 ;  /* 0x00025ca101007387 */ /* 0x000fe20000100800 */
[----:B-1----:R-:W-:-:S03]  /*13200*/  IADD3 R160, P6, R145, R6, RZ ;  /* 0x0000000691a07210 */ /* 0x002fc60007fde0ff */
        /* <DEDUP_REMOVED lines=184> */
[----:B------:R0:W-:Y:S04]  /*13d90*/  STL [R1+0x3a4], R10 ;  /* 0x0003a40a01007387 */ /* 0x0001e80000100800 */
[----:B------:R-:W-:Y:S01]  /*13da0*/  STL [R1+0x3e0], R11 ;  /* 0x0003e00b01007387 */ /* 0x000fe20000100800 */
[----:B------:R-:W-:-:S03]  /*13db0*/  LEA.HI.X.SX32 R7, R169, R5, 0x1, P6 ;  /* 0x00000005a9077211 */ /* 0x000fc600030f0eff */
[----:B------:R1:W-:Y:S01]  /*13dc0*/  STL [R1+0x3ac], R9 ;  /* 0x0003ac0901007387 */ /* 0x0003e20000100800 */
[----:B0-----:R-:W-:-:S05]  /*13dd0*/  IADD3 R10, P4, R185, R6, RZ ;  /* 0x00000006b90a7210 */ /* 0x001fca0007f9e0ff */
[----:B------:R-:W-:Y:S01]  /*13de0*/  STL [R1+0x3e8], R10 ;  /* 0x0003e80a01007387 */ /* 0x000fe20000100800 */
[----:B-1----:R-:W-:-:S03]  /*13df0*/  IADD3 R9, P5, R188, R6, RZ ;  /* 0x00000006bc097210 */ /* 0x002fc60007fbe0ff */
[----:B------:R0:W-:Y:S04]  /*13e00*/  STL [R1+0x3b4], R8 ;  /* 0x0003b40801007387 */ /* 0x0001e80000100800 */
[----:B------:R-:W-:Y:S04]  /*13e10*/  STL [R1+0x3f0], R9 ;  /* 0x0003f00901007387 */ /* 0x000fe80000100800 */
[----:B------:R-:W3:Y:S01]  /*13e20*/  LDL.LU R155, [R1+0x8] ;  /* 0x00000800019b7983 */ /* 0x000ee20000300800 */
[----:B0-----:R-:W-:-:S03]  /*13e30*/  IADD3 R8, P6, R191, R6, RZ ;  /* 0x00000006bf087210 */ /* 0x001fc60007fde0ff */
[----:B------:R0:W-:Y:S04]  /*13e40*/  STL [R1+0x3bc], R7 ;  /* 0x0003bc0701007387 */ /* 0x0001e80000100800 */
[----:B------:R1:W-:Y:S04]  /*13e50*/  STL [R1+0x3f8], R8 ;  /* 0x0003f80801007387 */ /* 0x0003e80000100800 */
[----:B------:R-:W3:Y:S01]  /*13e60*/  LDL.LU R156, [R1+0xc] ;  /* 0x00000c00019c7983 */ /* 0x000ee20000300800 */
[----:B0-----:R-:W-:Y:S02]  /*13e70*/  LEA.HI.X.SX32 R7, R173, R5, 0x1, P0 ;  /* 0x00000005ad077211 */ /* 0x001fe400000f0eff */
[----:B-1----:R-:W-:-:S03]  /*13e80*/  IADD3 R8, P0, R202, R6, RZ ;  /* 0x00000006ca087210 */ /* 0x002fc60007f1e0ff */
[----:B------:R0:W-:Y:S04]  /*13e90*/  STL [R1+0x3c4], R7 ;  /* 0x0003c40701007387 */ /* 0x0001e80000100800 */
[----:B------:R-:W3:Y:S04]  /*13ea0*/  LDL.LU R157, [R1+0x20] ;  /* 0x00002000019d7983 */ /* 0x000ee80000300800 */
[----:B------:R1:W-:Y:S01]  /*13eb0*/  STL [R1+0x400], R8 ;  /* 0x0004000801007387 */ /* 0x0003e20000100800 */
[----:B0-----:R-:W-:-:S03]  /*13ec0*/  LEA.HI.X.SX32 R7, R175, R5, 0x1, P1 ;  /* 0x00000005af077211 */ /* 0x001fc600008f0eff */
[----:B------:R-:W3:Y:S04]  /*13ed0*/  LDL.LU R159, [R1+0x2c] ;  /* 0x00002c00019f7983 */ /* 0x000ee80000300800 */
[----:B------:R0:W-:Y:S01]  /*13ee0*/  STL [R1+0x3cc], R7 ;  /* 0x0003cc0701007387 */ /* 0x0001e20000100800 */
[----:B-1----:R-:W-:-:S03]  /*13ef0*/  IADD3 R8, P1, R205, R6, RZ ;  /* 0x00000006cd087210 */ /* 0x002fc60007f3e0ff */
[----:B------:R-:W3:Y:S04]  /*13f00*/  LDL.LU R160, [R1+0x3c] ;  /* 0x00003c0001a07983 */ /* 0x000ee80000300800 */
[----:B------:R1:W-:Y:S01]  /*13f10*/  STL [R1+0x408], R8 ;  /* 0x0004080801007387 */ /* 0x0003e20000100800 */
[----:B0-----:R-:W-:-:S03]  /*13f20*/  LEA.HI.X.SX32 R7, R179, R5, 0x1, P2 ;  /* 0x00000005b3077211 */ /* 0x001fc600010f0eff */
[----:B------:R-:W3:Y:S04]  /*13f30*/  LDL.LU R161, [R1+0x40] ;  /* 0x0000400001a17983 */ /* 0x000ee80000300800 */
[----:B------:R0:W-:Y:S01]  /*13f40*/  STL [R1+0x3d4], R7 ;  /* 0x0003d40701007387 */ /* 0x0001e20000100800 */
[----:B-1----:R-:W-:-:S03]  /*13f50*/  IADD3 R8, P2, R208, R6, RZ ;  /* 0x00000006d0087210 */ /* 0x002fc60007f5e0ff */
[----:B------:R-:W3:Y:S04]  /*13f60*/  LDL.LU R162, [R1+0x38] ;  /* 0x0000380001a27983 */ /* 0x000ee80000300800 */
[----:B------:R1:W-:Y:S04]  /*13f70*/  STL [R1+0x410], R8 ;  /* 0x0004100801007387 */ /* 0x0003e80000100800 */
[----:B------:R-:W3:Y:S01]  /*13f80*/  LDL.LU R163, [R1+0x34] ;  /* 0x0000340001a37983 */ /* 0x000ee20000300800 */
[----:B------:R-:W-:Y:S01]  /*13f90*/  IMAD R212, R212, UR4, RZ ;  /* 0x00000004d4d47c24 */ /* 0x000fe2000f8e02ff */
[-C--:B0-----:R-:W-:Y:S01]  /*13fa0*/  LEA.HI.X.SX32 R7, R182, R5.reuse, 0x1, P3 ;  /* 0x00000005b6077211 */ /* 0x081fe200018f0eff */
[----:B------:R-:W-:Y:S01]  /*13fb0*/  IMAD R214, R214, UR4, RZ ;  /* 0x00000004d6d67c24 */ /* 0x000fe2000f8e02ff */
[----:B------:R-:W-:-:S02]  /*13fc0*/  LEA.HI.X.SX32 R9, R185, R5, 0x1, P4 ;  /* 0x00000005b9097211 */ /* 0x000fc400020f0eff */
[----:B-1----:R-:W-:Y:S01]  /*13fd0*/  IADD3 R8, P3, R212, R6, RZ ;  /* 0x00000006d4087210 */ /* 0x002fe20007f7e0ff */
[----:B------:R-:W-:Y:S01]  /*13fe0*/  IMAD R218, R218, UR4, RZ ;  /* 0x00000004dada7c24 */ /* 0x000fe2000f8e02ff */
[----:B------:R0:W-:Y:S01]  /*13ff0*/  STL [R1+0x3dc], R7 ;  /* 0x0003dc0701007387 */ /* 0x0001e20000100800 */
[----:B------:R-:W-:-:S03]  /*14000*/  IMAD R221, R221, UR4, RZ ;  /* 0x00000004dddd7c24 */ /* 0x000fc6000f8e02ff */
[----:B------:R1:W-:Y:S01]  /*14010*/  STL [R1+0x418], R8 ;  /* 0x0004180801007387 */ /* 0x0003e20000100800 */
[----:B0-----:R-:W-:-:S03]  /*14020*/  IADD3 R7, P4, R214, R6, RZ ;  /* 0x00000006d6077210 */ /* 0x001fc60007f9e0ff */
[----:B------:R0:W-:Y:S01]  /*14030*/  STL [R1+0x3e4], R9 ;  /* 0x0003e40901007387 */ /* 0x0001e20000100800 */
[----:B-1----:R-:W-:-:S03]  /*14040*/  LEA.HI.X.SX32 R8, R188, R5, 0x1, P5 ;  /* 0x00000005bc087211 */ /* 0x002fc600028f0eff */
[----:B------:R1:W-:Y:S01]  /*14050*/  STL [R1+0x420], R7 ;  /* 0x0004200701007387 */ /* 0x0003e20000100800 */
[----:B------:R-:W-:Y:S01]  /*14060*/  IMAD R224, R224, UR4, RZ ;  /* 0x00000004e0e07c24 */ /* 0x000fe2000f8e02ff */
[----:B0-----:R-:W-:Y:S02]  /*14070*/  IADD3 R9, P5, R218, R6, RZ ;  /* 0x00000006da097210 */ /* 0x001fe40007fbe0ff */
[----:B------:R0:W-:Y:S01]  /*14080*/  STL [R1+0x3ec], R8 ;  /* 0x0003ec0801007387 */ /* 0x0001e20000100800 */
[----:B-1----:R-:W-:-:S03]  /*14090*/  LEA.HI.X.SX32 R7, R191, R5, 0x1, P6 ;  /* 0x00000005bf077211 */ /* 0x002fc600030f0eff */
[----:B------:R1:W-:Y:S01]  /*140a0*/  STL [R1+0x428], R9 ;  /* 0x0004280901007387 */ /* 0x0003e20000100800 */
[----:B------:R-:W-:-:S03]  /*140b0*/  IMAD R227, R227, UR4, RZ ;  /* 0x00000004e3e37c24 */ /* 0x000fc6000f8e02ff */
[----:B------:R4:W-:Y:S01]  /*140c0*/  STL [R1+0x3f4], R7 ;  /* 0x0003f40701007387 */ /* 0x0009e20000100800 */
[----:B0-----:R-:W-:Y:S02]  /*140d0*/  IADD3 R8, P6, R221, R6, RZ ;  /* 0x00000006dd087210 */ /* 0x001fe40007fde0ff */
[----:B-1----:R-:W-:-:S03]  /*140e0*/  LEA.HI.X.SX32 R9, R202, R5, 0x1, P0 ;  /* 0x00000005ca097211 */ /* 0x002fc600000f0eff */
[----:B------:R0:W-:Y:S01]  /*140f0*/  STL [R1+0x430], R8 ;  /* 0x0004300801007387 */ /* 0x0001e20000100800 */
[----:B----4-:R-:W-:-:S03]  /*14100*/  IADD3 R7, P0, R224, R6, RZ ;  /* 0x00000006e0077210 */ /* 0x010fc60007f1e0ff */
[----:B------:R1:W-:Y:S01]  /*14110*/  STL [R1+0x3fc], R9 ;  /* 0x0003fc0901007387 */ /* 0x0003e20000100800 */
[----:B------:R-:W-:-:S03]  /*14120*/  IMAD R230, R230, UR4, RZ ;  /* 0x00000004e6e67c24 */ /* 0x000fc6000f8e02ff */
[----:B------:R4:W-:Y:S01]  /*14130*/  STL [R1+0x438], R7 ;  /* 0x0004380701007387 */ /* 0x0009e20000100800 */
[----:B0-----:R-:W-:Y:S01]  /*14140*/  LEA.HI.X.SX32 R8, R205, R5, 0x1, P1 ;  /* 0x00000005cd087211 */ /* 0x001fe200008f0eff */
[----:B------:R-:W-:Y:S01]  /*14150*/  IMAD R251, R251, UR4, RZ ;  /* 0x00000004fbfb7c24 */ /* 0x000fe2000f8e02ff */
[----:B-1----:R-:W-:-:S03]  /*14160*/  IADD3 R9, P1, R227, R6, RZ ;  /* 0x00000006e3097210 */ /* 0x002fc60007f3e0ff */
[----:B------:R0:W-:Y:S01]  /*14170*/  STL [R1+0x404], R8 ;  /* 0x0004040801007387 */ /* 0x0001e20000100800 */
[----:B----4-:R-:W-:-:S03]  /*14180*/  LEA.HI.X.SX32 R7, R208, R5, 0x1, P2 ;  /* 0x00000005d0077211 */ /* 0x010fc600010f0eff */
[----:B------:R1:W-:Y:S04]  /*14190*/  STL [R1+0x440], R9 ;  /* 0x0004400901007387 */ /* 0x0003e80000100800 */
[----:B------:R4:W-:Y:S01]  /*141a0*/  STL [R1+0x40c], R7 ;  /* 0x00040c0701007387 */ /* 0x0009e20000100800 */
[----:B0-----:R-:W-:Y:S02]  /*141b0*/  IADD3 R8, P2, R230, R6, RZ ;  /* 0x00000006e6087210 */ /* 0x001fe40007f5e0ff */
[----:B-1----:R-:W-:-:S03]  /*141c0*/  LEA.HI.X.SX32 R9, R212, R5, 0x1, P3 ;  /* 0x00000005d4097211 */ /* 0x002fc600018f0eff */
[----:B------:R0:W-:Y:S01]  /*141d0*/  STL [R1+0x448], R8 ;  /* 0x0004480801007387 */ /* 0x0001e20000100800 */
[----:B----4-:R-:W-:-:S03]  /*141e0*/  IADD3 R7, P3, R251, R6, RZ ;  /* 0x00000006fb077210 */ /* 0x010fc60007f7e0ff */
[----:B------:R-:W-:Y:S04]  /*141f0*/  STL [R1+0x414], R9 ;  /* 0x0004140901007387 */ /* 0x000fe80000100800 */
[----:B------:R1:W-:Y:S01]  /*14200*/  STL [R1+0x450], R7 ;  /* 0x0004500701007387 */ /* 0x0003e20000100800 */
[----:B0-----:R-:W-:-:S05]  /*14210*/  LEA.HI.X.SX32 R8, R214, R5, 0x1, P4 ;  /* 0x00000005d6087211 */ /* 0x001fca00020f0eff */
[----:B------:R0:W-:Y:S01]  /*14220*/  STL [R1+0x41c], R8 ;  /* 0x00041c0801007387 */ /* 0x0001e20000100800 */
[----:B-1----:R-:W-:Y:S01]  /*14230*/  LEA.HI.X.SX32 R7, R218, R5, 0x1, P5 ;  /* 0x00000005da077211 */ /* 0x002fe200028f0eff */
        /* <DEDUP_REMOVED lines=8> */
[----:B--2---:R-:W-:Y:S02]  /*142c0*/  IMAD R234, R234, UR4, RZ ;  /* 0x00000004eaea7c24 */ /* 0x004fe4000f8e02ff */
[----:B------:R-:W-:Y:S02]  /*142d0*/  IMAD R233, R233, UR4, RZ ;  /* 0x00000004e9e97c24 */ /* 0x000fe4000f8e02ff */
[----:B------:R-:W-:-:S02]  /*142e0*/  IMAD R231, R231, UR4, RZ ;  /* 0x00000004e7e77c24 */ /* 0x000fc4000f8e02ff */
[----:B------:R-:W-:Y:S02]  /*142f0*/  IMAD R229, R229, UR4, RZ ;  /* 0x00000004e5e57c24 */ /* 0x000fe4000f8e02ff */
[----:B------:R-:W-:Y:S02]  /*14300*/  IMAD R228, R228, UR4, RZ ;  /* 0x00000004e4e47c24 */ /* 0x000fe4000f8e02ff */
[----:B------:R-:W-:Y:S02]  /*14310*/  IMAD R226, R226, UR4, RZ ;  /* 0x00000004e2e27c24 */ /* 0x000fe4000f8e02ff */
[----:B------:R-:W-:Y:S02]  /*14320*/  IMAD R225, R225, UR4, RZ ;  /* 0x00000004e1e17c24 */ /* 0x000fe4000f8e02ff */
[----:B------:R-:W-:Y:S02]  /*14330*/  IMAD R223, R223, UR4, RZ ;  /* 0x00000004dfdf7c24 */ /* 0x000fe4000f8e02ff */
[----:B------:R-:W-:Y:S01]  /*14340*/  IMAD R222, R222, UR4, RZ ;  /* 0x00000004dede7c24 */ /* 0x000fe2000f8e02ff */
[----:B---3--:R-:W-:-:S05]  /*14350*/  IADD3 R9, P4, R155, R6, RZ ;  /* 0x000000069b097210 */ /* 0x008fca0007f9e0ff */
[----:B------:R1:W-:Y:S04]  /*14360*/  STL [R1+0x458], R9 ;  /* 0x0004580901007387 */ /* 0x0003e80000100800 */
[----:B------:R2:W-:Y:S01]  /*14370*/  STL [R1+0x424], R7 ;  /* 0x0004240701007387 */ /* 0x0005e20000100800 */
[----:B0-----:R-:W-:Y:S02]  /*14380*/  IADD3 R8, P5, R156, R6, RZ ;  /* 0x000000069c087210 */ /* 0x001fe40007fbe0ff */
[----:B-1----:R-:W-:-:S03]  /*14390*/  LEA.HI.X.SX32 R9, R221, R5, 0x1, P6 ;  /* 0x00000005dd097211 */ /* 0x002fc600030f0eff */
[----:B------:R0:W-:Y:S01]  /*143a0*/  STL [R1+0x460], R8 ;  /* 0x0004600801007387 */ /* 0x0001e20000100800 */
[----:B--2---:R-:W-:-:S03]  /*143b0*/  IADD3 R7, P6, R157, R6, RZ ;  /* 0x000000069d077210 */ /* 0x004fc60007fde0ff */
[----:B------:R1:W-:Y:S01]  /*143c0*/  STL [R1+0x42c], R9 ;  /* 0x00042c0901007387 */ /* 0x0003e20000100800 */
[----:B0-----:R-:W-:-:S03]  /*143d0*/  LEA.HI.X.SX32 R8, R224, R5, 0x1, P0 ;  /* 0x00000005e0087211 */ /* 0x001fc600000f0eff */
[----:B------:R0:W-:Y:S01]  /*143e0*/  STL [R1+0x468], R7 ;  /* 0x0004680701007387 */ /* 0x0001e20000100800 */
[----:B-1----:R-:W-:-:S03]  /*143f0*/  IADD3 R9, P0, R159, R6, RZ ;  /* 0x000000069f097210 */ /* 0x002fc60007f1e0ff */
[----:B------:R1:W-:Y:S01]  /*14400*/  STL [R1+0x434], R8 ;  /* 0x0004340801007387 */ /* 0x0003e20000100800 */
[----:B0-----:R-:W-:-:S03]  /*14410*/  LEA.HI.X.SX32 R7, R227, R5, 0x1, P1 ;  /* 0x00000005e3077211 */ /* 0x001fc600008f0eff */
[----:B------:R0:W-:Y:S04]  /*14420*/  STL [R1+0x470], R9 ;  /* 0x0004700901007387 */ /* 0x0001e80000100800 */
[----:B------:R2:W-:Y:S01]  /*14430*/  STL [R1+0x43c], R7 ;  /* 0x00043c0701007387 */ /* 0x0005e20000100800 */
[----:B-1----:R-:W-:Y:S02]  /*14440*/  IADD3 R8, P1, R160, R6, RZ ;  /* 0x00000006a0087210 */ /* 0x002fe40007f3e0ff */
[----:B0-----:R-:W-:-:S03]  /*14450*/  LEA.HI.X.SX32 R9, R230, R5, 0x1, P2 ;  /* 0x00000005e6097211 */ /* 0x001fc600010f0eff */
[----:B------:R0:W-:Y:S01]  /*14460*/  STL [R1+0x478], R8 ;  /* 0x0004780801007387 */ /* 0x0001e20000100800 */
[----:B--2---:R-:W-:-:S03]  /*14470*/  IADD3 R7, P2, R161, R6, RZ ;  /* 0x00000006a1077210 */ /* 0x004fc60007f5e0ff */
[----:B------:R1:W-:Y:S04]  /*14480*/  STL [R1+0x444], R9 ;  /* 0x0004440901007387 */ /* 0x0003e80000100800 */
[----:B------:R2:W-:Y:S01]  /*14490*/  STL [R1+0x480], R7 ;  /* 0x0004800701007387 */ /* 0x0005e20000100800 */
[----:B0-----:R-:W-:Y:S02]  /*144a0*/  LEA.HI.X.SX32 R8, R251, R5, 0x1, P3 ;  /* 0x00000005fb087211 */ /* 0x001fe400018f0eff */
[----:B-1----:R-:W-:-:S03]  /*144b0*/  IADD3 R9, P3, R162, R6, RZ ;  /* 0x00000006a2097210 */ /* 0x002fc60007f7e0ff */
[----:B------:R0:W-:Y:S01]  /*144c0*/  STL [R1+0x44c], R8 ;  /* 0x00044c0801007387 */ /* 0x0001e20000100800 */
[----:B--2---:R-:W-:-:S03]  /*144d0*/  LEA.HI.X.SX32 R7, R155, R5, 0x1, P4 ;  /* 0x000000059b077211 */ /* 0x004fc600020f0eff */
[----:B------:R1:W-:Y:S04]  /*144e0*/  STL [R1+0x488], R9 ;  /* 0x0004880901007387 */ /* 0x0003e80000100800 */
[----:B------:R2:W-:Y:S01]  /*144f0*/  STL [R1+0x454], R7 ;  /* 0x0004540701007387 */ /* 0x0005e20000100800 */
[----:B0-----:R-:W-:Y:S02]  /*14500*/  IADD3 R8, P4, R163, R6, RZ ;  /* 0x00000006a3087210 */ /* 0x001fe40007f9e0ff */
[----:B-1----:R-:W-:-:S03]  /*14510*/  LEA.HI.X.SX32 R9, R156, R5, 0x1, P5 ;  /* 0x000000059c097211 */ /* 0x002fc600028f0eff */
        /* <DEDUP_REMOVED lines=28> */
[----:B------:R-:W2:Y:S04]  /*146e0*/  LDL.LU R200, [R1+0x1144] ;  /* 0x0011440001c87983 */ /* 0x000ea80000300800 */
[----:B------:R0:W-:Y:S01]  /*146f0*/  STL [R1+0x4c8], R7 ;  /* 0x0004c80701007387 */ /* 0x0001e20000100800 */
[----:B-1----:R-:W-:-:S03]  /*14700*/  LEA.HI.X.SX32 R9, R158, R5, 0x1, P6 ;  /* 0x000000059e097211 */ /* 0x002fc600030f0eff */
[----:B------:R1:W-:Y:S04]  /*14710*/  STL [R1+0x494], R8 ;  /* 0x0004940801007387 */ /* 0x0003e80000100800 */
[----:B------:R-:W3:Y:S01]  /*14720*/  LDL.LU R158, [R1+0x1140] ;  /* 0x00114000019e7983 */ /* 0x000ee20000300800 */
[----:B0-----:R-:W-:-:S05]  /*14730*/  IADD3 R7, P5, R193, R6, RZ ;  /* 0x00000006c1077210 */ /* 0x001fca0007fbe0ff */
[----:B------:R0:W-:Y:S01]  /*14740*/  STL [R1+0x4d0], R7 ;  /* 0x0004d00701007387 */ /* 0x0001e20000100800 */
[----:B-1----:R-:W-:-:S03]  /*14750*/  LEA.HI.X.SX32 R8, R197, R5, 0x1, P0 ;  /* 0x00000005c5087211 */ /* 0x002fc600000f0eff */
[----:B------:R1:W-:Y:S04]  /*14760*/  STL [R1+0x49c], R9 ;  /* 0x00049c0901007387 */ /* 0x0003e80000100800 */
[----:B------:R-:W4:Y:S01]  /*14770*/  LDL.LU R197, [R1+0x113c] ;  /* 0x00113c0001c57983 */ /* 0x000f220000300800 */
[----:B0-----:R-:W-:-:S05]  /*14780*/  IADD3 R7, P6, R4, R6, RZ ;  /* 0x0000000604077210 */ /* 0x001fca0007fde0ff */
[----:B------:R0:W-:Y:S01]  /*14790*/  STL [R1+0x4d8], R7 ;  /* 0x0004d80701007387 */ /* 0x0001e20000100800 */
[----:B-1----:R-:W-:-:S03]  /*147a0*/  LEA.HI.X.SX32 R9, R0, R5, 0x1, P1 ;  /* 0x0000000500097211 */ /* 0x002fc600008f0eff */
[----:B------:R1:W-:Y:S04]  /*147b0*/  STL [R1+0x4a4], R8 ;  /* 0x0004a40801007387 */ /* 0x0003e80000100800 */
[----:B------:R-:W2:Y:S01]  /*147c0*/  LDL.LU R0, [R1+0x1138] ;  /* 0x0011380001007983 */ /* 0x000ea20000300800 */
[----:B0-----:R-:W-:-:S05]  /*147d0*/  IADD3 R7, P0, R234, R6, RZ ;  /* 0x00000006ea077210 */ /* 0x001fca0007f1e0ff */
        /* <DEDUP_REMOVED lines=18> */
[----:B------:R-:W3:Y:S01]  /*14900*/  LDL.LU R193, [R1+0x1128] ;  /* 0x0011280001c17983 */ /* 0x000ee20000300800 */
[-C--:B0-----:R-:W-:Y:S02]  /*14910*/  IADD3 R7, P4, R228, R6.reuse, RZ ;  /* 0x00000006e4077210 */ /* 0x081fe40007f9e0ff */
[----:B-1----:R-:W-:-:S03]  /*14920*/  IADD3 R8, P5, R226, R6, RZ ;  /* 0x00000006e2087210 */ /* 0x002fc60007fbe0ff */
[----:B------:R0:W-:Y:S04]  /*14930*/  STL [R1+0x500], R7 ;  /* 0x0005000701007387 */ /* 0x0001e80000100800 */
[----:B------:R1:W-:Y:S01]  /*14940*/  STL [R1+0x4cc], R9 ;  /* 0x0004cc0901007387 */ /* 0x0003e20000100800 */
[----:B0-----:R-:W-:-:S03]  /*14950*/  LEA.HI.X.SX32 R7, R4, R5, 0x1, P6 ;  /* 0x0000000504077211 */ /* 0x001fc600030f0eff */
[----:B------:R-:W3:Y:S01]  /*14960*/  LDL.LU R4, [R1+0x1124] ;  /* 0x0011240001047983 */ /* 0x000ee20000300800 */
[----:B-1----:R-:W-:-:S03]  /*14970*/  IADD3 R9, P6, R225, R6, RZ ;  /* 0x00000006e1097210 */ /* 0x002fc60007fde0ff */
[----:B------:R0:W-:Y:S04]  /*14980*/  STL [R1+0x508], R8 ;  /* 0x0005080801007387 */ /* 0x0001e80000100800 */
[----:B------:R1:W-:Y:S01]  /*14990*/  STL [R1+0x4d4], R7 ;  /* 0x0004d40701007387 */ /* 0x0003e20000100800 */
[----:B------:R-:W-:Y:S01]  /*149a0*/  IMAD R220, R220, UR4, RZ ;  /* 0x00000004dcdc7c24 */ /* 0x000fe2000f8e02ff */
[----:B0-----:R-:W-:Y:S02]  /*149b0*/  LEA.HI.X.SX32 R8, R234, R5, 0x1, P0 ;  /* 0x00000005ea087211 */ /* 0x001fe400000f0eff */
[----:B------:R0:W-:Y:S01]  /*149c0*/  STL [R1+0x510], R9 ;  /* 0x0005100901007387 */ /* 0x0001e20000100800 */
[----:B-1----:R-:W-:-:S03]  /*149d0*/  IADD3 R7, P0, R223, R6, RZ ;  /* 0x00000006df077210 */ /* 0x002fc60007f1e0ff */
        /* <DEDUP_REMOVED lines=771> */
[----:B0-----:R-:W-:-:S03]  /*17a10*/  LEA.HI.X.SX32 R7, R237, R5, 0x1, P1 ;  /* 0x00000005ed077211 */ /* 0x001fc600008f0eff */
[----:B------:R0:W-:Y:S01]  /*17a20*/  STL [R1+0xbfc], R8 ;  /* 0x000bfc0801007387 */ /* 0x0001e20000100800 */
[----:B-1----:R-:W-:-:S03]  /*17a30*/  IADD3 R9, P1, R166, R6, RZ ;  /* 0x00000006a6097210 */ /* 0x002fc60007f3e0ff */
[----:B------:R1:W-:Y:S01]  /*17a40*/  STL [R1+0xbd4], R7 ;  /* 0x000bd40701007387 */ /* 0x0003e20000100800 */
[----:B0-----:R-:W-:-:S03]  /*17a50*/  LEA.HI.X.SX32 R8, R236, R5, 0x1, P2 ;  /* 0x00000005ec087211 */ /* 0x001fc600010f0eff */
[----:B------:R-:W-:Y:S01]  /*17a60*/  STL [R1+0xc00], R9 ;  /* 0x000c000901007387 */ /* 0x000fe20000100800 */
[----:B-1----:R-:W-:-:S03]  /*17a70*/  IADD3 R7, P2, R168, R6, RZ ;  /* 0x00000006a8077210 */ /* 0x002fc60007f5e0ff */
[----:B------:R-:W3:Y:S04]  /*17a80*/  LDL.LU R148, [R1+0x160] ;  /* 0x0001600001947983 */ /* 0x000ee80000300800 */
[----:B------:R-:W-:Y:S04]  /*17a90*/  STL [R1+0xbdc], R8 ;  /* 0x000bdc0801007387 */ /* 0x000fe80000100800 */
[----:B------:R-:W3:Y:S04]  /*17aa0*/  LDL.LU R151, [R1+0x164] ;  /* 0x0001640001977983 */ /* 0x000ee80000300800 */
[----:B------:R0:W-:Y:S01]  /*17ab0*/  STL [R1+0xc04], R7 ;  /* 0x000c040701007387 */ /* 0x0001e20000100800 */
[----:B------:R-:W-:-:S03]  /*17ac0*/  IMAD R167, R167, UR4, RZ ;  /* 0x00000004a7a77c24 */ /* 0x000fc6000f8e02ff */
[----:B------:R-:W3:Y:S04]  /*17ad0*/  LDL.LU R153, [R1+0x138] ;  /* 0x0001380001997983 */ /* 0x000ee80000300800 */
[----:B------:R-:W3:Y:S01]  /*17ae0*/  LDL.LU R154, [R1+0x13c] ;  /* 0x00013c00019a7983 */ /* 0x000ee20000300800 */
[----:B0-----:R-:W-:-:S03]  /*17af0*/  LEA.HI.X.SX32 R7, R235, R5, 0x1, P3 ;  /* 0x00000005eb077211 */ /* 0x001fc600018f0eff */
[----:B------:R-:W3:Y:S04]  /*17b00*/  LDL.LU R155, [R1+0x140] ;  /* 0x00014000019b7983 */ /* 0x000ee80000300800 */
[----:B------:R0:W-:Y:S01]  /*17b10*/  STL [R1+0xbe4], R7 ;  /* 0x000be40701007387 */ /* 0x0001e20000100800 */
[----:B------:R-:W-:Y:S01]  /*17b20*/  IMAD R252, R252, UR4, RZ ;  /* 0x00000004fcfc7c24 */ /* 0x000fe2000f8e02ff */
[----:B------:R-:W-:Y:S02]  /*17b30*/  LEA.HI.X.SX32 R8, R232, R5, 0x1, P4 ;  /* 0x00000005e8087211 */ /* 0x000fe400020f0eff */
[----:B------:R-:W3:Y:S01]  /*17b40*/  LDL.LU R156, [R1+0x144] ;  /* 0x00014400019c7983 */ /* 0x000ee20000300800 */
[----:B0-----:R-:W-:-:S05]  /*17b50*/  IADD3 R7, P3, R167, R6, RZ ;  /* 0x00000006a7077210 */ /* 0x001fca0007f7e0ff */
[----:B------:R0:W-:Y:S04]  /*17b60*/  STL [R1+0xc08], R7 ;  /* 0x000c080701007387 */ /* 0x0001e80000100800 */
[----:B------:R-:W3:Y:S01]  /*17b70*/  LDL.LU R157, [R1+0x148] ;  /* 0x00014800019d7983 */ /* 0x000ee20000300800 */
[----:B0-----:R-:W-:-:S03]  /*17b80*/  IADD3 R7, P4, R252, R6, RZ ;  /* 0x00000006fc077210 */ /* 0x001fc60007f9e0ff */
[----:B------:R0:W-:Y:S04]  /*17b90*/  STL [R1+0xbec], R8 ;  /* 0x000bec0801007387 */ /* 0x0001e80000100800 */
[----:B------:R-:W3:Y:S04]  /*17ba0*/  LDL.LU R159, [R1+0x14c] ;  /* 0x00014c00019f7983 */ /* 0x000ee80000300800 */
[----:B------:R1:W-:Y:S01]  /*17bb0*/  STL [R1+0x7f4], R7 ;  /* 0x0007f40701007387 */ /* 0x0003e20000100800 */
[----:B0-----:R-:W-:-:S03]  /*17bc0*/  LEA.HI.X.SX32 R8, R199, R5, 0x1, P5 ;  /* 0x00000005c7087211 */ /* 0x001fc600028f0eff */
[----:B------:R-:W3:Y:S01]  /*17bd0*/  LDL.LU R160, [R1+0x150] ;  /* 0x0001500001a07983 */ /* 0x000ee20000300800 */
[----:B-1----:R-:W-:-:S03]  /*17be0*/  LEA.HI.X.SX32 R7, R165, R5, 0x1, P6 ;  /* 0x00000005a5077211 */ /* 0x002fc600030f0eff */
[----:B------:R0:W-:Y:S04]  /*17bf0*/  STL [R1+0x5e0], R8 ;  /* 0x0005e00801007387 */ /* 0x0001e80000100800 */
[----:B------:R1:W-:Y:S04]  /*17c00*/  STL [R1+0x7e4], R7 ;  /* 0x0007e40701007387 */ /* 0x0003e80000100800 */
[----:B------:R-:W3:Y:S01]  /*17c10*/  LDL.LU R161, [R1+0x154] ;  /* 0x0001540001a17983 */ /* 0x000ee20000300800 */
[-C--:B0-----:R-:W-:Y:S02]  /*17c20*/  LEA.HI.X.SX32 R8, R164, R5.reuse, 0x1, P0 ;  /* 0x00000005a4087211 */ /* 0x081fe400000f0eff */
[----:B-1----:R-:W-:-:S03]  /*17c30*/  LEA.HI.X.SX32 R7, R166, R5, 0x1, P1 ;  /* 0x00000005a6077211 */ /* 0x002fc600008f0eff */
[----:B------:R0:W-:Y:S04]  /*17c40*/  STL [R1+0x7e8], R8 ;  /* 0x0007e80801007387 */ /* 0x0001e80000100800 */
[----:B------:R-:W-:Y:S04]  /*17c50*/  STL [R1+0x7ec], R7 ;  /* 0x0007ec0701007387 */ /* 0x000fe80000100800 */
[----:B------:R-:W3:Y:S01]  /*17c60*/  LDL.LU R162, [R1+0x158] ;  /* 0x0001580001a27983 */ /* 0x000ee20000300800 */
[----:B------:R-:W1:Y:S01]  /*17c70*/  S2R R145, SR_TID.X ;  /* 0x0000000000917919 */ /* 0x000e620000002100 */
[----:B0-----:R-:W-:-:S05]  /*17c80*/  LEA.HI.X.SX32 R8, R168, R5, 0x1, P2 ;  /* 0x00000005a8087211 */ /* 0x001fca00010f0eff */
[----:B------:R0:W-:Y:S02]  /*17c90*/  STL [R1+0x7f0], R8 ;  /* 0x0007f00801007387 */ /* 0x0001e40000100800 */
[----:B0-----:R-:W-:Y:S02]  /*17ca0*/  LEA.HI.X.SX32 R8, R167, R5, 0x1, P3 ;  /* 0x00000005a7087211 */ /* 0x001fe400018f0eff */
[--C-:B-1----:R-:W-:Y:S02]  /*17cb0*/  SHF.R.U32.HI R32, RZ, 0x7, R145.reuse ;  /* 0x00000007ff207819 */ /* 0x102fe40000011691 */
[----:B------:R-:W-:Y:S02]  /*17cc0*/  SHF.R.U32.HI R145, RZ, 0x7, R145 ;  /* 0x00000007ff917819 */ /* 0x000fe40000011691 */
[----:B------:R-:W-:Y:S02]  /*17cd0*/  SGXT.U32 R32, R32, 0x1 ;  /* 0x000000012020781a */ /* 0x000fe40000000000 */
[----:B------:R-:W-:-:S03]  /*17ce0*/  SGXT.U32 R145, R145, 0x1 ;  /* 0x000000019191781a */ /* 0x000fc60000000000 */
[----:B------:R-:W-:Y:S01]  /*17cf0*/  IMAD.WIDE R32, R32, UR7, RZ ;  /* 0x0000000720207c25 */ /* 0x000fe2000f8e02ff */
[----:B------:R-:W-:Y:S02]  /*17d00*/  LOP3.LUT R145, R145, 0x7e, RZ, 0xfc, !PT ;  /* 0x0000007e91917812 */ /* 0x000fe400078efcff */
[----:B----4-:R-:W-:-:S03]  /*17d10*/  IADD3 R9, P0, R32, R2, RZ ;  /* 0x0000000220097210 */ /* 0x010fc60007f1e0ff */
[----:B------:R-:W-:Y:S01]  /*17d20*/  IMAD R145, R145, UR7, RZ ;  /* 0x0000000791917c24 */ /* 0x000fe2000f8e02ff */
[----:B------:R-:W-:Y:S01]  /*17d30*/  LEA.HI.X.SX32 R5, R252, R5, 0x1, P4 ;  /* 0x00000005fc057211 */ /* 0x000fe200020f0eff */
[----:B------:R-:W-:Y:S03]  /*17d40*/  STL [R1+0x7fc], R9 ;  /* 0x0007fc0901007387 */ /* 0x000fe60000100800 */
[----:B------:R-:W-:Y:S01]  /*17d50*/  IADD3 R10, P4, R145, R2, RZ ;  /* 0x00000002910a7210 */ /* 0x000fe20007f9e0ff */
[----:B------:R2:W-:Y:S04]  /*17d60*/  STL [R1+0x7f8], R8 ;  /* 0x0007f80801007387 */ /* 0x0005e80000100800 */
[----:B------:R0:W-:Y:S01]  /*17d70*/  STL [R1+0x5e4], R5 ;  /* 0x0005e40501007387 */ /* 0x0001e20000100800 */
[----:B--2---:R-:W-:-:S05]  /*17d80*/  IMAD.X R8, R33, 0x1, R0, P0 ;  /* 0x0000000121087824 */ /* 0x004fca00000e0600 */
[----:B------:R1:W-:Y:S04]  /*17d90*/  STL [R1+0x7e0], R8 ;  /* 0x0007e00801007387 */ /* 0x0003e80000100800 */
[----:B------:R2:W-:Y:S01]  /*17da0*/  STL [R1+0x600], R10 ;  /* 0x0006000a01007387 */ /* 0x0005e20000100800 */
[----:B------:R-:W-:Y:S01]  /*17db0*/  LEA.HI.X.SX32 R12, R145, R0, 0x1, P4 ;  /* 0x00000000910c7211 */ /* 0x000fe200020f0eff */
[----:B------:R-:W-:-:S04]  /*17dc0*/  IMAD R163, RZ, RZ, -UR7 ;  /* 0x80000007ffa37e24 */ /* 0x000fc8000f8e02ff */
[----:B------:R-:W-:-:S04]  /*17dd0*/  IMAD R6, R163, 0x2, R3 ;  /* 0x00000002a3067824 */ /* 0x000fc800078e0203 */
[----:B------:R-:W-:-:S04]  /*17de0*/  IMAD R7, R163, 0x2, R6 ;  /* 0x00000002a3077824 */ /* 0x000fc800078e0206 */
[----:B0-----:R-:W-:-:S04]  /*17df0*/  IMAD R5, R163, 0x2, R7 ;  /* 0x00000002a3057824 */ /* 0x001fc800078e0207 */
[----:B-1----:R-:W-:Y:S01]  /*17e00*/  IMAD R8, R163, 0x2, R5 ;  /* 0x00000002a3087824 */ /* 0x002fe200078e0205 */
[-C--:B---3--:R-:W-:Y:S02]  /*17e10*/  IADD3 R9, P5, R148, R2.reuse, RZ ;  /* 0x0000000294097210 */ /* 0x088fe40007fbe0ff */
[----:B--2---:R-:W-:-:S03]  /*17e20*/  IADD3 R10, P0, R151, R2, RZ ;  /* 0x00000002970a7210 */ /* 0x004fc60007f1e0ff */
[----:B------:R-:W-:Y:S01]  /*17e30*/  STL [R1+0x608], R9 ;  /* 0x0006080901007387 */ /* 0x000fe20000100800 */
[----:B------:R-:W-:-:S03]  /*17e40*/  IADD3 R11, P1, R153, R2, RZ ;  /* 0x00000002990b7210 */ /* 0x000fc60007f3e0ff */
[----:B------:R0:W-:Y:S04]  /*17e50*/  STL [R1+0x610], R10 ;  /* 0x0006100a01007387 */ /* 0x0001e80000100800 */
[----:B------:R1:W-:Y:S01]  /*17e60*/  STL [R1+0x618], R11 ;  /* 0x0006180b01007387 */ /* 0x0003e20000100800 */
[-C--:B0-----:R-:W-:Y:S02]  /*17e70*/  IADD3 R10, P2, R154, R2.reuse, RZ ;  /* 0x000000029a0a7210 */ /* 0x081fe40007f5e0ff */
[----:B-1----:R-:W-:-:S03]  /*17e80*/  IADD3 R11, P3, R155, R2, RZ ;  /* 0x000000029b0b7210 */ /* 0x002fc60007f7e0ff */
[----:B------:R-:W-:Y:S04]  /*17e90*/  STL [R1+0x620], R10 ;  /* 0x0006200a01007387 */ /* 0x000fe80000100800 */
[----:B------:R0:W-:Y:S04]  /*17ea0*/  STL [R1+0x628], R11 ;  /* 0x0006280b01007387 */ /* 0x0001e80000100800 */
[----:B------:R1:W-:Y:S01]  /*17eb0*/  STL [R1+0x5e8], R12 ;  /* 0x0005e80c01007387 */ /* 0x0003e20000100800 */
[----:B0-----:R-:W-:Y:S02]  /*17ec0*/  IADD3 R11, P4, R156, R2, RZ ;  /* 0x000000029c0b7210 */ /* 0x001fe40007f9e0ff */
[----:B-1----:R-:W-:-:S02]  /*17ed0*/  LEA.HI.X.SX32 R12, R148, R0, 0x1, P5 ;  /* 0x00000000940c7211 */ /* 0x002fc400028f0eff */
[----:B------:R-:W-:Y:S01]  /*17ee0*/  IADD3 R13, P5, R157, R2, RZ ;  /* 0x000000029d0d7210 */ /* 0x000fe20007fbe0ff */
[----:B------:R-:W-:Y:S01]  /*17ef0*/  STL [R1+0x630], R11 ;  /* 0x0006300b01007387 */ /* 0x000fe20000100800 */
[----:B------:R-:W-:-:S03]  /*17f00*/  LEA.HI.X.SX32 R14, R153, R0, 0x1, P1 ;  /* 0x00000000990e7211 */ /* 0x000fc600008f0eff */
[----:B------:R0:W-:Y:S04]  /*17f10*/  STL [R1+0x604], R12 ;  /* 0x0006040c01007387 */ /* 0x0001e80000100800 */
[----:B------:R1:W-:Y:S01]  /*17f20*/  STL [R1+0x638], R13 ;  /* 0x0006380d01007387 */ /* 0x0003e20000100800 */
[----:B0-----:R-:W-:Y:S02]  /*17f30*/  LEA.HI.X.SX32 R12, R151, R0, 0x1, P0 ;  /* 0x00000000970c7211 */ /* 0x001fe400000f0eff */
        /* <DEDUP_REMOVED lines=19> */
[----:B------:R-:W-:Y:S04]  /*18070*/  STL [R1+0x660], R15 ;  /* 0x0006600f01007387 */ /* 0x000fe80000100800 */
[----:B------:R0:W-:Y:S04]  /*18080*/  STL [R1+0x634], R16 ;  /* 0x0006341001007387 */ /* 0x0001e80000100800 */
[----:B------:R1:W-:Y:S01]  /*18090*/  STL [R1+0x668], R17 ;  /* 0x0006681101007387 */ /* 0x0003e20000100800 */
[----:B------:R-:W-:-:S02]  /*180a0*/  LEA.HI.X.SX32 R18, R160, R0, 0x1, P1 ;  /* 0x00000000a0127211 */ /* 0x000fc400008f0eff */
[----:B0-----:R-:W-:Y:S02]  /*180b0*/  LEA.HI.X.SX32 R16, R159, R0, 0x1, P0 ;  /* 0x000000009f107211 */ /* 0x001fe400000f0eff */
[----:B-1----:R-:W-:-:S03]  /*180c0*/  IADD3 R17, P0, R194, R2, RZ ;  /* 0x00000002c2117210 */ /* 0x002fc60007f1e0ff */
[----:B------:R-:W-:Y:S01]  /*180d0*/  STL [R1+0x63c], R16 ;  /* 0x00063c1001007387 */ /* 0x000fe20000100800 */
[----:B------:R-:W-:-:S03]  /*180e0*/  LEA.HI.X.SX32 R19, R161, R0, 0x1, P2 ;  /* 0x00000000a1137211 */ /* 0x000fc600010f0eff */
[----:B------:R0:W-:Y:S04]  /*180f0*/  STL [R1+0x670], R17 ;  /* 0x0006701101007387 */ /* 0x0001e80000100800 */
[----:B------:R1:W-:Y:S01]  /*18100*/  STL [R1+0x644], R18 ;  /* 0x0006441201007387 */ /* 0x0003e20000100800 */
[-C--:B0-----:R-:W-:Y:S02]  /*18110*/  IADD3 R17, P1, R195, R2.reuse, RZ ;  /* 0x00000002c3117210 */ /* 0x081fe40007f3e0ff */
[----:B-1----:R-:W-:-:S03]  /*18120*/  IADD3 R18, P2, R197, R2, RZ ;  /* 0x00000002c5127210 */ /* 0x002fc60007f5e0ff */
[----:B------:R-:W-:Y:S04]  /*18130*/  STL [R1+0x678], R17 ;  /* 0x0006781101007387 */ /* 0x000fe80000100800 */
[----:B------:R0:W-:Y:S01]  /*18140*/  STL [R1+0x64c], R19 ;  /* 0x00064c1301007387 */ /* 0x0001e20000100800 */
[----:B------:R-:W-:-:S03]  /*18150*/  LEA.HI.X.SX32 R20, R4, R0, 0x1, P4 ;  /* 0x0000000004147211 */ /* 0x000fc600020f0eff */
[----:B------:R1:W-:Y:S01]  /*18160*/  STL [R1+0x680], R18 ;  /* 0x0006801201007387 */ /* 0x0003e20000100800 */
[----:B0-----:R-:W-:Y:S02]  /*18170*/  LEA.HI.X.SX32 R19, R162, R0, 0x1, P3 ;  /* 0x00000000a2137211 */ /* 0x001fe400018f0eff */
[----:B-1----:R-:W-:-:S03]  /*18180*/  IADD3 R18, P3, R200, R2, RZ ;  /* 0x00000002c8127210 */ /* 0x002fc60007f7e0ff */
[----:B------:R0:W-:Y:S04]  /*18190*/  STL [R1+0x654], R19 ;  /* 0x0006541301007387 */ /* 0x0001e80000100800 */
[----:B------:R1:W5:Y:S04]  /*181a0*/  LDL.LU R4, [R1+0x1120] ;  /* 0x0011200001047983 */ /* 0x0003680000300800 */
[----:B------:R-:W-:Y:S01]  /*181b0*/  STL [R1+0x688], R18 ;  /* 0x0006881201007387 */ /* 0x000fe20000100800 */
[----:B0-----:R-:W-:-:S03]  /*181c0*/  IADD3 R19, P4, R198, R2, RZ ;  /* 0x00000002c6137210 */ /* 0x001fc60007f9e0ff */
[----:B------:R0:W-:Y:S04]  /*181d0*/  STL [R1+0x65c], R20 ;  /* 0x00065c1401007387 */ /* 0x0001e80000100800 */
[----:B------:R-:W-:Y:S01]  /*181e0*/  STL [R1+0x690], R19 ;  /* 0x0006901301007387 */ /* 0x000fe20000100800 */
[----:B0-----:R-:W-:Y:S02]  /*181f0*/  LEA.HI.X.SX32 R20, R193, R0, 0x1, P5 ;  /* 0x00000000c1147211 */ /* 0x001fe400028f0eff */
[----:B------:R-:W-:-:S03]  /*18200*/  IADD3 R21, P5, R3, R2, RZ ;  /* 0x0000000203157210 */ /* 0x000fc60007fbe0ff */
[----:B------:R0:W-:Y:S04]  /*18210*/  STL [R1+0x664], R20 ;  /* 0x0006641401007387 */ /* 0x0001e80000100800 */
[----:B------:R2:W-:Y:S01]  /*18220*/  STL [R1+0x698], R21 ;  /* 0x0006981501007387 */ /* 0x0005e20000100800 */
[----:B0-----:R-:W-:Y:S02]  /*18230*/  LEA.HI.X.SX32 R20, R194, R0, 0x1, P0 ;  /* 0x00000000c2147211 */ /* 0x001fe400000f0eff */
[----:B------:R-:W-:Y:S02]  /*18240*/  IADD3 R22, P0, R6, R2, RZ ;  /* 0x0000000206167210 */ /* 0x000fe40007f1e0ff */
[-C--:B--2---:R-:W-:Y:S01]  /*18250*/  LEA.HI.X.SX32 R21, R195, R0.reuse, 0x1, P1 ;  /* 0x00000000c3157211 */ /* 0x084fe200008f0eff */
[----:B------:R-:W-:Y:S01]  /*18260*/  STL [R1+0x66c], R20 ;  /* 0x00066c1401007387 */ /* 0x000fe20000100800 */
[----:B------:R-:W-:-:S03]  /*18270*/  LEA.HI.X.SX32 R23, R198, R0, 0x1, P4 ;  /* 0x00000000c6177211 */ /* 0x000fc600020f0eff */
[----:B------:R0:W-:Y:S04]  /*18280*/  STL [R1+0x6a0], R22 ;  /* 0x0006a01601007387 */ /* 0x0001e80000100800 */
[----:B------:R2:W-:Y:S01]  /*18290*/  STL [R1+0x674], R21 ;  /* 0x0006741501007387 */ /* 0x0005e20000100800 */
[-C--:B0-----:R-:W-:Y:S02]  /*182a0*/  LEA.HI.X.SX32 R22, R197, R0.reuse, 0x1, P2 ;  /* 0x00000000c5167211 */ /* 0x081fe400010f0eff */
[----:B--2---:R-:W-:-:S03]  /*182b0*/  LEA.HI.X.SX32 R21, R200, R0, 0x1, P3 ;  /* 0x00000000c8157211 */ /* 0x004fc600018f0eff */
[----:B------:R-:W-:Y:S04]  /*182c0*/  STL [R1+0x67c], R22 ;  /* 0x00067c1601007387 */ /* 0x000fe80000100800 */
[----:B------:R0:W-:Y:S04]  /*182d0*/  STL [R1+0x684], R21 ;  /* 0x0006841501007387 */ /* 0x0001e80000100800 */
[----:B------:R2:W-:Y:S01]  /*182e0*/  STL [R1+0x68c], R23 ;  /* 0x00068c1701007387 */ /* 0x0005e20000100800 */
[----:B0-----:R-:W-:Y:S02]  /*182f0*/  LEA.HI.X.SX32 R21, R3, R0, 0x1, P5 ;  /* 0x0000000003157211 */ /* 0x001fe400028f0eff */
[----:B------:R-:W-:-:S02]  /*18300*/  IADD3 R3, P2, R5, R2, RZ ;  /* 0x0000000205037210 */ /* 0x000fc40007f5e0ff */
[----:B--2---:R-:W-:Y:S01]  /*18310*/  IADD3 R23, P1, R7, R2, RZ ;  /* 0x0000000207177210 */ /* 0x004fe20007f3e0ff */
[----:B------:R-:W-:Y:S01]  /*18320*/  STL [R1+0x694], R21 ;  /* 0x0006941501007387 */ /* 0x000fe20000100800 */
[----:B------:R-:W-:-:S03]  /*18330*/  IMAD R9, R163, 0x2, R8 ;  /* 0x00000002a3097824 */ /* 0x000fc600078e0208 */
[----:B------:R0:W-:Y:S04]  /*18340*/  STL [R1+0x6a8], R23 ;  /* 0x0006a81701007387 */ /* 0x0001e80000100800 */
[----:B------:R2:W-:Y:S01]  /*18350*/  STL [R1+0x6b0], R3 ;  /* 0x0006b00301007387 */ /* 0x0005e20000100800 */
[----:B------:R-:W-:Y:S01]  /*18360*/  IMAD R10, R163, 0x2, R9 ;  /* 0x00000002a30a7824 */ /* 0x000fe200078e0209 */
[-C--:B0-----:R-:W-:Y:S02]  /*18370*/  LEA.HI.X.SX32 R23, R6, R0.reuse, 0x1, P0 ;  /* 0x0000000006177211 */ /* 0x081fe400000f0eff */
[-C--:B------:R-:W-:Y:S02]  /*18380*/  LEA.HI.X.SX32 R6, R7, R0.reuse, 0x1, P1 ;  /* 0x0000000007067211 */ /* 0x080fe400008f0eff */
[----:B--2---:R-:W-:Y:S01]  /*18390*/  LEA.HI.X.SX32 R3, R5, R0, 0x1, P2 ;  /* 0x0000000005037211 */ /* 0x004fe200010f0eff */
[----:B------:R-:W-:Y:S01]  /*183a0*/  STL [R1+0x69c], R23 ;  /* 0x00069c1701007387 */ /* 0x000fe20000100800 */
[----:B------:R-:W-:-:S03]  /*183b0*/  IADD3 R7, P0, R8, R2, RZ ;  /* 0x0000000208077210 */ /* 0x000fc60007f1e0ff */
[----:B------:R0:W-:Y:S04]  /*183c0*/  STL [R1+0x6a4], R6 ;  /* 0x0006a40601007387 */ /* 0x0001e80000100800 */
[----:B------:R2:W-:Y:S01]  /*183d0*/  STL [R1+0x6ac], R3 ;  /* 0x0006ac0301007387 */ /* 0x0005e20000100800 */
[----:B------:R-:W-:-:S03]  /*183e0*/  IMAD R11, R163, 0x2, R10 ;  /* 0x00000002a30b7824 */ /* 0x000fc600078e020a */
[----:B------:R-:W-:Y:S01]  /*183f0*/  STL [R1+0x6b8], R7 ;  /* 0x0006b80701007387 */ /* 0x000fe20000100800 */
[-C--:B0-----:R-:W-:Y:S02]  /*18400*/  IADD3 R6, P2, R10, R2.reuse, RZ ;  /* 0x000000020a067210 */ /* 0x081fe40007f5e0ff */
[----:B--2---:R-:W-:Y:S01]  /*18410*/  IADD3 R3, P1, R9, R2, RZ ;  /* 0x0000000209037210 */ /* 0x004fe20007f3e0ff */
[----:B------:R-:W-:-:S04]  /*18420*/  IMAD R12, R163, 0x2, R11 ;  /* 0x00000002a30c7824 */ /* 0x000fc800078e020b */
[----:B------:R0:W-:Y:S04]  /*18430*/  STL [R1+0x6c0], R3 ;  /* 0x0006c00301007387 */ /* 0x0001e80000100800 */
[----:B------:R2:W-:Y:S01]  /*18440*/  STL [R1+0x6c8], R6 ;  /* 0x0006c80601007387 */ /* 0x0005e20000100800 */
[-C--:B0-----:R-:W-:Y:S02]  /*18450*/  LEA.HI.X.SX32 R3, R8, R0.reuse, 0x1, P0 ;  /* 0x0000000008037211 */ /* 0x081fe400000f0eff */
[-C--:B------:R-:W-:Y:S02]  /*18460*/  LEA.HI.X.SX32 R8, R9, R0.reuse, 0x1, P1 ;  /* 0x0000000009087211 */ /* 0x080fe400008f0eff */
[----:B--2---:R-:W-:Y:S01]  /*18470*/  LEA.HI.X.SX32 R6, R10, R0, 0x1, P2 ;  /* 0x000000000a067211 */ /* 0x004fe200010f0eff */
[----:B------:R-:W-:Y:S01]  /*18480*/  STL [R1+0x6b4], R3 ;  /* 0x0006b40301007387 */ /* 0x000fe20000100800 */
[----:B------:R-:W-:Y:S01]  /*18490*/  IMAD R13, R163, 0x2, R12 ;  /* 0x00000002a30d7824 */ /* 0x000fe200078e020c */
[----:B------:R-:W-:-:S02]  /*184a0*/  IADD3 R9, P0, R11, R2, RZ ;  /* 0x000000020b097210 */ /* 0x000fc40007f1e0ff */
[----:B------:R0:W-:Y:S04]  /*184b0*/  STL [R1+0x6bc], R8 ;  /* 0x0006bc0801007387 */ /* 0x0001e80000100800 */
[----:B------:R2:W-:Y:S01]  /*184c0*/  STL [R1+0x6c4], R6 ;  /* 0x0006c40601007387 */ /* 0x0005e20000100800 */
[----:B------:R-:W-:-:S03]  /*184d0*/  IMAD R14, R163, 0x2, R13 ;  /* 0x00000002a30e7824 */ /* 0x000fc600078e020d */
[----:B------:R3:W-:Y:S01]  /*184e0*/  STL [R1+0x6d0], R9 ;  /* 0x0006d00901007387 */ /* 0x0007e20000100800 */
[-C--:B0-----:R-:W-:Y:S02]  /*184f0*/  IADD3 R8, P2, R13, R2.reuse, RZ ;  /* 0x000000020d087210 */ /* 0x081fe40007f5e0ff */
[----:B--2---:R-:W-:Y:S01]  /*18500*/  IADD3 R6, P1, R12, R2, RZ ;  /* 0x000000020c067210 */ /* 0x004fe20007f3e0ff */
[----:B------:R-:W-:-:S04]  /*18510*/  IMAD R15, R163, 0x2, R14 ;  /* 0x00000002a30f7824 */ /* 0x000fc800078e020e */
[----:B------:R0:W-:Y:S01]  /*18520*/  STL [R1+0x6d8], R6 ;  /* 0x0006d80601007387 */ /* 0x0001e20000100800 */
[-C--:B---3--:R-:W-:Y:S01]  /*18530*/  LEA.HI.X.SX32 R9, R12, R0.reuse, 0x1, P1 ;  /* 0x000000000c097211 */ /* 0x088fe200008f0eff */
[----:B------:R-:W-:Y:S02]  /*18540*/  IMAD R16, R163, 0x2, R15 ;  /* 0x00000002a3107824 */ /* 0x000fe400078e020f */
[----:B------:R2:W-:Y:S01]  /*18550*/  STL [R1+0x6e0], R8 ;  /* 0x0006e00801007387 */ /* 0x0005e20000100800 */
[-C--:B0-----:R-:W-:Y:S02]  /*18560*/  LEA.HI.X.SX32 R6, R11, R0.reuse, 0x1, P0 ;  /* 0x000000000b067211 */ /* 0x081fe400000f0eff */
[----:B--2---:R-:W-:-:S03]  /*18570*/  LEA.HI.X.SX32 R8, R13, R0, 0x1, P2 ;  /* 0x000000000d087211 */ /* 0x004fc600010f0eff */
[----:B------:R-:W-:Y:S01]  /*18580*/  STL [R1+0x6cc], R6 ;  /* 0x0006cc0601007387 */ /* 0x000fe20000100800 */
[----:B------:R-:W-:-:S03]  /*18590*/  IADD3 R10, P1, R15, R2, RZ ;  /* 0x000000020f0a7210 */ /* 0x000fc60007f3e0ff */
[----:B------:R0:W-:Y:S01]  /*185a0*/  STL [R1+0x6d4], R9 ;  /* 0x0006d40901007387 */ /* 0x0001e20000100800 */
[----:B------:R-:W-:-:S03]  /*185b0*/  IMAD R17, R163, 0x2, R16 ;  /* 0x00000002a3117824 */ /* 0x000fc600078e0210 */
[----:B------:R2:W-:Y:S01]  /*185c0*/  STL [R1+0x6dc], R8 ;  /* 0x0006dc0801007387 */ /* 0x0005e20000100800 */
[-C--:B0-----:R-:W-:Y:S02]  /*185d0*/  IADD3 R9, P0, R14, R2.reuse, RZ ;  /* 0x000000020e097210 */ /* 0x081fe40007f1e0ff */
[----:B--2---:R-:W-:-:S03]  /*185e0*/  IADD3 R8, P2, R16, R2, RZ ;  /* 0x0000000210087210 */ /* 0x004fc60007f5e0ff */
[----:B------:R-:W-:Y:S01]  /*185f0*/  STL [R1+0x6e8], R9 ;  /* 0x0006e80901007387 */ /* 0x000fe20000100800 */
[----:B------:R-:W-:Y:S01]  /*18600*/  IMAD R18, R163, 0x2, R17 ;  /* 0x00000002a3127824 */ /* 0x000fe200078e0211 */
[-C--:B------:R-:W-:Y:S02]  /*18610*/  LEA.HI.X.SX32 R11, R15, R0.reuse, 0x1, P1 ;  /* 0x000000000f0b7211 */ /* 0x080fe400008f0eff */
[----:B------:R0:W-:Y:S04]  /*18620*/  STL [R1+0x6f0], R10 ;  /* 0x0006f00a01007387 */ /* 0x0001e80000100800 */
[----:B------:R2:W-:Y:S01]  /*18630*/  STL [R1+0x6f8], R8 ;  /* 0x0006f80801007387 */ /* 0x0005e20000100800 */
[----:B------:R-:W-:Y:S01]  /*18640*/  IMAD R19, R163, 0x2, R18 ;  /* 0x00000002a3137824 */ /* 0x000fe200078e0212 */
[----:B0-----:R-:W-:-:S02]  /*18650*/  LEA.HI.X.SX32 R10, R14, R0, 0x1, P0 ;  /* 0x000000000e0a7211 */ /* 0x001fc400000f0eff */
[----:B--2---:R-:W-:-:S03]  /*18660*/  LEA.HI.X.SX32 R8, R16, R0, 0x1, P2 ;  /* 0x0000000010087211 */ /* 0x004fc600010f0eff */
[----:B------:R-:W-:Y:S01]  /*18670*/  STL [R1+0x6e4], R10 ;  /* 0x0006e40a01007387 */ /* 0x000fe20000100800 */
[----:B------:R-:W-:-:S03]  /*18680*/  IADD3 R12, P0, R17, R2, RZ ;  /* 0x00000002110c7210 */ /* 0x000fc60007f1e0ff */
[----:B------:R0:W-:Y:S01]  /*18690*/  STL [R1+0x6ec], R11 ;  /* 0x0006ec0b01007387 */ /* 0x0001e20000100800 */
[----:B------:R-:W-:-:S03]  /*186a0*/  IMAD R20, R163, 0x2, R19 ;  /* 0x00000002a3147824 */ /* 0x000fc600078e0213 */
[----:B------:R2:W-:Y:S01]  /*186b0*/  STL [R1+0x6f4], R8 ;  /* 0x0006f40801007387 */ /* 0x0005e20000100800 */
[----:B------:R-:W-:-:S03]  /*186c0*/  IMAD R22, R163, 0x2, R20 ;  /* 0x00000002a3167824 */ /* 0x000fc600078e0214 */
[----:B------:R-:W-:Y:S01]  /*186d0*/  STL [R1+0x700], R12 ;  /* 0x0007000c01007387 */ /* 0x000fe20000100800 */
[-C--:B0-----:R-:W-:Y:S02]  /*186e0*/  IADD3 R11, P2, R19, R2.reuse, RZ ;  /* 0x00000002130b7210 */ /* 0x081fe40007f5e0ff */
[----:B--2---:R-:W-:-:S05]  /*186f0*/  IADD3 R8, P1, R18, R2, RZ ;  /* 0x0000000212087210 */ /* 0x004fca0007f3e0ff */
[----:B------:R0:W-:Y:S01]  /*18700*/  STL [R1+0x708], R8 ;  /* 0x0007080801007387 */ /* 0x0001e20000100800 */
[----:B------:R-:W-:-:S03]  /*18710*/  LEA.HI.X.SX32 R13, R18, R0, 0x1, P1 ;  /* 0x00000000120d7211 */ /* 0x000fc600008f0eff */
[----:B------:R2:W-:Y:S01]  /*18720*/  STL [R1+0x710], R11 ;  /* 0x0007100b01007387 */ /* 0x0005e20000100800 */
[----:B------:R-:W-:Y:S01]  /*18730*/  IMAD R21, R163, 0x2, R22 ;  /* 0x00000002a3157824 */ /* 0x000fe200078e0216 */
[-C--:B0-----:R-:W-:Y:S02]  /*18740*/  LEA.HI.X.SX32 R8, R17, R0.reuse, 0x1, P0 ;  /* 0x0000000011087211 */ /* 0x081fe400000f0eff */
[----:B--2---:R-:W-:-:S03]  /*18750*/  LEA.HI.X.SX32 R11, R19, R0, 0x1, P2 ;  /* 0x00000000130b7211 */ /* 0x004fc600010f0eff */
[----:B------:R-:W-:Y:S01]  /*18760*/  STL [R1+0x6fc], R8 ;  /* 0x0006fc0801007387 */ /* 0x000fe20000100800 */
[----:B------:R-:W-:-:S03]  /*18770*/  IADD3 R14, P0, R20, R2, RZ ;  /* 0x00000002140e7210 */ /* 0x000fc60007f1e0ff */
[----:B------:R0:W-:Y:S01]  /*18780*/  STL [R1+0x704], R13 ;  /* 0x0007040d01007387 */ /* 0x0001e20000100800 */
[----:B------:R-:W-:-:S03]  /*18790*/  IMAD R5, R163, 0x2, R21 ;  /* 0x00000002a3057824 */ /* 0x000fc600078e0215 */
[----:B------:R2:W-:Y:S01]  /*187a0*/  STL [R1+0x70c], R11 ;  /* 0x00070c0b01007387 */ /* 0x0005e20000100800 */
[----:B------:R-:W-:Y:S01]  /*187b0*/  IMAD R7, R163, 0x2, R5 ;  /* 0x00000002a3077824 */ /* 0x000fe200078e0205 */
[-C--:B0-----:R-:W-:Y:S02]  /*187c0*/  IADD3 R13, P2, R21, R2.reuse, RZ ;  /* 0x00000002150d7210 */ /* 0x081fe40007f5e0ff */
[----:B--2---:R-:W-:Y:S01]  /*187d0*/  IADD3 R11, P1, R22, R2, RZ ;  /* 0x00000002160b7210 */ /* 0x004fe20007f3e0ff */
[----:B------:R-:W-:Y:S04]  /*187e0*/  STL [R1+0x718], R14 ;  /* 0x0007180e01007387 */ /* 0x000fe80000100800 */
[----:B------:R0:W-:Y:S01]  /*187f0*/  STL [R1+0x720], R11 ;  /* 0x0007200b01007387 */ /* 0x0001e20000100800 */
[----:B------:R-:W-:-:S03]  /*18800*/  IMAD R3, R163, 0x2, R7 ;  /* 0x00000002a3037824 */ /* 0x000fc600078e0207 */
[----:B------:R2:W-:Y:S01]  /*18810*/  STL [R1+0x728], R13 ;  /* 0x0007280d01007387 */ /* 0x0005e20000100800 */
[-C--:B------:R-:W-:Y:S02]  /*18820*/  LEA.HI.X.SX32 R15, R21, R0.reuse, 0x1, P2 ;  /* 0x00000000150f7211 */ /* 0x080fe400010f0eff */
[-C--:B0-----:R-:W-:Y:S02]  /*18830*/  LEA.HI.X.SX32 R11, R20, R0.reuse, 0x1, P0 ;  /* 0x00000000140b7211 */ /* 0x081fe400000f0eff */
[----:B--2---:R-:W-:-:S03]  /*18840*/  LEA.HI.X.SX32 R13, R22, R0, 0x1, P1 ;  /* 0x00000000160d7211 */ /* 0x004fc600008f0eff */
[----:B------:R-:W-:Y:S01]  /*18850*/  STL [R1+0x714], R11 ;  /* 0x0007140b01007387 */ /* 0x000fe20000100800 */
[----:B------:R-:W-:Y:S01]  /*18860*/  IMAD R23, R163, 0x2, R3 ;  /* 0x00000002a3177824 */ /* 0x000fe200078e0203 */
[----:B------:R-:W-:Y:S02]  /*18870*/  IADD3 R16, P1, R7, R2, RZ ;  /* 0x0000000207107210 */ /* 0x000fe40007f3e0ff */
[----:B------:R0:W-:Y:S01]  /*18880*/  STL [R1+0x71c], R13 ;  /* 0x00071c0d01007387 */ /* 0x0001e20000100800 */
[----:B------:R-:W-:-:S03]  /*18890*/  IMAD R6, R163, 0x2, R23 ;  /* 0x00000002a3067824 */ /* 0x000fc600078e0217 */
[----:B------:R2:W-:Y:S01]  /*188a0*/  STL [R1+0x724], R15 ;  /* 0x0007240f01007387 */ /* 0x0005e20000100800 */
[----:B------:R-:W-:Y:S02]  /*188b0*/  LEA.HI.X.SX32 R7, R7, R0, 0x1, P1 ;  /* 0x0000000007077211 */ /* 0x000fe400008f0eff */
[-C--:B0-----:R-:W-:Y:S02]  /*188c0*/  IADD3 R13, P0, R5, R2.reuse, RZ ;  /* 0x00000002050d7210 */ /* 0x081fe40007f1e0ff */
[----:B--2---:R-:W-:Y:S02]  /*188d0*/  IADD3 R15, P2, R3, R2, RZ ;  /* 0x00000002030f7210 */ /* 0x004fe40007f5e0ff */
[-C--:B------:R-:W-:Y:S01]  /*188e0*/  LEA.HI.X.SX32 R5, R5, R0.reuse, 0x1, P0 ;  /* 0x0000000005057211 */ /* 0x080fe200000f0eff */
[----:B------:R-:W-:Y:S01]  /*188f0*/  STL [R1+0x730], R13 ;  /* 0x0007300d01007387 */ /* 0x000fe20000100800 */
[----:B------:R-:W-:Y:S01]  /*18900*/  LEA.HI.X.SX32 R3, R3, R0, 0x1, P2 ;  /* 0x0000000003037211 */ /* 0x000fe200010f0eff */
[----:B------:R-:W-:-:S02]  /*18910*/  IMAD R9, R163, 0x2, R6 ;  /* 0x00000002a3097824 */ /* 0x000fc400078e0206 */
[----:B------:R-:W-:Y:S04]  /*18920*/  STL [R1+0x738], R16 ;  /* 0x0007381001007387 */ /* 0x000fe80000100800 */
[----:B------:R0:W-:Y:S04]  /*18930*/  STL [R1+0x740], R15 ;  /* 0x0007400f01007387 */ /* 0x0001e80000100800 */
[----:B------:R-:W-:Y:S04]  /*18940*/  STL [R1+0x72c], R5 ;  /* 0x00072c0501007387 */ /* 0x000fe80000100800 */
[----:B------:R2:W-:Y:S01]  /*18950*/  STL [R1+0x734], R7 ;  /* 0x0007340701007387 */ /* 0x0005e20000100800 */
[----:B0-----:R-:W-:-:S03]  /*18960*/  IADD3 R15, P2, R9, R2, RZ ;  /* 0x00000002090f7210 */ /* 0x001fc60007f5e0ff */
[----:B------:R0:W-:Y:S01]  /*18970*/  STL [R1+0x73c], R3 ;  /* 0x00073c0301007387 */ /* 0x0001e20000100800 */
[----:B------:R-:W-:Y:S01]  /*18980*/  IMAD R10, R163, 0x2, R9 ;  /* 0x00000002a30a7824 */ /* 0x000fe200078e0209 */
[-C--:B--2---:R-:W-:Y:S02]  /*18990*/  IADD3 R7, P0, R23, R2.reuse, RZ ;  /* 0x0000000217077210 */ /* 0x084fe40007f1e0ff */
[----:B0-----:R-:W-:-:S03]  /*189a0*/  IADD3 R3, P1, R6, R2, RZ ;  /* 0x0000000206037210 */ /* 0x001fc60007f3e0ff */
[----:B------:R-:W-:Y:S01]  /*189b0*/  STL [R1+0x748], R7 ;  /* 0x0007480701007387 */ /* 0x000fe20000100800 */
[----:B------:R-:W-:-:S03]  /*189c0*/  IMAD R12, R163, 0x2, R10 ;  /* 0x00000002a30c7824 */ /* 0x000fc600078e020a */
[----:B------:R0:W-:Y:S04]  /*189d0*/  STL [R1+0x750], R3 ;  /* 0x0007500301007387 */ /* 0x0001e80000100800 */
[----:B------:R2:W-:Y:S01]  /*189e0*/  STL [R1+0x758], R15 ;  /* 0x0007580f01007387 */ /* 0x0005e20000100800 */
[----:B------:R-:W-:Y:S01]  /*189f0*/  IMAD R8, R163, 0x2, R12 ;  /* 0x00000002a3087824 */ /* 0x000fe200078e020c */
[-C--:B0-----:R-:W-:Y:S02]  /*18a00*/  LEA.HI.X.SX32 R3, R23, R0.reuse, 0x1, P0 ;  /* 0x0000000017037211 */ /* 0x081fe400000f0eff */
[-C--:B--2---:R-:W-:Y:S02]  /*18a10*/  LEA.HI.X.SX32 R15, R6, R0.reuse, 0x1, P1 ;  /* 0x00000000060f7211 */ /* 0x084fe400008f0eff */
[----:B------:R-:W-:Y:S01]  /*18a20*/  LEA.HI.X.SX32 R6, R9, R0, 0x1, P2 ;  /* 0x0000000009067211 */ /* 0x000fe200010f0eff */
[----:B------:R-:W-:Y:S04]  /*18a30*/  STL [R1+0x744], R3 ;  /* 0x0007440301007387 */ /* 0x000fe80000100800 */
[----:B------:R0:W-:Y:S01]  /*18a40*/  STL [R1+0x74c], R15 ;  /* 0x00074c0f01007387 */ /* 0x0001e20000100800 */
[----:B------:R-:W-:-:S03]  /*18a50*/  IMAD R14, R163, 0x2, R8 ;  /* 0x00000002a30e7824 */ /* 0x000fc600078e0208 */
[----:B------:R2:W-:Y:S01]  /*18a60*/  STL [R1+0x754], R6 ;  /* 0x0007540601007387 */ /* 0x0005e20000100800 */
[-C--:B------:R-:W-:Y:S02]  /*18a70*/  IADD3 R9, P2, R8, R2.reuse, RZ ;  /* 0x0000000208097210 */ /* 0x080fe40007f5e0ff */
[-C--:B0-----:R-:W-:Y:S02]  /*18a80*/  IADD3 R15, P0, R10, R2.reuse, RZ ;  /* 0x000000020a0f7210 */ /* 0x081fe40007f1e0ff */
[----:B--2---:R-:W-:-:S03]  /*18a90*/  IADD3 R6, P1, R12, R2, RZ ;  /* 0x000000020c067210 */ /* 0x004fc60007f3e0ff */
[----:B------:R-:W-:Y:S01]  /*18aa0*/  STL [R1+0x760], R15 ;  /* 0x0007600f01007387 */ /* 0x000fe20000100800 */
[----:B------:R-:W-:-:S03]  /*18ab0*/  IMAD R11, R163, 0x2, R14 ;  /* 0x00000002a30b7824 */ /* 0x000fc600078e020e */
[----:B------:R0:W-:Y:S01]  /*18ac0*/  STL [R1+0x768], R6 ;  /* 0x0007680601007387 */ /* 0x0001e20000100800 */
[----:B------:R-:W-:-:S03]  /*18ad0*/  IMAD R13, R163, 0x2, R11 ;  /* 0x00000002a30d7824 */ /* 0x000fc600078e020b */
[----:B------:R2:W-:Y:S01]  /*18ae0*/  STL [R1+0x770], R9 ;  /* 0x0007700901007387 */ /* 0x0005e20000100800 */
[-C--:B0-----:R-:W-:Y:S02]  /*18af0*/  LEA.HI.X.SX32 R6, R10, R0.reuse, 0x1, P0 ;  /* 0x000000000a067211 */ /* 0x081fe400000f0eff */
[-C--:B------:R-:W-:Y:S02]  /*18b00*/  LEA.HI.X.SX32 R10, R12, R0.reuse, 0x1, P1 ;  /* 0x000000000c0a7211 */ /* 0x080fe400008f0eff */
[----:B--2---:R-:W-:Y:S01]  /*18b10*/  LEA.HI.X.SX32 R9, R8, R0, 0x1, P2 ;  /* 0x0000000008097211 */ /* 0x004fe200010f0eff */
[----:B------:R-:W-:Y:S01]  /*18b20*/  STL [R1+0x75c], R6 ;  /* 0x00075c0601007387 */ /* 0x000fe20000100800 */
[----:B------:R-:W-:-:S03]  /*18b30*/  IADD3 R8, P0, R14, R2, RZ ;  /* 0x000000020e087210 */ /* 0x000fc60007f1e0ff */
[----:B------:R0:W-:Y:S04]  /*18b40*/  STL [R1+0x764], R10 ;  /* 0x0007640a01007387 */ /* 0x0001e80000100800 */
[----:B------:R2:W-:Y:S01]  /*18b50*/  STL [R1+0x76c], R9 ;  /* 0x00076c0901007387 */ /* 0x0005e20000100800 */
[----:B------:R-:W-:Y:S01]  /*18b60*/  IMAD R5, R163, 0x2, R13 ;  /* 0x00000002a3057824 */ /* 0x000fe200078e020d */
[-C--:B0-----:R-:W-:Y:S02]  /*18b70*/  IADD3 R10, P2, R13, R2.reuse, RZ ;  /* 0x000000020d0a7210 */ /* 0x081fe40007f5e0ff */
[----:B--2---:R-:W-:Y:S01]  /*18b80*/  IADD3 R9, P1, R11, R2, RZ ;  /* 0x000000020b097210 */ /* 0x004fe20007f3e0ff */
[----:B------:R-:W-:Y:S01]  /*18b90*/  STL [R1+0x778], R8 ;  /* 0x0007780801007387 */ /* 0x000fe20000100800 */
[----:B------:R-:W-:-:S03]  /*18ba0*/  IMAD R7, R163, 0x2, R5 ;  /* 0x00000002a3077824 */ /* 0x000fc600078e0205 */
[----:B------:R0:W-:Y:S04]  /*18bb0*/  STL [R1+0x780], R9 ;  /* 0x0007800901007387 */ /* 0x0001e80000100800 */
[----:B------:R2:W-:Y:S01]  /*18bc0*/  STL [R1+0x788], R10 ;  /* 0x0007880a01007387 */ /* 0x0005e20000100800 */
[-C--:B0-----:R-:W-:Y:S02]  /*18bd0*/  LEA.HI.X.SX32 R9, R14, R0.reuse, 0x1, P0 ;  /* 0x000000000e097211 */ /* 0x081fe400000f0eff */
[-C--:B--2---:R-:W-:Y:S02]  /*18be0*/  LEA.HI.X.SX32 R10, R11, R0.reuse, 0x1, P1 ;  /* 0x000000000b0a7211 */ /* 0x084fe400008f0eff */
[----:B------:R-:W-:Y:S01]  /*18bf0*/  LEA.HI.X.SX32 R11, R13, R0, 0x1, P2 ;  /* 0x000000000d0b7211 */ /* 0x000fe200010f0eff */
[----:B------:R-:W-:Y:S01]  /*18c00*/  STL [R1+0x774], R9 ;  /* 0x0007740901007387 */ /* 0x000fe20000100800 */
[----:B------:R-:W-:-:S03]  /*18c10*/  IMAD R3, R163, 0x2, R7 ;  /* 0x00000002a3037824 */ /* 0x000fc600078e0207 */
        /* <DEDUP_REMOVED lines=9> */
[-C--:B------:R-:W-:Y:S01]  /*18cb0*/  LEA.HI.X.SX32 R7, R7, R0.reuse, 0x1, P1 ;  /* 0x0000000007077211 */ /* 0x080fe200008f0eff */
[----:B------:R-:W-:Y:S02]  /*18cc0*/  IMAD R8, R163, 0x2, R6 ;  /* 0x00000002a3087824 */ /* 0x000fe400078e0206 */
[----:B------:R-:W-:Y:S01]  /*18cd0*/  STL [R1+0x7a0], R12 ;  /* 0x0007a00c01007387 */ /* 0x000fe20000100800 */
[-C--:B0-----:R-:W-:Y:S02]  /*18ce0*/  LEA.HI.X.SX32 R11, R5, R0.reuse, 0x1, P0 ;  /* 0x00000000050b7211 */ /* 0x081fe400000f0eff */
[----:B------:R-:W-:-:S03]  /*18cf0*/  LEA.HI.X.SX32 R5, R3, R0, 0x1, P2 ;  /* 0x0000000003057211 */ /* 0x000fc600010f0eff */
[----:B------:R-:W-:Y:S01]  /*18d00*/  STL [R1+0x78c], R11 ;  /* 0x00078c0b01007387 */ /* 0x000fe20000100800 */
[----:B------:R-:W-:-:S03]  /*18d10*/  IMAD R9, R163, 0x2, R8 ;  /* 0x00000002a3097824 */ /* 0x000fc600078e0208 */
[----:B------:R0:W-:Y:S04]  /*18d20*/  STL [R1+0x794], R7 ;  /* 0x0007940701007387 */ /* 0x0001e80000100800 */
[----:B------:R2:W-:Y:S01]  /*18d30*/  STL [R1+0x79c], R5 ;  /* 0x00079c0501007387 */ /* 0x0005e20000100800 */
[----:B------:R-:W-:Y:S01]  /*18d40*/  IMAD R10, R163, 0x2, R9 ;  /* 0x00000002a30a7824 */ /* 0x000fe200078e0209 */
[-C--:B0-----:R-:W-:Y:S02]  /*18d50*/  IADD3 R7, P0, R15, R2.reuse, RZ ;  /* 0x000000020f077210 */ /* 0x081fe40007f1e0ff */
[----:B--2---:R-:W-:-:S03]  /*18d60*/  IADD3 R5, P1, R6, R2, RZ ;  /* 0x0000000206057210 */ /* 0x004fc60007f3e0ff */
[----:B------:R-:W-:Y:S01]  /*18d70*/  STL [R1+0x7a8], R7 ;  /* 0x0007a80701007387 */ /* 0x000fe20000100800 */
[----:B------:R-:W-:-:S03]  /*18d80*/  IADD3 R11, P2, R8, R2, RZ ;  /* 0x00000002080b7210 */ /* 0x000fc60007f5e0ff */
[----:B------:R0:W-:Y:S01]  /*18d90*/  STL [R1+0x7b0], R5 ;  /* 0x0007b00501007387 */ /* 0x0001e20000100800 */
[-C--:B------:R-:W-:Y:S01]  /*18da0*/  LEA.HI.X.SX32 R6, R6, R0.reuse, 0x1, P1 ;  /* 0x0000000006067211 */ /* 0x080fe200008f0eff */
[----:B------:R-:W-:Y:S01]  /*18db0*/  IMAD R3, R163, 0x2, R10 ;  /* 0x00000002a3037824 */ /* 0x000fe200078e020a */
[-C--:B------:R-:W-:Y:S01]  /*18dc0*/  LEA.HI.X.SX32 R8, R8, R0.reuse, 0x1, P2 ;  /* 0x0000000008087211 */ /* 0x080fe200010f0eff */
[----:B------:R2:W-:Y:S01]  /*18dd0*/  STL [R1+0x7b8], R11 ;  /* 0x0007b80b01007387 */ /* 0x0005e20000100800 */
[----:B0-----:R-:W-:Y:S01]  /*18de0*/  LEA.HI.X.SX32 R5, R15, R0, 0x1, P0 ;  /* 0x000000000f057211 */ /* 0x001fe200000f0eff */
[----:B------:R-:W-:-:S04]  /*18df0*/  IMAD R7, R163, 0x2, R3 ;  /* 0x00000002a3077824 */ /* 0x000fc800078e0203 */
[----:B------:R0:W-:Y:S01]  /*18e00*/  STL [R1+0x7a4], R5 ;  /* 0x0007a40501007387 */ /* 0x0001e20000100800 */
[----:B--2---:R-:W-:-:S03]  /*18e10*/  IADD3 R11, P1, R10, R2, RZ ;  /* 0x000000020a0b7210 */ /* 0x004fc60007f3e0ff */
[----:B------:R2:W-:Y:S04]  /*18e20*/  STL [R1+0x7ac], R6 ;  /* 0x0007ac0601007387 */ /* 0x0005e80000100800 */
[----:B------:R3:W-:Y:S01]  /*18e30*/  STL [R1+0x7b4], R8 ;  /* 0x0007b40801007387 */ /* 0x0007e20000100800 */
[----:B0-----:R-:W-:Y:S01]  /*18e40*/  IMAD R5, R163, 0x2, R7 ;  /* 0x00000002a3057824 */ /* 0x001fe200078e0207 */
[-C--:B--2---:R-:W-:Y:S02]  /*18e50*/  IADD3 R6, P0, R9, R2.reuse, RZ ;  /* 0x0000000209067210 */ /* 0x084fe40007f1e0ff */
[----:B---3--:R-:W-:-:S03]  /*18e60*/  IADD3 R8, P2, R3, R2, RZ ;  /* 0x0000000203087210 */ /* 0x008fc60007f5e0ff */
[----:B------:R0:W-:Y:S04]  /*18e70*/  STL [R1+0x7c0], R6 ;  /* 0x0007c00601007387 */ /* 0x0001e80000100800 */
[----:B------:R2:W-:Y:S04]  /*18e80*/  STL [R1+0x7c8], R11 ;  /* 0x0007c80b01007387 */ /* 0x0005e80000100800 */
[----:B------:R3:W-:Y:S01]  /*18e90*/  STL [R1+0x7d0], R8 ;  /* 0x0007d00801007387 */ /* 0x0007e20000100800 */
[----:B0-----:R-:W-:Y:S01]  /*18ea0*/  IMAD R6, R163, 0x2, R5 ;  /* 0x00000002a3067824 */ /* 0x001fe200078e0205 */
[----:B--2---:R-:W-:-:S02]  /*18eb0*/  LEA.HI.X.SX32 R11, R9, R0, 0x1, P0 ;  /* 0x00000000090b7211 */ /* 0x004fc400000f0eff */
[-C--:B------:R-:W-:Y:S02]  /*18ec0*/  LEA.HI.X.SX32 R9, R10, R0.reuse, 0x1, P1 ;  /* 0x000000000a097211 */ /* 0x080fe400008f0eff */
[----:B---3--:R-:W-:Y:S01]  /*18ed0*/  LEA.HI.X.SX32 R8, R3, R0, 0x1, P2 ;  /* 0x0000000003087211 */ /* 0x008fe200010f0eff */
[----:B------:R-:W-:Y:S01]  /*18ee0*/  IMAD R3, R163, 0x2, R6 ;  /* 0x00000002a3037824 */ /* 0x000fe200078e0206 */
[----:B------:R-:W-:Y:S01]  /*18ef0*/  STL [R1+0x7bc], R11 ;  /* 0x0007bc0b01007387 */ /* 0x000fe20000100800 */
[----:B------:R-:W-:-:S03]  /*18f00*/  IADD3 R10, P0, R7, R2, RZ ;  /* 0x00000002070a7210 */ /* 0x000fc60007f1e0ff */
[----:B------:R0:W-:Y:S04]  /*18f10*/  STL [R1+0x7c4], R9 ;  /* 0x0007c40901007387 */ /* 0x0001e80000100800 */
[----:B------:R2:W-:Y:S01]  /*18f20*/  STL [R1+0x7cc], R8 ;  /* 0x0007cc0801007387 */ /* 0x0005e20000100800 */
[----:B0-----:R-:W-:-:S03]  /*18f30*/  IADD3 R9, P1, R5, R2, RZ ;  /* 0x0000000205097210 */ /* 0x001fc60007f3e0ff */
[----:B------:R-:W-:Y:S01]  /*18f40*/  STL [R1+0x7d4], R10 ;  /* 0x0007d40a01007387 */ /* 0x000fe20000100800 */
[CC--:B--2---:R-:W-:Y:S02]  /*18f50*/  IADD3 R8, P2, R6.reuse, R2.reuse, RZ ;  /* 0x0000000206087210 */ /* 0x0c4fe40007f5e0ff */
[----:B------:R-:W-:Y:S01]  /*18f60*/  IADD3 R2, P3, R3, R2, RZ ;  /* 0x0000000203027210 */ /* 0x000fe20007f7e0ff */
[----:B------:R-:W-:Y:S01]  /*18f70*/  STL [R1+0x7d8], R9 ;  /* 0x0007d80901007387 */ /* 0x000fe20000100800 */
[-C--:B------:R-:W-:Y:S02]  /*18f80*/  LEA.HI.X.SX32 R7, R7, R0.reuse, 0x1, P0 ;  /* 0x0000000007077211 */ /* 0x080fe400000f0eff */
[-C--:B------:R-:W-:Y:S01]  /*18f90*/  LEA.HI.X.SX32 R5, R5, R0.reuse, 0x1, P1 ;  /* 0x0000000005057211 */ /* 0x080fe200008f0eff */
[----:B------:R-:W-:Y:S04]  /*18fa0*/  STL [R1+0x7dc], R8 ;  /* 0x0007dc0801007387 */ /* 0x000fe80000100800 */
[----:B------:R0:W-:Y:S04]  /*18fb0*/  STL [R1+0x5fc], R2 ;  /* 0x0005fc0201007387 */ /* 0x0001e80000100800 */
[----:B------:R-:W-:Y:S01]  /*18fc0*/  STL [R1+0x5ec], R7 ;  /* 0x0005ec0701007387 */ /* 0x000fe20000100800 */
[----:B0-----:R-:W-:-:S02]  /*18fd0*/  LEA.HI.X.SX32 R2, R6, R0, 0x1, P2 ;  /* 0x0000000006027211 */ /* 0x001fc400010f0eff */
[----:B------:R-:W-:Y:S01]  /*18fe0*/  LEA.HI.X.SX32 R0, R3, R0, 0x1, P3 ;  /* 0x0000000003007211 */ /* 0x000fe200018f0eff */
[----:B------:R-:W-:Y:S04]  /*18ff0*/  STL [R1+0x5f4], R5 ;  /* 0x0005f40501007387 */ /* 0x000fe80000100800 */
[----:B------:R-:W-:Y:S04]  /*19000*/  STL [R1+0x5f8], R2 ;  /* 0x0005f80201007387 */ /* 0x000fe80000100800 */
[----:B------:R0:W-:Y:S04]  /*19010*/  STL [R1+0x5f0], R0 ;  /* 0x0005f00001007387 */ /* 0x0001e80000100800 */
[----:B------:R1:W-:Y:S04]  /*19020*/  STL [R1], RZ ;  /* 0x000000ff01007387 */ /* 0x0003e80000100800 */
        /* <DEDUP_REMOVED lines=113> */
[----:B------:R1:W-:Y:S01]  /*19740*/  STL [R1+0x1c8], RZ ;  /* 0x0001c8ff01007387 */ /* 0x0003e20000100800 */
[----:B------:R-:W2:Y:S03]  /*19750*/  S2R R163, SR_TID.X ;  /* 0x0000000000a37919 */ /* 0x000ea60000002100 */
        /* <DEDUP_REMOVED lines=13> */
[----:B------:R-:W-:-:S04]  /*19830*/  USHF.R.U32.HI UR38, URZ, 0x4, UR6 ;  /* 0x000000043f267899 */ /* 0x000fc80008011606 */
[----:B------:R-:W-:Y:S01]  /*19840*/  USGXT.U32 UR38, UR38, 0xe ;  /* 0x0000000e2626789a */ /* 0x000fe20008000000 */
[----:B------:R-:W-:-:S03]  /*19850*/  UMOV UR5, URZ ;  /* 0x0000003f00057c82 */ /* 0x000fc60008000000 */
[----:B------:R-:W-:Y:S01]  /*19860*/  UIADD3 UR10, UP0, UR38, 0x2, URZ ;  /* 0x00000002260a7890 */ /* 0x000fe2000ff1e03f */
[----:B--2---:R-:W-:Y:S01]  /*19870*/  LOP3.LUT P0, RZ, R163, 0x80, RZ, 0xc0, !PT ;  /* 0x00000080a3ff7812 */ /* 0x004fe2000780c0ff */
[----:B------:R-:W-:Y:S01]  /*19880*/  USHF.L.U32 UR7, UR7, 0x7, URZ ;  /* 0x0000000707077899 */ /* 0x000fe2000800063f */
[----:B------:R-:W-:Y:S01]  /*19890*/  CS2R R24, SRZ ;  /* 0x0000000000187805 */ /* 0x000fe2000001ff00 */
[----:B------:R-:W-:Y:S01]  /*198a0*/  UIADD3.X UR11, UR5, 0x40000040, URZ, UP0, !UPT ;  /* 0x40000040050b7890 */ /* 0x000fe200087fe43f */
[----:B------:R-:W-:Y:S01]  /*198b0*/  CS2R R26, SRZ ;  /* 0x00000000001a7805 */ /* 0x000fe2000001ff00 */
[----:B------:R-:W-:Y:S01]  /*198c0*/  USHF.L.U32 UR40, UR40, 0x7, URZ ;  /* 0x0000000728287899 */ /* 0x000fe2000800063f */
[----:B------:R-:W-:Y:S02]  /*198d0*/  CS2R R28, SRZ ;  /* 0x00000000001c7805 */ /* 0x000fe4000001ff00 */
[----:B------:R-:W-:Y:S02]  /*198e0*/  CS2R R30, SRZ ;  /* 0x00000000001e7805 */ /* 0x000fe4000001ff00 */
[----:B------:R-:W-:-:S02]  /*198f0*/  CS2R R32, SRZ ;  /* 0x0000000000207805 */ /* 0x000fc4000001ff00 */
[----:B------:R-:W-:Y:S02]  /*19900*/  CS2R R34, SRZ ;  /* 0x0000000000227805 */ /* 0x000fe4000001ff00 */
[----:B------:R-:W-:Y:S02]  /*19910*/  CS2R R36, SRZ ;  /* 0x0000000000247805 */ /* 0x000fe4000001ff00 */
[----:B------:R-:W-:Y:S02]  /*19920*/  CS2R R38, SRZ ;  /* 0x0000000000267805 */ /* 0x000fe4000001ff00 */
        /* <DEDUP_REMOVED lines=24> */
[----:B------:R-:W-:Y:S01]  /*19ab0*/  CS2R R88, SRZ ;  /* 0x0000000000587805 */ /* 0x000fe2000001ff00 */
[----:B------:R-:W-:Y:S01]  /*19ac0*/  IMAD.MOV.U32 R90, RZ, RZ, RZ ;  /* 0x000000ffff5a7224 */ /* 0x000fe200078e00ff */
[----:B------:R-:W-:Y:S01]  /*19ad0*/  UIADD3 UR45, UR6, 0x10000, URZ ;  /* 0x00010000062d7890 */ /* 0x000fe2000fffe03f */
[----:B------:R-:W-:Y:S01]  /*19ae0*/  UMOV UR4, URZ ;  /* 0x0000003f00047c82 */ /* 0x000fe20008000000 */
[----:B------:R-:W-:-:S02]  /*19af0*/  USHF.R.S32.HI UR46, URZ, 0x1f, UR7 ;  /* 0x0000001f3f2e7899 */ /* 0x000fc40008011407 */
[----:B------:R-:W-:Y:S02]  /*19b00*/  USHF.R.S32.HI UR47, URZ, 0x1f, UR40 ;  /* 0x0000001f3f2f7899 */ /* 0x000fe40008011428 */
[----:B------:R-:W-:Y:S02]  /*19b10*/  UIADD3.64 UR14, UR10, 0x2, URZ ;  /* 0x000000020a0e7897 */ /* 0x000fe4000fffe03f */
[----:B------:R-:W-:Y:S01]  /*19b20*/  UIADD3.64 UR18, UR10, 0x4, URZ ;  /* 0x000000040a127897 */ /* 0x000fe2000fffe03f */
[----:B------:R-:W2:Y:S01]  /*19b30*/  LDC R161, c[0x0][0x230] ;  /* 0x00008c00ffa17b82 */ /* 0x000ea20000000800 */
[----:B0-----:R-:W-:Y:S01]  /*19b40*/  SEL R0, RZ, 0x90, !P0 ;  /* 0x00000090ff007807 */ /* 0x001fe20004000000 */
[----:B------:R-:W-:Y:S01]  /*19b50*/  IMAD.MOV.U32 R91, RZ, RZ, RZ ;  /* 0x000000ffff5b7224 */ /* 0x000fe200078e00ff */
[----:B------:R-:W-:Y:S02]  /*19b60*/  CS2R R92, SRZ ;  /* 0x00000000005c7805 */ /* 0x000fe4000001ff00 */
[----:B------:R-:W-:-:S02]  /*19b70*/  CS2R R94, SRZ ;  /* 0x00000000005e7805 */ /* 0x000fc4000001ff00 */
[----:B------:R-:W-:Y:S02]  /*19b80*/  LOP3.LUT R0, R0, 0x7f, R163, 0x78, !PT ;  /* 0x0000007f00007812 */ /* 0x000fe400078e78a3 */
        /* <DEDUP_REMOVED lines=17> */
[----:B------:R-:W-:Y:S01]  /*19ca0*/  CS2R R130, SRZ ;  /* 0x0000000000827805 */ /* 0x000fe2000001ff00 */
[----:B--2---:R-:W-:Y:S01]  /*19cb0*/  VIADD R161, R161, 0x7f ;  /* 0x0000007fa1a17836 */ /* 0x004fe20000000000 */
[----:B------:R-:W-:Y:S02]  /*19cc0*/  CS2R R132, SRZ ;  /* 0x0000000000847805 */ /* 0x000fe4000001ff00 */
[----:B------:R-:W-:Y:S02]  /*19cd0*/  CS2R R134, SRZ ;  /* 0x0000000000867805 */ /* 0x000fe4000001ff00 */
[----:B------:R-:W-:Y:S02]  /*19ce0*/  CS2R R136, SRZ ;  /* 0x0000000000887805 */ /* 0x000fe4000001ff00 */
[----:B------:R-:W-:Y:S02]  /*19cf0*/  CS2R R138, SRZ ;  /* 0x00000000008a7805 */ /* 0x000fe4000001ff00 */
[----:B------:R-:W-:-:S02]  /*19d00*/  SHF.R.S32.HI R162, RZ, 0x1f, R161 ;  /* 0x0000001fffa27819 */ /* 0x000fc400000114a1 */
[----:B------:R-:W-:Y:S02]  /*19d10*/  CS2R R140, SRZ ;  /* 0x00000000008c7805 */ /* 0x000fe4000001ff00 */
[----:B------:R-:W-:Y:S02]  /*19d20*/  CS2R R142, SRZ ;  /* 0x00000000008e7805 */ /* 0x000fe4000001ff00 */
[----:B------:R-:W-:Y:S02]  /*19d30*/  CS2R R144, SRZ ;  /* 0x0000000000907805 */ /* 0x000fe4000001ff00 */
[----:B------:R-:W-:Y:S02]  /*19d40*/  LEA.HI R162, R162, R161, RZ, 0x7 ;  /* 0x000000a1a2a27211 */ /* 0x000fe400078f38ff */
[----:B------:R-:W-:Y:S02]  /*19d50*/  CS2R R146, SRZ ;  /* 0x0000000000927805 */ /* 0x000fe4000001ff00 */
[----:B------:R-:W-:-:S02]  /*19d60*/  CS2R R148, SRZ ;  /* 0x0000000000947805 */ /* 0x000fc4000001ff00 */
[----:B------:R-:W-:Y:S02]  /*19d70*/  CS2R R150, SRZ ;  /* 0x0000000000967805 */ /* 0x000fe4000001ff00 */
[----:B------:R-:W-:Y:S01]  /*19d80*/  SHF.R.S32.HI R2, RZ, 0x7, R162 ;  /* 0x00000007ff027819 */ /* 0x000fe200000114a2 */
[----:B------:R-:W-:Y:S01]  /*19d90*/  UIADD3.64 UR22, UR10, 0x7fe, URZ ;  /* 0x000007fe0a167897 */ /* 0x000fe2000fffe03f */
[C---:B------:R-:W-:Y:S01]  /*19da0*/  LOP3.LUT R5, R0.reuse, 0x20, RZ, 0x3c, !PT ;  /* 0x0000002000057812 */ /* 0x040fe200078e3cff */
[----:B------:R-:W-:Y:S01]  /*19db0*/  UIADD3.64 UR26, UR10, 0x800, URZ ;  /* 0x000008000a1a7897 */ /* 0x000fe2000fffe03f */
[C---:B------:R-:W-:Y:S01]  /*19dc0*/  LOP3.LUT R3, R0.reuse, 0x40, RZ, 0x3c, !PT ;  /* 0x0000004000037812 */ /* 0x040fe200078e3cff */
[----:B------:R-:W-:Y:S01]  /*19dd0*/  UIADD3.64 UR30, UR10, 0x802, URZ ;  /* 0x000008020a1e7897 */ /* 0x000fe2000fffe03f */
[----:B------:R-:W-:Y:S01]  /*19de0*/  LOP3.LUT R2, R0, 0x60, RZ, 0x3c, !PT ;  /* 0x0000006000027812 */ /* 0x000fe200078e3cff */
[----:B------:R-:W-:Y:S01]  /*19df0*/  UIADD3.64 UR34, UR10, 0x804, URZ ;  /* 0x000008040a227897 */ /* 0x000fe2000fffe03f */
[C---:B------:R-:W-:Y:S01]  /*19e00*/  LOP3.LUT R171, R158.reuse, 0x10, RZ, 0x3c, !PT ;  /* 0x000000109eab7812 */ /* 0x040fe200078e3cff */
[----:B------:R-:W-:Y:S01]  /*19e10*/  ULDC UR44, c[0x0][0x230] ;  /* 0x00008c00002c7ab9 */ /* 0x000fe20000000800 */
[----:B------:R-:W-:-:S02]  /*19e20*/  LOP3.LUT R170, R158, 0x20, RZ, 0x3c, !PT ;  /* 0x000000209eaa7812 */ /* 0x000fc400078e3cff */
[C---:B------:R-:W-:Y:S02]  /*19e30*/  LOP3.LUT R169, R158.reuse, 0x30, RZ, 0x3c, !PT ;  /* 0x000000309ea97812 */ /* 0x040fe400078e3cff */
[C---:B------:R-:W-:Y:S02]  /*19e40*/  LOP3.LUT R168, R158.reuse, 0x40, RZ, 0x3c, !PT ;  /* 0x000000409ea87812 */ /* 0x040fe400078e3cff */
[C---:B------:R-:W-:Y:S02]  /*19e50*/  LOP3.LUT R167, R158.reuse, 0x50, RZ, 0x3c, !PT ;  /* 0x000000509ea77812 */ /* 0x040fe400078e3cff */
[C---:B------:R-:W-:Y:S02]  /*19e60*/  LOP3.LUT R166, R158.reuse, 0x60, RZ, 0x3c, !PT ;  /* 0x000000609ea67812 */ /* 0x040fe400078e3cff */
[----:B-1----:R-:W-:-:S07]  /*19e70*/  LOP3.LUT R165, R158, 0x70, RZ, 0x3c, !PT ;  /* 0x000000709ea57812 */ /* 0x002fce00078e3cff */
.L_x_2:
[----:B0-----:R-:W2:Y:S04]  /*19e80*/  LDL R3, [R1+0x5f0] ;  /* 0x0005f00001037983 */ /* 0x001ea80000100800 */
[----:B------:R-:W2:Y:S04]  /*19e90*/  LDL R2, [R1+0x5fc] ;  /* 0x0005fc0001027983 */ /* 0x000ea80000100800 */
[----:B------:R0:W-:Y:S04]  /*19ea0*/  STL.64 [R1+0x1368], R150 ;  /* 0x0013689601007387 */ /* 0x0001e80000100a00 */
[----:B0-----:R-:W3:Y:S04]  /*19eb0*/  LDL R151, [R1+0x7d8] ;  /* 0x0007d80001977983 */ /* 0x001ee80000100800 */
[----:B------:R-:W4:Y:S04]  /*19ec0*/  LDL R150, [R1+0x7d4] ;  /* 0x0007d40001967983 */ /* 0x000f280000100800 */
[----:B------:R0:W-:Y:S04]  /*19ed0*/  STL.64 [R1+0x1360], R148 ;  /* 0x0013609401007387 */ /* 0x0001e80000100a00 */
[----:B0-----:R-:W4:Y:S04]  /*19ee0*/  LDL R148, [R1+0x5f4] ;  /* 0x0005f40001947983 */ /* 0x001f280000100800 */
[----:B------:R-:W4:Y:S04]  /*19ef0*/  LDL R149, [R1+0x5ec] ;  /* 0x0005ec0001957983 */ /* 0x000f280000100800 */
[----:B------:R0:W-:Y:S04]  /*19f00*/  STL.64 [R1+0x1358], R146 ;  /* 0x0013589201007387 */ /* 0x0001e80000100a00 */
[----:B0-----:R-:W3:Y:S04]  /*19f10*/  LDL R146, [R1+0x5f8] ;  /* 0x0005f80001927983 */ /* 0x001ee80000100800 */
[----:B------:R-:W4:Y:S01]  /*19f20*/  LDL R147, [R1+0x7dc] ;  /* 0x0007dc0001937983 */ /* 0x000f220000100800 */
[----:B------:R-:W-:-:S03]  /*19f30*/  UIMAD UR5, UR4, -0x80, UR44 ;  /* 0xffffff80040578a4 */ /* 0x000fc6000f8e022c */
[----:B------:R-:W-:Y:S04]  /*19f40*/  STL.64 [R1+0x1350], R144 ;  /* 0x0013509001007387 */ /* 0x000fe80000100a00 */
        /* <DEDUP_REMOVED lines=55> */
[----:B------:R0:W-:Y:S04]  /*1a2c0*/  STL.64 [R1+0x1190], R32 ;  /* 0x0011902001007387 */ /* 0x0001e80000100a00 */
[----:B------:R-:W-:Y:S04]  /*1a2d0*/  STL.64 [R1+0x1188], R30 ;  /* 0x0011881e01007387 */ /* 0x000fe80000100a00 */
[----:B------:R-:W-:Y:S04]  /*1a2e0*/  STL.64 [R1+0x1180], R28 ;  /* 0x0011801c01007387 */ /* 0x000fe80000100a00 */
[----:B------:R-:W-:Y:S04]  /*1a2f0*/  STL.64 [R1+0x1178], R26 ;  /* 0x0011781a01007387 */ /* 0x000fe80000100a00 */
[----:B------:R-:W-:Y:S04]  /*1a300*/  STL.64 [R1+0x1170], R24 ;  /* 0x0011701801007387 */ /* 0x000fe80000100a00 */
[----:B-----5:R1:W-:Y:S04]  /*1a310*/  STL [R1+0x1120], R4 ;  /* 0x0011200401007387 */ /* 0x0203e80000100800 */
[----:B0-----:R-:W3:Y:S01]  /*1a320*/  LDL R33, [R1+0x7cc] ;  /* 0x0007cc0001217983 */ /* 0x001ee20000100800 */
[----:B------:R-:W0:Y:S03]  /*1a330*/  S2R R144, SR_TID.X ;  /* 0x0000000000907919 */ /* 0x000e260000002100 */
[----:B-1----:R-:W3:Y:S04]  /*1a340*/  LDL R4, [R1+0x7d0] ;  /* 0x0007d00001047983 */ /* 0x002ee80000100800 */
[----:B------:R-:W3:Y:S04]  /*1a350*/  LDL R45, [R1+0x7c4] ;  /* 0x0007c400012d7983 */ /* 0x000ee80000100800 */
[----:B------:R-:W3:Y:S04]  /*1a360*/  LDL R44, [R1+0x7c8] ;  /* 0x0007c800012c7983 */ /* 0x000ee80000100800 */
[----:B------:R-:W3:Y:S04]  /*1a370*/  LDL R32, [R1+0x7c0] ;  /* 0x0007c00001207983 */ /* 0x000ee80000100800 */
[----:B------:R-:W3:Y:S04]  /*1a380*/  LDL R37, [R1+0x7bc] ;  /* 0x0007bc0001257983 */ /* 0x000ee80000100800 */
[----:B------:R-:W3:Y:S04]  /*1a390*/  LDL R46, [R1+0x7b4] ;  /* 0x0007b400012e7983 */ /* 0x000ee80000100800 */
[----:B------:R-:W3:Y:S01]  /*1a3a0*/  LDL R41, [R1+0x7b8] ;  /* 0x0007b80001297983 */ /* 0x000ee20000100800 */
[----:B0-----:R-:W-:-:S03]  /*1a3b0*/  SHF.R.U32.HI R145, RZ, 0x7, R144 ;  /* 0x00000007ff917819 */ /* 0x001fc60000011690 */
[----:B------:R-:W3:Y:S01]  /*1a3c0*/  LDL R31, [R1+0x7ac] ;  /* 0x0007ac00011f7983 */ /* 0x000ee20000100800 */
[----:B------:R-:W-:Y:S02]  /*1a3d0*/  SHF.R.U32.HI R144, RZ, 0x7, R144 ;  /* 0x00000007ff907819 */ /* 0x000fe40000011690 */
[----:B------:R-:W-:Y:S01]  /*1a3e0*/  SGXT.U32 R145, R145, 0x1 ;  /* 0x000000019191781a */ /* 0x000fe20000000000 */
[----:B------:R-:W3:Y:S01]  /*1a3f0*/  LDL R26, [R1+0x7b0] ;  /* 0x0007b000011a7983 */ /* 0x000ee20000100800 */
[----:B------:R-:W-:Y:S02]  /*1a400*/  SGXT.U32 R144, R144, 0x1 ;  /* 0x000000019090781a */ /* 0x000fe40000000000 */
[----:B------:R-:W-:Y:S01]  /*1a410*/  LOP3.LUT R145, R145, 0x4, RZ, 0xfc, !PT ;  /* 0x0000000491917812 */ /* 0x000fe200078efcff */
[----:B------:R-:W3:Y:S01]  /*1a420*/  LDL R74, [R1+0x7a4] ;  /* 0x0007a400014a7983 */ /* 0x000ee20000100800 */
[----:B------:R-:W-:Y:S02]  /*1a430*/  LOP3.LUT R144, R144, 0x2, RZ, 0xfc, !PT ;  /* 0x0000000290907812 */ /* 0x000fe400078efcff */
[----:B------:R-:W-:Y:S01]  /*1a440*/  ISETP.GE.AND P1, PT, R145, UR5, PT ;  /* 0x0000000591007c0c */ /* 0x000fe2000bf26270 */
[----:B------:R-:W3:Y:S01]  /*1a450*/  LDL R63, [R1+0x7a8] ;  /* 0x0007a800013f7983 */ /* 0x000ee20000100800 */
[----:B------:R-:W-:-:S02]  /*1a460*/  ISETP.GE.AND P0, PT, R144, UR5, PT ;  /* 0x0000000590007c0c */ /* 0x000fc4000bf06270 */
[----:B------:R-:W0:Y:S02]  /*1a470*/  S2R R144, SR_TID.X ;  /* 0x0000000000907919 */ /* 0x000e240000002100 */
[----:B0-----:R-:W-:-:S04]  /*1a480*/  SHF.R.U32.HI R145, RZ, 0x7, R144 ;  /* 0x00000007ff917819 */ /* 0x001fc80000011690 */
[----:B------:R-:W-:-:S04]  /*1a490*/  SGXT.U32 R145, R145, 0x1 ;  /* 0x000000019191781a */ /* 0x000fc80000000000 */
[----:B------:R-:W-:-:S04]  /*1a4a0*/  LOP3.LUT R145, R145, 0x8, RZ, 0xfc, !PT ;  /* 0x0000000891917812 */ /* 0x000fc800078efcff */
[----:B------:R-:W-:Y:S02]  /*1a4b0*/  ISETP.GE.AND P3, PT, R145, UR5, PT ;  /* 0x0000000591007c0c */ /* 0x000fe4000bf66270 */
[----:B------:R-:W0:Y:S01]  /*1a4c0*/  S2R R145, SR_TID.X ;  /* 0x0000000000917919 */ /* 0x000e220000002100 */
[----:B------:R-:W-:Y:S02]  /*1a4d0*/  SHF.R.U32.HI R144, RZ, 0x7, R144 ;  /* 0x00000007ff907819 */ /* 0x000fe40000011690 */
[----:B------:R-:W-:Y:S02]  /*1a4e0*/  PRMT R6, RZ, 0x7610, R6 ;  /* 0x00007610ff067816 */ /* 0x000fe40000000006 */
[----:B------:R-:W-:-:S04]  /*1a4f0*/  SGXT.U32 R144, R144, 0x1 ;  /* 0x000000019090781a */ /* 0x000fc80000000000 */
[----:B------:R-:W-:Y:S01]  /*1a500*/  LOP3.LUT R144, R144, 0x6, RZ, 0xfc, !PT ;  /* 0x0000000690907812 */ /* 0x000fe200078efcff */
[----:B--2---:R4:W2:Y:S03]  /*1a510*/  @!P0 LDG.E.U8 R6, desc[UR42][R2.64] ;  /* 0x0000002a02068981 */ /* 0x0048a6000c1e1100 */
[----:B------:R-:W-:Y:S01]  /*1a520*/  ISETP.GE.AND P2, PT, R144, UR5, PT ;  /* 0x0000000590007c0c */ /* 0x000fe2000bf46270 */
[----:B----4-:R-:W-:Y:S02]  /*1a530*/  @!P1 IMAD.MOV.U32 R2, RZ, RZ, R147 ;  /* 0x000000ffff029224 */ /* 0x010fe400078e0093 */
[----:B---3--:R-:W-:Y:S01]  /*1a540*/  @!P1 IMAD.MOV.U32 R3, RZ, RZ, R146 ;  /* 0x000000ffff039224 */ /* 0x008fe200078e0092 */
[----:B------:R-:W-:Y:S02]  /*1a550*/  PRMT R8, RZ, 0x7610, R8 ;  /* 0x00007610ff087816 */ /* 0x000fe40000000008 */
[----:B------:R-:W-:-:S04]  /*1a560*/  PRMT R7, RZ, 0x7610, R7 ;  /* 0x00007610ff077816 */ /* 0x000fc80000000007 */
[----:B------:R1:W3:Y:S01]  /*1a570*/  @!P1 LDG.E.U8 R8, desc[UR42][R2.64] ;  /* 0x0000002a02089981 */ /* 0x0002e2000c1e1100 */
[--C-:B0-----:R-:W-:Y:S02]  /*1a580*/  SHF.R.U32.HI R147, RZ, 0x7, R145.reuse ;  /* 0x00000007ff937819 */ /* 0x101fe40000011691 */
[--C-:B------:R-:W-:Y:S02]  /*1a590*/  SHF.R.U32.HI R146, RZ, 0x7, R145.reuse ;  /* 0x00000007ff927819 */ /* 0x100fe40000011691 */
[----:B------:R-:W-:-:S04]  /*1a5a0*/  SHF.R.U32.HI R145, RZ, 0x7, R145 ;  /* 0x00000007ff917819 */ /* 0x000fc80000011691 */
[----:B------:R-:W-:-:S04]  /*1a5b0*/  SGXT.U32 R145, R145, 0x1 ;  /* 0x000000019191781a */ /* 0x000fc80000000000 */
[----:B------:R-:W-:Y:S01]  /*1a5c0*/  LOP3.LUT R145, R145, 0xa, RZ, 0xfc, !PT ;  /* 0x0000000a91917812 */ /* 0x000fe200078efcff */
[----:B-1----:R-:W-:Y:S02]  /*1a5d0*/  @!P2 IMAD.MOV.U32 R2, RZ, RZ, R151 ;  /* 0x000000ffff02a224 */ /* 0x002fe400078e0097 */
[----:B------:R-:W-:Y:S01]  /*1a5e0*/  @!P2 IMAD.MOV.U32 R3, RZ, RZ, R148 ;  /* 0x000000ffff03a224 */ /* 0x000fe200078e0094 */
[----:B------:R-:W-:Y:S02]  /*1a5f0*/  ISETP.GE.AND P4, PT, R145, UR5, PT ;  /* 0x0000000591007c0c */ /* 0x000fe4000bf86270 */
[----:B------:R-:W-:Y:S02]  /*1a600*/  PRMT R10, RZ, 0x7610, R10 ;  /* 0x00007610ff0a7816 */ /* 0x000fe4000000000a */
[----:B------:R0:W4:Y:S02]  /*1a610*/  @!P2 LDG.E.U8 R7, desc[UR42][R2.64] ;  /* 0x0000002a0207a981 */ /* 0x000124000c1e1100 */
[----:B0-----:R-:W-:-:S02]  /*1a620*/  @!P3 IMAD.MOV.U32 R2, RZ, RZ, R150 ;  /* 0x000000ffff02b224 */ /* 0x001fc400078e0096 */
[----:B------:R-:W-:-:S05]  /*1a630*/  @!P3 IMAD.MOV.U32 R3, RZ, RZ, R149 ;  /* 0x000000ffff03b224 */ /* 0x000fca00078e0095 */
[----:B------:R0:W4:Y:S02]  /*1a640*/  @!P3 LDG.E.U8 R10, desc[UR42][R2.64] ;  /* 0x0000002a020ab981 */ /* 0x000124000c1e1100 */
[----:B0-----:R-:W-:Y:S02]  /*1a650*/  @!P4 IMAD.MOV.U32 R3, RZ, RZ, R33 ;  /* 0x000000ffff03c224 */ /* 0x001fe400078e0021 */
[----:B------:R-:W2:Y:S01]  /*1a660*/  LDL R33, [R1+0x79c] ;  /* 0x00079c0001217983 */ /* 0x000ea20000100800 */
[----:B------:R-:W0:Y:S01]  /*1a670*/  S2R R151, SR_TID.X ;  /* 0x0000000000977919 */ /* 0x000e220000002100 */
[----:B------:R-:W-:Y:S01]  /*1a680*/  SGXT.U32 R146, R146, 0x1 ;  /* 0x000000019292781a */ /* 0x000fe20000000000 */
[----:B------:R-:W-:Y:S01]  /*1a690*/  @!P4 IMAD.MOV.U32 R2, RZ, RZ, R4 ;  /* 0x000000ffff02c224 */ /* 0x000fe200078e0004 */
[----:B------:R-:W-:Y:S01]  /*1a6a0*/  SGXT.U32 R147, R147, 0x1 ;  /* 0x000000019393781a */ /* 0x000fe20000000000 */
[----:B------:R-:W3:Y:S01]  /*1a6b0*/  LDL R4, [R1+0x7a0] ;  /* 0x0007a00001047983 */ /* 0x000ee20000100800 */
[----:B------:R-:W-:-:S02]  /*1a6c0*/  LOP3.LUT R146, R146, 0xc, RZ, 0xfc, !PT ;  /* 0x0000000c92927812 */ /* 0x000fc400078efcff */
[----:B------:R-:W-:Y:S02]  /*1a6d0*/  LOP3.LUT R147, R147, 0xe, RZ, 0xfc, !PT ;  /* 0x0000000e93937812 */ /* 0x000fe400078efcff */
[----:B------:R-:W-:Y:S02]  /*1a6e0*/  ISETP.GE.AND P5, PT, R146, UR5, PT ;  /* 0x0000000592007c0c */ /* 0x000fe4000bfa6270 */
[----:B------:R-:W-:Y:S02]  /*1a6f0*/  ISETP.GE.AND P6, PT, R147, UR5, PT ;  /* 0x0000000593007c0c */ /* 0x000fe4000bfc6270 */
[----:B------:R-:W-:Y:S02]  /*1a700*/  PRMT R9, RZ, 0x7610, R9 ;  /* 0x00007610ff097816 */ /* 0x000fe40000000009 */
[----:B------:R-:W-:-:S04]  /*1a710*/  PRMT R12, RZ, 0x7610, R12 ;  /* 0x00007610ff0c7816 */ /* 0x000fc8000000000c */
[----:B------:R1:W4:Y:S03]  /*1a720*/  @!P4 LDG.E.U8 R9, desc[UR42][R2.64] ;  /* 0x0000002a0209c981 */ /* 0x000326000c1e1100 */
[----:B-1----:R-:W-:Y:S02]  /*1a730*/  @!P5 IMAD.MOV.U32 R2, RZ, RZ, R44 ;  /* 0x000000ffff02d224 */ /* 0x002fe400078e002c */
[----:B------:R-:W-:Y:S01]  /*1a740*/  @!P5 IMAD.MOV.U32 R3, RZ, RZ, R45 ;  /* 0x000000ffff03d224 */ /* 0x000fe200078e002d */
[--C-:B0-----:R-:W-:Y:S01]  /*1a750*/  SHF.R.U32.HI R48, RZ, 0x7, R151.reuse ;  /* 0x00000007ff307819 */ /* 0x101fe20000011697 */
[----:B------:R-:W4:Y:S01]  /*1a760*/  LDL R45, [R1+0x794] ;  /* 0x00079400012d7983 */ /* 0x000f220000100800 */
[----:B------:R-:W-:Y:S02]  /*1a770*/  SHF.R.U32.HI R49, RZ, 0x7, R151 ;  /* 0x00000007ff317819 */ /* 0x000fe40000011697 */
[----:B------:R-:W-:Y:S01]  /*1a780*/  SGXT.U32 R48, R48, 0x1 ;  /* 0x000000013030781a */ /* 0x000fe20000000000 */
[----:B------:R0:W4:Y:S01]  /*1a790*/  @!P5 LDG.E.U8 R12, desc[UR42][R2.64] ;  /* 0x0000002a020cd981 */ /* 0x000122000c1e1100 */
[----:B------:R-:W-:-:S02]  /*1a7a0*/  SGXT.U32 R49, R49, 0x1 ;  /* 0x000000013131781a */ /* 0x000fc40000000000 */
[----:B------:R-:W-:Y:S01]  /*1a7b0*/  LOP3.LUT R48, R48, 0x12, RZ, 0xfc, !PT ;  /* 0x0000001230307812 */ /* 0x000fe200078efcff */
[----:B------:R-:W4:Y:S01]  /*1a7c0*/  LDL R44, [R1+0x798] ;  /* 0x00079800012c7983 */ /* 0x000f220000100800 */
[----:B------:R-:W-:Y:S01]  /*1a7d0*/  LOP3.LUT R49, R49, 0x10, RZ, 0xfc, !PT ;  /* 0x0000001031317812 */ /* 0x000fe200078efcff */
[----:B0-----:R-:W-:Y:S01]  /*1a7e0*/  @!P6 IMAD.MOV.U32 R2, RZ, RZ, R32 ;  /* 0x000000ffff02e224 */ /* 0x001fe200078e0020 */
[----:B------:R-:W-:Y:S02]  /*1a7f0*/  SHF.R.U32.HI R32, RZ, 0x7, R151 ;  /* 0x00000007ff207819 */ /* 0x000fe40000011697 */
[----:B------:R-:W-:Y:S02]  /*1a800*/  ISETP.GE.AND P1, PT, R49, UR5, PT ;  /* 0x0000000531007c0c */ /* 0x000fe4000bf26270 */
[----:B------:R-:W-:Y:S02]  /*1a810*/  SGXT.U32 R32, R32, 0x1 ;  /* 0x000000012020781a */ /* 0x000fe40000000000 */
[----:B------:R-:W-:-:S02]  /*1a820*/  ISETP.GE.AND P0, PT, R48, UR5, PT ;  /* 0x0000000530007c0c */ /* 0x000fc4000bf06270 */
[--C-:B------:R-:W-:Y:S02]  /*1a830*/  SHF.R.U32.HI R48, RZ, 0x7, R151.reuse ;  /* 0x00000007ff307819 */ /* 0x100fe40000011697 */
[----:B------:R-:W-:Y:S02]  /*1a840*/  SHF.R.U32.HI R49, RZ, 0x7, R151 ;  /* 0x00000007ff317819 */ /* 0x000fe40000011697 */
[----:B------:R-:W-:Y:S02]  /*1a850*/  LOP3.LUT R32, R32, 0x14, RZ, 0xfc, !PT ;  /* 0x0000001420207812 */ /* 0x000fe400078efcff */
[----:B------:R-:W-:Y:S02]  /*1a860*/  SGXT.U32 R48, R48, 0x1 ;  /* 0x000000013030781a */ /* 0x000fe40000000000 */
[----:B------:R-:W-:Y:S01]  /*1a870*/  SGXT.U32 R49, R49, 0x1 ;  /* 0x000000013131781a */ /* 0x000fe20000000000 */
[----:B------:R-:W-:Y:S01]  /*1a880*/  @!P6 IMAD.MOV.U32 R3, RZ, RZ, R37 ;  /* 0x000000ffff03e224 */ /* 0x000fe200078e0025 */
[----:B------:R-:W-:Y:S01]  /*1a890*/  PRMT R15, RZ, 0x7610, R15 ;  /* 0x00007610ff0f7816 */ /* 0x000fe2000000000f */
[----:B------:R-:W4:Y:S01]  /*1a8a0*/  LDL R37, [R1+0x78c] ;  /* 0x00078c0001257983 */ /* 0x000f220000100800 */
[----:B------:R-:W-:-:S02]  /*1a8b0*/  ISETP.GE.AND P2, PT, R32, UR5, PT ;  /* 0x0000000520007c0c */ /* 0x000fc4000bf46270 */
[----:B------:R-:W-:Y:S01]  /*1a8c0*/  LOP3.LUT R49, R49, 0x16, RZ, 0xfc, !PT ;  /* 0x0000001631317812 */ /* 0x000fe200078efcff */
[----:B------:R-:W4:Y:S01]  /*1a8d0*/  LDL R32, [R1+0x790] ;  /* 0x0007900001207983 */ /* 0x000f220000100800 */
[----:B------:R-:W-:Y:S02]  /*1a8e0*/  LOP3.LUT R48, R48, 0x18, RZ, 0xfc, !PT ;  /* 0x0000001830307812 */ /* 0x000fe400078efcff */
[----:B------:R-:W-:Y:S01]  /*1a8f0*/  PRMT R11, RZ, 0x7610, R11 ;  /* 0x00007610ff0b7816 */ /* 0x000fe2000000000b */
[----:B------:R0:W4:Y:S01]  /*1a900*/  @!P6 LDG.E.U8 R15, desc[UR42][R2.64] ;  /* 0x0000002a020fe981 */ /* 0x000122000c1e1100 */
[----:B------:R-:W-:Y:S02]  /*1a910*/  ISETP.GE.AND P3, PT, R49, UR5, PT ;  /* 0x0000000531007c0c */ /* 0x000fe4000bf66270 */
[----:B------:R-:W-:Y:S01]  /*1a920*/  ISETP.GE.AND P4, PT, R48, UR5, PT ;  /* 0x0000000530007c0c */ /* 0x000fe2000bf86270 */
[----:B------:R-:W4:Y:S04]  /*1a930*/  LDL R49, [R1+0x784] ;  /* 0x0007840001317983 */ /* 0x000f280000100800 */
[----:B------:R-:W4:Y:S01]  /*1a940*/  LDL R48, [R1+0x788] ;  /* 0x0007880001307983 */ /* 0x000f220000100800 */
[----:B0-----:R-:W-:-:S02]  /*1a950*/  @!P1 IMAD.MOV.U32 R2, RZ, RZ, R41 ;  /* 0x000000ffff029224 */ /* 0x001fc400078e0029 */
[----:B------:R-:W-:-:S05]  /*1a960*/  @!P1 IMAD.MOV.U32 R3, RZ, RZ, R46 ;  /* 0x000000ffff039224 */ /* 0x000fca00078e002e */
[----:B------:R0:W4:Y:S02]  /*1a970*/  @!P1 LDG.E.U8 R11, desc[UR42][R2.64] ;  /* 0x0000002a020b9981 */ /* 0x000124000c1e1100 */
[----:B0-----:R-:W-:Y:S02]  /*1a980*/  @!P0 IMAD.MOV.U32 R3, RZ, RZ, R31 ;  /* 0x000000ffff038224 */ /* 0x001fe400078e001f */
[----:B------:R-:W4:Y:S01]  /*1a990*/  LDL R31, [R1+0x77c] ;  /* 0x00077c00011f7983 */ /* 0x000f220000100800 */
[--C-:B------:R-:W-:Y:S02]  /*1a9a0*/  SHF.R.U32.HI R41, RZ, 0x7, R151.reuse ;  /* 0x00000007ff297819 */ /* 0x100fe40000011697 */
[----:B------:R-:W-:Y:S02]  /*1a9b0*/  SHF.R.U32.HI R46, RZ, 0x7, R151 ;  /* 0x00000007ff2e7819 */ /* 0x000fe40000011697 */
[----:B------:R-:W-:Y:S02]  /*1a9c0*/  SGXT.U32 R41, R41, 0x1 ;  /* 0x000000012929781a */ /* 0x000fe40000000000 */
[----:B------:R-:W-:Y:S01]  /*1a9d0*/  SGXT.U32 R46, R46, 0x1 ;  /* 0x000000012e2e781a */ /* 0x000fe20000000000 */
[----:B------:R-:W-:Y:S01]  /*1a9e0*/  @!P0 IMAD.MOV.U32 R2, RZ, RZ, R26 ;  /* 0x000000ffff028224 */ /* 0x000fe200078e001a */
[----:B------:R-:W-:Y:S01]  /*1a9f0*/  PRMT R14, RZ, 0x7610, R14 ;  /* 0x00007610ff0e7816 */ /* 0x000fe2000000000e */
[----:B------:R-:W4:Y:S01]  /*1aa00*/  LDL R26, [R1+0x780] ;  /* 0x00078000011a7983 */ /* 0x000f220000100800 */
[----:B------:R-:W-:-:S02]  /*1aa10*/  LOP3.LUT R46, R46, 0x1a, RZ, 0xfc, !PT ;  /* 0x0000001a2e2e7812 */ /* 0x000fc400078efcff */
[----:B------:R-:W-:Y:S02]  /*1aa20*/  LOP3.LUT R41, R41, 0x1c, RZ, 0xfc, !PT ;  /* 0x0000001c29297812 */ /* 0x000fe400078efcff */
[----:B------:R0:W4:Y:S01]  /*1aa30*/  @!P0 LDG.E.U8 R14, desc[UR42][R2.64] ;  /* 0x0000002a020e8981 */ /* 0x000122000c1e1100 */
[----:B------:R-:W-:Y:S02]  /*1aa40*/  PRMT R13, RZ, 0x7610, R13 ;  /* 0x00007610ff0d7816 */ /* 0x000fe4000000000d */
[----:B------:R-:W-:Y:S02]  /*1aa50*/  ISETP.GE.AND P1, PT, R46, UR5, PT ;  /* 0x000000052e007c0c */ /* 0x000fe4000bf26270 */
[----:B------:R-:W-:Y:S01]  /*1aa60*/  ISETP.GE.AND P0, PT, R41, UR5, PT ;  /* 0x0000000529007c0c */ /* 0x000fe2000bf06270 */
[----:B------:R-:W4:Y:S01]  /*1aa70*/  LDL R46, [R1+0x774] ;  /* 0x00077400012e7983 */ /* 0x000f220000100800 */
[----:B0-----:R-:W-:-:S03]  /*1aa80*/  @!P2 IMAD.MOV.U32 R2, RZ, RZ, R63 ;  /* 0x000000ffff02a224 */ /* 0x001fc600078e003f */
[----:B------:R-:W4:Y:S01]  /*1aa90*/  LDL R41, [R1+0x778] ;  /* 0x0007780001297983 */ /* 0x000f220000100800 */
[----:B------:R-:W-:Y:S01]  /*1aaa0*/  @!P2 IMAD.MOV.U32 R3, RZ, RZ, R74 ;  /* 0x000000ffff03a224 */ /* 0x000fe200078e004a */
[----:B------:R-:W-:Y:S02]  /*1aab0*/  PRMT R17, RZ, 0x7610, R17 ;  /* 0x00007610ff117816 */ /* 0x000fe40000000011 */
[----:B------:R-:W-:Y:S01]  /*1aac0*/  SHF.R.U32.HI R63, RZ, 0x7, R151 ;  /* 0x00000007ff3f7819 */ /* 0x000fe20000011697 */
[----:B------:R-:W4:Y:S04]  /*1aad0*/  LDL R74, [R1+0x74c] ;  /* 0x00074c00014a7983 */ /* 0x000f280000100800 */
[----:B------:R2:W4:Y:S02]  /*1aae0*/  @!P2 LDG.E.U8 R13, desc[UR42][R2.64] ;  /* 0x0000002a020da981 */ /* 0x000524000c1e1100 */
[----:B--2---:R-:W-:-:S02]  /*1aaf0*/  @!P3 IMAD.MOV.U32 R3, RZ, RZ, R33 ;  /* 0x000000ffff03b224 */ /* 0x004fc400078e0021 */
[----:B------:R-:W2:Y:S01]  /*1ab00*/  LDL R33, [R1+0x76c] ;  /* 0x00076c0001217983 */ /* 0x000ea20000100800 */
[----:B---3--:R-:W-:-:S03]  /*1ab10*/  @!P3 IMAD.MOV.U32 R2, RZ, RZ, R4 ;  /* 0x000000ffff02b224 */ /* 0x008fc600078e0004 */
[----:B------:R-:W3:Y:S04]  /*1ab20*/  LDL R4, [R1+0x770] ;  /* 0x0007700001047983 */ /* 0x000ee80000100800 */
[----:B------:R4:W3:Y:S01]  /*1ab30*/  @!P3 LDG.E.U8 R17, desc[UR42][R2.64] ;  /* 0x0000002a0211b981 */ /* 0x0008e2000c1e1100 */
[----:B------:R-:W-:Y:S02]  /*1ab40*/  SGXT.U32 R63, R63, 0x1 ;  /* 0x000000013f3f781a */ /* 0x000fe40000000000 */
[----:B------:R-:W-:Y:S02]  /*1ab50*/  PRMT R20, RZ, 0x7610, R20 ;  /* 0x00007610ff147816 */ /* 0x000fe40000000014 */
[----:B------:R-:W-:Y:S02]  /*1ab60*/  LOP3.LUT R63, R63, 0x1e, RZ, 0xfc, !PT ;  /* 0x0000001e3f3f7812 */ /* 0x000fe400078efcff */
[----:B------:R-:W-:-:S02]  /*1ab70*/  PRMT R16, RZ, 0x7610, R16 ;  /* 0x00007610ff107816 */ /* 0x000fc40000000010 */
[----:B------:R-:W-:Y:S02]  /*1ab80*/  ISETP.GE.AND P2, PT, R63, UR5, PT ;  /* 0x000000053f007c0c */ /* 0x000fe4000bf46270 */
[----:B------:R-:W-:Y:S01]  /*1ab90*/  PRMT R19, RZ, 0x7610, R19 ;  /* 0x00007610ff137816 */ /* 0x000fe20000000013 */
[----:B------:R-:W3:Y:S01]  /*1aba0*/  LDL R63, [R1+0x750] ;  /* 0x00075000013f7983 */ /* 0x000ee20000100800 */
[----:B----4-:R-:W-:Y:S01]  /*1abb0*/  @!P4 IMAD.MOV.U32 R3, RZ, RZ, R45 ;  /* 0x000000ffff03c224 */ /* 0x010fe200078e002d */
[--C-:B------:R-:W-:Y:S01]  /*1abc0*/  SHF.R.U32.HI R45, RZ, 0x7, R151.reuse ;  /* 0x00000007ff2d7819 */ /* 0x100fe20000011697 */
[----:B------:R-:W-:Y:S01]  /*1abd0*/  @!P4 IMAD.MOV.U32 R2, RZ, RZ, R44 ;  /* 0x000000ffff02c224 */ /* 0x000fe200078e002c */
[----:B------:R-:W-:Y:S02]  /*1abe0*/  SHF.R.U32.HI R44, RZ, 0x7, R151 ;  /* 0x00000007ff2c7819 */ /* 0x000fe40000011697 */
[----:B------:R-:W-:Y:S02]  /*1abf0*/  SGXT.U32 R45, R45, 0x1 ;  /* 0x000000012d2d781a */ /* 0x000fe40000000000 */
[----:B------:R-:W-:Y:S01]  /*1ac00*/  SGXT.U32 R44, R44, 0x1 ;  /* 0x000000012c2c781a */ /* 0x000fe20000000000 */
[----:B------:R0:W4:Y:S01]  /*1ac10*/  @!P4 LDG.E.U8 R20, desc[UR42][R2.64] ;  /* 0x0000002a0214c981 */ /* 0x000122000c1e1100 */
[----:B------:R-:W-:-:S02]  /*1ac20*/  LOP3.LUT R45, R45, 0x20, RZ, 0xfc, !PT ;  /* 0x000000202d2d7812 */ /* 0x000fc400078efcff */
[----:B------:R-:W-:Y:S02]  /*1ac30*/  LOP3.LUT R44, R44, 0x22, RZ, 0xfc, !PT ;  /* 0x000000222c2c7812 */ /* 0x000fe400078efcff */
[----:B------:R-:W-:Y:S02]  /*1ac40*/  ISETP.GE.AND P3, PT, R45, UR5, PT ;  /* 0x000000052d007c0c */ /* 0x000fe4000bf66270 */
[----:B------:R-:W-:Y:S01]  /*1ac50*/  ISETP.GE.AND P4, PT, R44, UR5, PT ;  /* 0x000000052c007c0c */ /* 0x000fe2000bf86270 */
[----:B------:R-:W4:Y:S04]  /*1ac60*/  LDL R45, [R1+0x764] ;  /* 0x00076400012d7983 */ /* 0x000f280000100800 */
[----:B------:R-:W4:Y:S01]  /*1ac70*/  LDL R44, [R1+0x768] ;  /* 0x00076800012c7983 */ /* 0x000f220000100800 */
[----:B0-----:R-:W-:-:S03]  /*1ac80*/  @!P1 IMAD.MOV.U32 R3, RZ, RZ, R37 ;  /* 0x000000ffff039224 */ /* 0x001fc600078e0025 */
[----:B------:R-:W4:Y:S01]  /*1ac90*/  LDL R37, [R1+0x75c] ;  /* 0x00075c0001257983 */ /* 0x000f220000100800 */
[----:B------:R-:W-:-:S03]  /*1aca0*/  @!P1 IMAD.MOV.U32 R2, RZ, RZ, R32 ;  /* 0x000000ffff029224 */ /* 0x000fc600078e0020 */
[----:B------:R-:W4:Y:S04]  /*1acb0*/  LDL R32, [R1+0x760] ;  /* 0x0007600001207983 */ /* 0x000f280000100800 */
[----:B------:R0:W4:Y:S02]  /*1acc0*/  @!P1 LDG.E.U8 R16, desc[UR42][R2.64] ;  /* 0x0000002a02109981 */ /* 0x000124000c1e1100 */
[----:B0-----:R-:W-:Y:S02]  /*1acd0*/  @!P0 IMAD.MOV.U32 R2, RZ, RZ, R48 ;  /* 0x000000ffff028224 */ /* 0x001fe400078e0030 */
[----:B------:R-:W-:-:S05]  /*1ace0*/  @!P0 IMAD.MOV.U32 R3, RZ, RZ, R49 ;  /* 0x000000ffff038224 */ /* 0x000fca00078e0031 */
[----:B------:R0:W4:Y:S02]  /*1acf0*/  @!P0 LDG.E.U8 R19, desc[UR42][R2.64] ;  /* 0x0000002a02138981 */ /* 0x000124000c1e1100 */
[----:B0-----:R-:W-:Y:S02]  /*1ad00*/  @!P2 IMAD.MOV.U32 R3, RZ, RZ, R31 ;  /* 0x000000ffff03a224 */ /* 0x001fe400078e001f */
[----:B------:R-:W4:Y:S01]  /*1ad10*/  LDL R31, [R1+0x754] ;  /* 0x00075400011f7983 */ /* 0x000f220000100800 */
[----:B------:R-:W-:Y:S02]  /*1ad20*/  PRMT R18, RZ, 0x7610, R18 ;  /* 0x00007610ff127816 */ /* 0x000fe40000000012 */
[--C-:B------:R-:W-:Y:S02]  /*1ad30*/  SHF.R.U32.HI R48, RZ, 0x7, R151.reuse ;  /* 0x00000007ff307819 */ /* 0x100fe40000011697 */
[----:B------:R-:W-:Y:S01]  /*1ad40*/  SHF.R.U32.HI R49, RZ, 0x7, R151 ;  /* 0x00000007ff317819 */ /* 0x000fe20000011697 */
[----:B------:R-:W-:-:S02]  /*1ad50*/  @!P2 IMAD.MOV.U32 R2, RZ, RZ, R26 ;  /* 0x000000ffff02a224 */ /* 0x000fc400078e001a */
[----:B------:R-:W4:Y:S01]  /*1ad60*/  LDL R26, [R1+0x758] ;  /* 0x00075800011a7983 */ /* 0x000f220000100800 */
[----:B------:R-:W-:Y:S02]  /*1ad70*/  SGXT.U32 R48, R48, 0x1 ;  /* 0x000000013030781a */ /* 0x000fe40000000000 */
[----:B------:R-:W-:Y:S01]  /*1ad80*/  SGXT.U32 R49, R49, 0x1 ;  /* 0x000000013131781a */ /* 0x000fe20000000000 */
[----:B------:R0:W4:Y:S01]  /*1ad90*/  @!P2 LDG.E.U8 R18, desc[UR42][R2.64] ;  /* 0x0000002a0212a981 */ /* 0x000122000c1e1100 */
[----:B------:R-:W-:Y:S02]  /*1ada0*/  PRMT R22, RZ, 0x7610, R22 ;  /* 0x00007610ff167816 */ /* 0x000fe40000000016 */
[----:B------:R-:W-:Y:S02]  /*1adb0*/  LOP3.LUT R49, R49, 0x24, RZ, 0xfc, !PT ;  /* 0x0000002431317812 */ /* 0x000fe400078efcff */
[----:B------:R-:W-:Y:S01]  /*1adc0*/  LOP3.LUT R48, R48, 0x26, RZ, 0xfc, !PT ;  /* 0x0000002630307812 */ /* 0x000fe200078efcff */
[----:B0-----:R-:W-:-:S02]  /*1add0*/  @!P3 IMAD.MOV.U32 R2, RZ, RZ, R41 ;  /* 0x000000ffff02b224 */ /* 0x001fc400078e0029 */
[----:B------:R-:W-:Y:S01]  /*1ade0*/  @!P3 IMAD.MOV.U32 R3, RZ, RZ, R46 ;  /* 0x000000ffff03b224 */ /* 0x000fe200078e002e */
[----:B------:R-:W-:Y:S01]  /*1adf0*/  ISETP.GE.AND P1, PT, R49, UR5, PT ;  /* 0x0000000531007c0c */ /* 0x000fe2000bf26270 */
[----:B------:R-:W4:Y:S01]  /*1ae00*/  LDL R46, [R1+0x73c] ;  /* 0x00073c00012e7983 */ /* 0x000f220000100800 */
[----:B------:R-:W-:-:S03]  /*1ae10*/  ISETP.GE.AND P0, PT, R48, UR5, PT ;  /* 0x0000000530007c0c */ /* 0x000fc6000bf06270 */
[----:B------:R2:W4:Y:S04]  /*1ae20*/  @!P3 LDG.E.U8 R22, desc[UR42][R2.64] ;  /* 0x0000002a0216b981 */ /* 0x000528000c1e1100 */
[----:B------:R-:W4:Y:S04]  /*1ae30*/  LDL R49, [R1+0x744] ;  /* 0x0007440001317983 */ /* 0x000f280000100800 */
[----:B------:R-:W4:Y:S04]  /*1ae40*/  LDL R48, [R1+0x748] ;  /* 0x0007480001307983 */ /* 0x000f280000100800 */
[----:B------:R-:W4:Y:S01]  /*1ae50*/  LDL R41, [R1+0x740] ;  /* 0x0007400001297983 */ /* 0x000f220000100800 */
[----:B--2---:R-:W-:Y:S01]  /*1ae60*/  @!P4 IMAD.MOV.U32 R3, RZ, RZ, R33 ;  /* 0x000000ffff03c224 */ /* 0x004fe200078e0021 */
[----:B------:R-:W-:-:S04]  /*1ae70*/  SHF.R.U32.HI R33, RZ, 0x7, R151 ;  /* 0x00000007ff217819 */ /* 0x000fc80000011697 */
[----:B------:R-:W-:-:S04]  /*1ae80*/  SGXT.U32 R33, R33, 0x1 ;  /* 0x000000012121781a */ /* 0x000fc80000000000 */
[----:B------:R-:W-:-:S04]  /*1ae90*/  LOP3.LUT R33, R33, 0x2a, RZ, 0xfc, !PT ;  /* 0x0000002a21217812 */ /* 0x000fc800078efcff */
[----:B------:R-:W-:Y:S02]  /*1aea0*/  ISETP.GE.AND P3, PT, R33, UR5, PT ;  /* 0x0000000521007c0c */ /* 0x000fe4000bf66270 */
[----:B------:R-:W2:Y:S01]  /*1aeb0*/  LDL R33, [R1+0x734] ;  /* 0x0007340001217983 */ /* 0x000ea20000100800 */
[----:B---3--:R-:W-:Y:S01]  /*1aec0*/  @!P4 IMAD.MOV.U32 R2, RZ, RZ, R4 ;  /* 0x000000ffff02c224 */ /* 0x008fe200078e0004 */
[----:B------:R-:W-:-:S04]  /*1aed0*/  SHF.R.U32.HI R4, RZ, 0x7, R151 ;  /* 0x00000007ff047819 */ /* 0x000fc80000011697 */
[----:B------:R-:W-:-:S04]  /*1aee0*/  SGXT.U32 R4, R4, 0x1 ;  /* 0x000000010404781a */ /* 0x000fc80000000000 */
[----:B------:R-:W-:-:S04]  /*1aef0*/  LOP3.LUT R4, R4, 0x28, RZ, 0xfc, !PT ;  /* 0x0000002804047812 */ /* 0x000fc800078efcff */
[----:B------:R-:W-:Y:S02]  /*1af00*/  ISETP.GE.AND P2, PT, R4, UR5, PT ;  /* 0x0000000504007c0c */ /* 0x000fe4000bf46270 */
[----:B------:R-:W-:Y:S02]  /*1af10*/  SHF.R.U32.HI R4, RZ, 0x7, R151 ;  /* 0x00000007ff047819 */ /* 0x000fe40000011697 */
[----:B------:R-:W-:Y:S02]  /*1af20*/  PRMT R153, RZ, 0x7610, R153 ;  /* 0x00007610ff997816 */ /* 0x000fe40000000099 */
[----:B------:R-:W-:-:S04]  /*1af30*/  SGXT.U32 R4, R4, 0x1 ;  /* 0x000000010404781a */ /* 0x000fc80000000000 */
[----:B------:R-:W-:Y:S01]  /*1af40*/  LOP3.LUT R4, R4, 0x2c, RZ, 0xfc, !PT ;  /* 0x0000002c04047812 */ /* 0x000fe200078efcff */
[----:B------:R4:W3:Y:S03]  /*1af50*/  @!P4 LDG.E.U8 R153, desc[UR42][R2.64] ;  /* 0x0000002a0299c981 */ /* 0x0008e6000c1e1100 */
[----:B------:R-:W-:Y:S02]  /*1af60*/  ISETP.GE.AND P4, PT, R4, UR5, PT ;  /* 0x0000000504007c0c */ /* 0x000fe4000bf86270 */
[----:B------:R-:W3:Y:S01]  /*1af70*/  LDL R4, [R1+0x738] ;  /* 0x0007380001047983 */ /* 0x000ee20000100800 */
[----:B------:R-:W-:Y:S02]  /*1af80*/  PRMT R21, RZ, 0x7610, R21 ;  /* 0x00007610ff157816 */ /* 0x000fe40000000015 */
[----:B------:R-:W-:Y:S01]  /*1af90*/  PRMT R152, RZ, 0x7610, R152 ;  /* 0x00007610ff987816 */ /* 0x000fe20000000098 */
[----:B----4-:R-:W-:-:S02]  /*1afa0*/  @!P1 IMAD.MOV.U32 R3, RZ, RZ, R45 ;  /* 0x000000ffff039224 */ /* 0x010fc400078e002d */
[----:B------:R-:W4:Y:S01]  /*1afb0*/  LDL R45, [R1+0x72c] ;  /* 0x00072c00012d7983 */ /* 0x000f220000100800 */
[----:B------:R-:W-:-:S03]  /*1afc0*/  @!P1 IMAD.MOV.U32 R2, RZ, RZ, R44 ;  /* 0x000000ffff029224 */ /* 0x000fc600078e002c */
[----:B------:R-:W4:Y:S04]  /*1afd0*/  LDL R44, [R1+0x730] ;  /* 0x00073000012c7983 */ /* 0x000f280000100800 */
[----:B------:R0:W4:Y:S02]  /*1afe0*/  @!P1 LDG.E.U8 R21, desc[UR42][R2.64] ;  /* 0x0000002a02159981 */ /* 0x000124000c1e1100 */
[----:B0-----:R-:W-:Y:S02]  /*1aff0*/  @!P0 IMAD.MOV.U32 R2, RZ, RZ, R32 ;  /* 0x000000ffff028224 */ /* 0x001fe400078e0020 */
[----:B------:R-:W-:Y:S01]  /*1b000*/  @!P0 IMAD.MOV.U32 R3, RZ, RZ, R37 ;  /* 0x000000ffff038224 */ /* 0x000fe200078e0025 */
[----:B------:R-:W4:Y:S04]  /*1b010*/  LDL R32, [R1+0x728] ;  /* 0x0007280001207983 */ /* 0x000f280000100800 */
[----:B------:R-:W4:Y:S04]  /*1b020*/  LDL R37, [R1+0x724] ;  /* 0x0007240001257983 */ /* 0x000f280000100800 */
[----:B------:R0:W4:Y:S02]  /*1b030*/  @!P0 LDG.E.U8 R152, desc[UR42][R2.64] ;  /* 0x0000002a02988981 */ /* 0x000124000c1e1100 */
[----:B0-----:R-:W-:-:S02]  /*1b040*/  @!P2 IMAD.MOV.U32 R3, RZ, RZ, R31 ;  /* 0x000000ffff03a224 */ /* 0x001fc400078e001f */
[----:B------:R-:W4:Y:S01]  /*1b050*/  LDL R31, [R1+0x71c] ;  /* 0x00071c00011f7983 */ /* 0x000f220000100800 */
[----:B------:R-:W-:Y:S02]  /*1b060*/  SHF.R.U32.HI R92, RZ, 0x7, R151 ;  /* 0x00000007ff5c7819 */ /* 0x000fe40000011697 */
[----:B------:R-:W-:Y:S02]  /*1b070*/  PRMT R23, RZ, 0x7610, R23 ;  /* 0x00007610ff177816 */ /* 0x000fe40000000017 */
[----:B------:R-:W-:Y:S02]  /*1b080*/  SGXT.U32 R92, R92, 0x1 ;  /* 0x000000015c5c781a */ /* 0x000fe40000000000 */
[----:B------:R-:W-:Y:S01]  /*1b090*/  SHF.R.U32.HI R75, RZ, 0x7, R151 ;  /* 0x00000007ff4b7819 */ /* 0x000fe20000011697 */
[----:B------:R-:W-:Y:S02]  /*1b0a0*/  @!P2 IMAD.MOV.U32 R2, RZ, RZ, R26 ;  /* 0x000000ffff02a224 */ /* 0x000fe400078e001a */
[----:B------:R-:W4:Y:S01]  /*1b0b0*/  LDL R26, [R1+0x720] ;  /* 0x00072000011a7983 */ /* 0x000f220000100800 */
[----:B------:R-:W-:-:S02]  /*1b0c0*/  LOP3.LUT R92, R92, 0x2e, RZ, 0xfc, !PT ;  /* 0x0000002e5c5c7812 */ /* 0x000fc400078efcff */
[----:B------:R-:W-:Y:S01]  /*1b0d0*/  SGXT.U32 R75, R75, 0x1 ;  /* 0x000000014b4b781a */ /* 0x000fe20000000000 */
[----:B------:R0:W4:Y:S01]  /*1b0e0*/  @!P2 LDG.E.U8 R23, desc[UR42][R2.64] ;  /* 0x0000002a0217a981 */ /* 0x000122000c1e1100 */
[----:B------:R-:W-:Y:S02]  /*1b0f0*/  PRMT R155, RZ, 0x7610, R155 ;  /* 0x00007610ff9b7816 */ /* 0x000fe4000000009b */
[----:B------:R-:W-:Y:S02]  /*1b100*/  ISETP.GE.AND P1, PT, R92, UR5, PT ;  /* 0x000000055c007c0c */ /* 0x000fe4000bf26270 */
[----:B------:R-:W-:Y:S01]  /*1b110*/  LOP3.LUT R75, R75, 0x30, RZ, 0xfc, !PT ;  /* 0x000000304b4b7812 */ /* 0x000fe200078efcff */
[----:B------:R-:W4:Y:S01]  /*1b120*/  LDL R92, [R1+0x704] ;  /* 0x00070400015c7983 */ /* 0x000f220000100800 */
[----:B0-----:R-:W-:Y:S02]  /*1b130*/  @!P3 IMAD.MOV.U32 R2, RZ, RZ, R63 ;  /* 0x000000ffff02b224 */ /* 0x001fe400078e003f */
[----:B------:R-:W-:Y:S01]  /*1b140*/  @!P3 IMAD.MOV.U32 R3, RZ, RZ, R74 ;  /* 0x000000ffff03b224 */ /* 0x000fe200078e004a */
[----:B------:R-:W-:Y:S01]  /*1b150*/  PRMT R159, RZ, 0x7610, R159 ;  /* 0x00007610ff9f7816 */ /* 0x000fe2000000009f */
[----:B------:R-:W4:Y:S01]  /*1b160*/  LDL R74, [R1+0x6fc] ;  /* 0x0006fc00014a7983 */ /* 0x000f220000100800 */
[----:B------:R-:W-:-:S03]  /*1b170*/  ISETP.GE.AND P0, PT, R75, UR5, PT ;  /* 0x000000054b007c0c */ /* 0x000fc6000bf06270 */
[----:B------:R0:W4:Y:S01]  /*1b180*/  @!P3 LDG.E.U8 R155, desc[UR42][R2.64] ;  /* 0x0000002a029bb981 */ /* 0x000122000c1e1100 */
[----:B------:R-:W-:Y:S02]  /*1b190*/  PRMT R154, RZ, 0x7610, R154 ;  /* 0x00007610ff9a7816 */ /* 0x000fe4000000009a */
[----:B------:R-:W-:Y:S01]  /*1b1a0*/  SHF.R.U32.HI R63, RZ, 0x7, R151 ;  /* 0x00000007ff3f7819 */ /* 0x000fe20000011697 */
[----:B------:R-:W4:Y:S01]  /*1b1b0*/  LDL R75, [R1+0x708] ;  /* 0x00070800014b7983 */ /* 0x000f220000100800 */
[----:B0-----:R-:W-:Y:S02]  /*1b1c0*/  @!P4 IMAD.MOV.U32 R2, RZ, RZ, R48 ;  /* 0x000000ffff02c224 */ /* 0x001fe400078e0030 */
[----:B------:R-:W-:-:S05]  /*1b1d0*/  @!P4 IMAD.MOV.U32 R3, RZ, RZ, R49 ;  /* 0x000000ffff03c224 */ /* 0x000fca00078e0031 */
[----:B------:R0:W4:Y:S02]  /*1b1e0*/  @!P4 LDG.E.U8 R159, desc[UR42][R2.64] ;  /* 0x0000002a029fc981 */ /* 0x000124000c1e1100 */
[----:B0-----:R-:W-:Y:S02]  /*1b1f0*/  @!P1 IMAD.MOV.U32 R2, RZ, RZ, R41 ;  /* 0x000000ffff029224 */ /* 0x001fe400078e0029 */
[----:B------:R-:W-:Y:S01]  /*1b200*/  @!P1 IMAD.MOV.U32 R3, RZ, RZ, R46 ;  /* 0x000000ffff039224 */ /* 0x000fe200078e002e */
[----:B------:R-:W4:Y:S04]  /*1b210*/  LDL R41, [R1+0x718] ;  /* 0x0007180001297983 */ /* 0x000f280000100800 */
[----:B------:R-:W4:Y:S04]  /*1b220*/  LDL R46, [R1+0x714] ;  /* 0x00071400012e7983 */ /* 0x000f280000100800 */
[----:B------:R2:W4:Y:S02]  /*1b230*/  @!P1 LDG.E.U8 R154, desc[UR42][R2.64] ;  /* 0x0000002a029a9981 */ /* 0x000524000c1e1100 */
[----:B--2---:R-:W-:-:S02]  /*1b240*/  @!P0 IMAD.MOV.U32 R3, RZ, RZ, R33 ;  /* 0x000000ffff038224 */ /* 0x004fc400078e0021 */
[----:B------:R-:W2:Y:S01]  /*1b250*/  LDL R33, [R1+0x70c] ;  /* 0x00070c0001217983 */ /* 0x000ea20000100800 */
[----:B------:R-:W-:Y:S02]  /*1b260*/  SGXT.U32 R63, R63, 0x1 ;  /* 0x000000013f3f781a */ /* 0x000fe40000000000 */
[--C-:B------:R-:W-:Y:S02]  /*1b270*/  SHF.R.U32.HI R49, RZ, 0x7, R151.reuse ;  /* 0x00000007ff317819 */ /* 0x100fe40000011697 */
[----:B------:R-:W-:Y:S02]  /*1b280*/  LOP3.LUT R63, R63, 0x32, RZ, 0xfc, !PT ;  /* 0x000000323f3f7812 */ /* 0x000fe400078efcff */
[----:B------:R-:W-:Y:S02]  /*1b290*/  SGXT.U32 R49, R49, 0x1 ;  /* 0x000000013131781a */ /* 0x000fe40000000000 */
[----:B------:R-:W-:Y:S02]  /*1b2a0*/  SHF.R.U32.HI R48, RZ, 0x7, R151 ;  /* 0x00000007ff307819 */ /* 0x000fe40000011697 */
[----:B------:R-:W-:-:S02]  /*1b2b0*/  ISETP.GE.AND P2, PT, R63, UR5, PT ;  /* 0x000000053f007c0c */ /* 0x000fc4000bf46270 */
[----:B------:R-:W-:Y:S01]  /*1b2c0*/  LOP3.LUT R49, R49, 0x34, RZ, 0xfc, !PT ;  /* 0x0000003431317812 */ /* 0x000fe200078efcff */
[----:B------:R-:W2:Y:S01]  /*1b2d0*/  LDL R63, [R1+0x700] ;  /* 0x00070000013f7983 */ /* 0x000ea20000100800 */
[----:B------:R-:W-:Y:S02]  /*1b2e0*/  SGXT.U32 R48, R48, 0x1 ;  /* 0x000000013030781a */ /* 0x000fe40000000000 */
[----:B------:R-:W-:Y:S02]  /*1b2f0*/  PRMT R157, RZ, 0x7610, R157 ;  /* 0x00007610ff9d7816 */ /* 0x000fe4000000009d */
[----:B------:R-:W-:Y:S02]  /*1b300*/  ISETP.GE.AND P3, PT, R49, UR5, PT ;  /* 0x0000000531007c0c */ /* 0x000fe4000bf66270 */
[----:B------:R-:W-:Y:S01]  /*1b310*/  LOP3.LUT R48, R48, 0x36, RZ, 0xfc, !PT ;  /* 0x0000003630307812 */ /* 0x000fe200078efcff */
[----:B---3--:R-:W-:Y:S02]  /*1b320*/  @!P0 IMAD.MOV.U32 R2, RZ, RZ, R4 ;  /* 0x000000ffff028224 */ /* 0x008fe400078e0004 */
[----:B------:R-:W3:Y:S01]  /*1b330*/  LDL R4, [R1+0x710] ;  /* 0x0007100001047983 */ /* 0x000ee20000100800 */
[----:B------:R-:W-:-:S02]  /*1b340*/  ISETP.GE.AND P4, PT, R48, UR5, PT ;  /* 0x0000000530007c0c */ /* 0x000fc4000bf86270 */
[----:B------:R-:W-:Y:S01]  /*1b350*/  PRMT R156, RZ, 0x7610, R156 ;  /* 0x00007610ff9c7816 */ /* 0x000fe2000000009c */
[----:B------:R4:W3:Y:S01]  /*1b360*/  @!P0 LDG.E.U8 R157, desc[UR42][R2.64] ;  /* 0x0000002a029d8981 */ /* 0x0008e2000c1e1100 */
[----:B------:R-:W-:Y:S01]  /*1b370*/  PRMT R161, RZ, 0x7610, R161 ;  /* 0x00007610ffa17816 */ /* 0x000fe200000000a1 */
[----:B----4-:R-:W-:Y:S02]  /*1b380*/  @!P2 IMAD.MOV.U32 R3, RZ, RZ, R45 ;  /* 0x000000ffff03a224 */ /* 0x010fe400078e002d */
[----:B------:R-:W-:Y:S01]  /*1b390*/  @!P2 IMAD.MOV.U32 R2, RZ, RZ, R44 ;  /* 0x000000ffff02a224 */ /* 0x000fe200078e002c */
[----:B------:R-:W-:Y:S01]  /*1b3a0*/  SHF.R.U32.HI R49, RZ, 0x7, R151 ;  /* 0x00000007ff317819 */ /* 0x000fe20000011697 */
[----:B------:R-:W4:Y:S04]  /*1b3b0*/  LDL R45, [R1+0x6ec] ;  /* 0x0006ec00012d7983 */ /* 0x000f280000100800 */
[----:B------:R0:W4:Y:S02]  /*1b3c0*/  @!P2 LDG.E.U8 R156, desc[UR42][R2.64] ;  /* 0x0000002a029ca981 */ /* 0x000124000c1e1100 */
[----:B0-----:R-:W-:-:S02]  /*1b3d0*/  @!P3 IMAD.MOV.U32 R2, RZ, RZ, R32 ;  /* 0x000000ffff02b224 */ /* 0x001fc400078e0020 */
[----:B------:R-:W-:Y:S02]  /*1b3e0*/  @!P3 IMAD.MOV.U32 R3, RZ, RZ, R37 ;  /* 0x000000ffff03b224 */ /* 0x000fe400078e0025 */
[----:B------:R-:W4:Y:S04]  /*1b3f0*/  LDL R37, [R1+0x6f4] ;  /* 0x0006f40001257983 */ /* 0x000f280000100800 */
[----:B------:R0:W4:Y:S01]  /*1b400*/  @!P3 LDG.E.U8 R161, desc[UR42][R2.64] ;  /* 0x0000002a02a1b981 */ /* 0x000122000c1e1100 */
[----:B------:R-:W-:Y:S01]  /*1b410*/  SHF.R.U32.HI R44, RZ, 0x7, R151 ;  /* 0x00000007ff2c7819 */ /* 0x000fe20000011697 */
[----:B0-----:R-:W-:Y:S02]  /*1b420*/  @!P4 IMAD.MOV.U32 R3, RZ, RZ, R31 ;  /* 0x000000ffff03c224 */ /* 0x001fe400078e001f */
[----:B------:R-:W4:Y:S01]  /*1b430*/  LDL R31, [R1+0x6f8] ;  /* 0x0006f800011f7983 */ /* 0x000f220000100800 */
[----:B------:R-:W-:-:S04]  /*1b440*/  SGXT.U32 R44, R44, 0x1 ;  /* 0x000000012c2c781a */ /* 0x000fc80000000000 */
[----:B------:R-:W-:-:S04]  /*1b450*/  LOP3.LUT R44, R44, 0x3c, RZ, 0xfc, !PT ;  /* 0x0000003c2c2c7812 */ /* 0x000fc800078efcff */
[----:B------:R-:W-:Y:S02]  /*1b460*/  ISETP.GE.AND P2, PT, R44, UR5, PT ;  /* 0x000000052c007c0c */ /* 0x000fe4000bf46270 */
[----:B------:R-:W4:Y:S01]  /*1b470*/  LDL R44, [R1+0x6f0] ;  /* 0x0006f000012c7983 */ /* 0x000f220000100800 */
[----:B------:R-:W-:Y:S01]  /*1b480*/  SGXT.U32 R49, R49, 0x1 ;  /* 0x000000013131781a */ /* 0x000fe20000000000 */
[----:B------:R-:W-:Y:S01]  /*1b490*/  @!P4 IMAD.MOV.U32 R2, RZ, RZ, R26 ;  /* 0x000000ffff02c224 */ /* 0x000fe200078e001a */
[--C-:B------:R-:W-:Y:S02]  /*1b4a0*/  SHF.R.U32.HI R48, RZ, 0x7, R151.reuse ;  /* 0x00000007ff307819 */ /* 0x100fe40000011697 */
[--C-:B------:R-:W-:Y:S02]  /*1b4b0*/  SHF.R.U32.HI R26, RZ, 0x7, R151.reuse ;  /* 0x00000007ff1a7819 */ /* 0x100fe40000011697 */
[----:B------:R-:W-:Y:S02]  /*1b4c0*/  SHF.R.U32.HI R32, RZ, 0x7, R151 ;  /* 0x00000007ff207819 */ /* 0x000fe40000011697 */
[----:B------:R-:W-:-:S02]  /*1b4d0*/  LOP3.LUT R49, R49, 0x38, RZ, 0xfc, !PT ;  /* 0x0000003831317812 */ /* 0x000fc400078efcff */
[----:B------:R-:W-:Y:S02]  /*1b4e0*/  SGXT.U32 R48, R48, 0x1 ;  /* 0x000000013030781a */ /* 0x000fe40000000000 */
[----:B------:R-:W-:Y:S02]  /*1b4f0*/  SGXT.U32 R26, R26, 0x1 ;  /* 0x000000011a1a781a */ /* 0x000fe40000000000 */
[----:B------:R-:W-:Y:S02]  /*1b500*/  SGXT.U32 R32, R32, 0x1 ;  /* 0x000000012020781a */ /* 0x000fe40000000000 */
[----:B------:R-:W-:Y:S02]  /*1b510*/  PRMT R164, RZ, 0x7610, R164 ;  /* 0x00007610ffa47816 */ /* 0x000fe400000000a4 */
[----:B------:R-:W-:Y:S02]  /*1b520*/  ISETP.GE.AND P1, PT, R49, UR5, PT ;  /* 0x0000000531007c0c */ /* 0x000fe4000bf26270 */
[----:B------:R-:W-:Y:S01]  /*1b530*/  LOP3.LUT R48, R48, 0x3a, RZ, 0xfc, !PT ;  /* 0x0000003a30307812 */ /* 0x000fe200078efcff */
[----:B------:R-:W4:Y:S01]  /*1b540*/  LDL R49, [R1+0x6dc] ;  /* 0x0006dc0001317983 */ /* 0x000f220000100800 */
[----:B------:R-:W-:-:S02]  /*1b550*/  LOP3.LUT R32, R32, 0x3e, RZ, 0xfc, !PT ;  /* 0x0000003e20207812 */ /* 0x000fc400078efcff */
[----:B------:R-:W-:Y:S01]  /*1b560*/  LOP3.LUT R26, R26, 0x40, RZ, 0xfc, !PT ;  /* 0x000000401a1a7812 */ /* 0x000fe200078efcff */
[----:B------:R0:W4:Y:S01]  /*1b570*/  @!P4 LDG.E.U8 R164, desc[UR42][R2.64] ;  /* 0x0000002a02a4c981 */ /* 0x000122000c1e1100 */
[----:B------:R-:W-:Y:S02]  /*1b580*/  ISETP.GE.AND P0, PT, R48, UR5, PT ;  /* 0x0000000530007c0c */ /* 0x000fe4000bf06270 */
[----:B------:R-:W-:Y:S01]  /*1b590*/  ISETP.GE.AND P3, PT, R32, UR5, PT ;  /* 0x0000000520007c0c */ /* 0x000fe2000bf66270 */
[----:B------:R-:W4:Y:S01]  /*1b5a0*/  LDL R48, [R1+0x6e0] ;  /* 0x0006e00001307983 */ /* 0x000f220000100800 */
[----:B------:R-:W-:-:S03]  /*1b5b0*/  ISETP.GE.AND P4, PT, R26, UR5, PT ;  /* 0x000000051a007c0c */ /* 0x000fc6000bf86270 */
[----:B------:R-:W4:Y:S04]  /*1b5c0*/  LDL R32, [R1+0x6e4] ;  /* 0x0006e40001207983 */ /* 0x000f280000100800 */
[----:B------:R-:W4:Y:S01]  /*1b5d0*/  LDL R26, [R1+0x6e8] ;  /* 0x0006e800011a7983 */ /* 0x000f220000100800 */
[----:B------:R-:W-:Y:S01]  /*1b5e0*/  PRMT R160, RZ, 0x7610, R160 ;  /* 0x00007610ffa07816 */ /* 0x000fe200000000a0 */
[----:B0-----:R-:W-:Y:S02]  /*1b5f0*/  @!P1 IMAD.MOV.U32 R2, RZ, RZ, R41 ;  /* 0x000000ffff029224 */ /* 0x001fe400078e0029 */
[----:B------:R-:W4:Y:S01]  /*1b600*/  LDL R41, [R1+0x6d8] ;  /* 0x0006d80001297983 */ /* 0x000f220000100800 */
[----:B------:R-:W-:-:S03]  /*1b610*/  @!P1 IMAD.MOV.U32 R3, RZ, RZ, R46 ;  /* 0x000000ffff039224 */ /* 0x000fc600078e002e */
[----:B------:R-:W4:Y:S04]  /*1b620*/  LDL R46, [R1+0x6d4] ;  /* 0x0006d400012e7983 */ /* 0x000f280000100800 */
[----:B------:R2:W4:Y:S02]  /*1b630*/  @!P1 LDG.E.U8 R160, desc[UR42][R2.64] ;  /* 0x0000002a02a09981 */ /* 0x000524000c1e1100 */
[----:B--2---:R-:W-:Y:S01]  /*1b640*/  @!P0 IMAD.MOV.U32 R3, RZ, RZ, R33 ;  /* 0x000000ffff038224 */ /* 0x004fe200078e0021 */
[----:B------:R-:W-:-:S04]  /*1b650*/  SHF.R.U32.HI R33, RZ, 0x7, R151 ;  /* 0x00000007ff217819 */ /* 0x000fc80000011697 */
[----:B------:R-:W-:-:S04]  /*1b660*/  SGXT.U32 R33, R33, 0x1 ;  /* 0x000000012121781a */ /* 0x000fc80000000000 */
[----:B------:R-:W-:-:S04]  /*1b670*/  LOP3.LUT R33, R33, 0x42, RZ, 0xfc, !PT ;  /* 0x0000004221217812 */ /* 0x000fc800078efcff */
[----:B------:R-:W-:Y:S02]  /*1b680*/  ISETP.GE.AND P1, PT, R33, UR5, PT ;  /* 0x0000000521007c0c */ /* 0x000fe4000bf26270 */
[----:B------:R-:W2:Y:S01]  /*1b690*/  LDL R33, [R1+0x6cc] ;  /* 0x0006cc0001217983 */ /* 0x000ea20000100800 */
[----:B------:R-:W-:Y:S02]  /*1b6a0*/  PRMT R163, RZ, 0x7610, R163 ;  /* 0x00007610ffa37816 */ /* 0x000fe400000000a3 */
[----:B------:R-:W-:Y:S01]  /*1b6b0*/  PRMT R162, RZ, 0x7610, R162 ;  /* 0x00007610ffa27816 */ /* 0x000fe200000000a2 */
[----:B---3--:R-:W-:Y:S01]  /*1b6c0*/  @!P0 IMAD.MOV.U32 R2, RZ, RZ, R4 ;  /* 0x000000ffff028224 */ /* 0x008fe200078e0004 */
[----:B------:R-:W-:-:S04]  /*1b6d0*/  SHF.R.U32.HI R4, RZ, 0x7, R151 ;  /* 0x00000007ff047819 */ /* 0x000fc80000011697 */
[----:B------:R-:W-:Y:S01]  /*1b6e0*/  SGXT.U32 R4, R4, 0x1 ;  /* 0x000000010404781a */ /* 0x000fe20000000000 */
[----:B------:R0:W3:Y:S03]  /*1b6f0*/  @!P0 LDG.E.U8 R163, desc[UR42][R2.64] ;  /* 0x0000002a02a38981 */ /* 0x0000e6000c1e1100 */
[----:B------:R-:W-:Y:S02]  /*1b700*/  LOP3.LUT R4, R4, 0x44, RZ, 0xfc, !PT ;  /* 0x0000004404047812 */ /* 0x000fe400078efcff */
[----:B------:R-:W-:Y:S01]  /*1b710*/  PRMT R173, RZ, 0x7610, R173 ;  /* 0x00007610ffad7816 */ /* 0x000fe200000000ad */
[----:B0-----:R-:W-:Y:S02]  /*1b720*/  @!P2 IMAD.MOV.U32 R2, RZ, RZ, R75 ;  /* 0x000000ffff02a224 */ /* 0x001fe400078e004b */
[----:B------:R-:W-:Y:S01]  /*1b730*/  @!P2 IMAD.MOV.U32 R3, RZ, RZ, R92 ;  /* 0x000000ffff03a224 */ /* 0x000fe200078e005c */
[----:B------:R-:W-:Y:S01]  /*1b740*/  ISETP.GE.AND P0, PT, R4, UR5, PT ;  /* 0x0000000504007c0c */ /* 0x000fe2000bf06270 */
[----:B------:R-:W3:Y:S04]  /*1b750*/  LDL R75, [R1+0x68c] ;  /* 0x00068c00014b7983 */ /* 0x000ee80000100800 */
[----:B------:R0:W3:Y:S04]  /*1b760*/  @!P2 LDG.E.U8 R162, desc[UR42][R2.64] ;  /* 0x0000002a02a2a981 */ /* 0x0000e8000c1e1100 */
[----:B------:R-:W3:Y:S01]  /*1b770*/  LDL R4, [R1+0x6d0] ;  /* 0x0006d00001047983 */ /* 0x000ee20000100800 */
[----:B0-----:R-:W-:-:S02]  /*1b780*/  @!P3 IMAD.MOV.U32 R2, RZ, RZ, R63 ;  /* 0x000000ffff02b224 */ /* 0x001fc400078e003f */
[----:B------:R-:W-:-:S05]  /*1b790*/  @!P3 IMAD.MOV.U32 R3, RZ, RZ, R74 ;  /* 0x000000ffff03b224 */ /* 0x000fca00078e004a */
[----:B------:R4:W3:Y:S01]  /*1b7a0*/  @!P3 LDG.E.U8 R173, desc[UR42][R2.64] ;  /* 0x0000002a02adb981 */ /* 0x0008e2000c1e1100 */
[----:B------:R-:W-:Y:S01]  /*1b7b0*/  PRMT R176, RZ, 0x7610, R176 ;  /* 0x00007610ffb07816 */ /* 0x000fe200000000b0 */
[----:B----4-:R-:W-:Y:S01]  /*1b7c0*/  @!P4 IMAD.MOV.U32 R3, RZ, RZ, R37 ;  /* 0x000000ffff03c224 */ /* 0x010fe200078e0025 */
[----:B------:R-:W-:Y:S01]  /*1b7d0*/  SHF.R.U32.HI R37, RZ, 0x7, R151 ;  /* 0x00000007ff257819 */ /* 0x000fe20000011697 */
[----:B------:R-:W-:Y:S01]  /*1b7e0*/  @!P4 IMAD.MOV.U32 R2, RZ, RZ, R31 ;  /* 0x000000ffff02c224 */ /* 0x000fe200078e001f */
[----:B------:R-:W-:-:S04]  /*1b7f0*/  SHF.R.U32.HI R31, RZ, 0x7, R151 ;  /* 0x00000007ff1f7819 */ /* 0x000fc80000011697 */
[----:B------:R-:W-:Y:S01]  /*1b800*/  SGXT.U32 R31, R31, 0x1 ;  /* 0x000000011f1f781a */ /* 0x000fe20000000000 */
[----:B------:R0:W4:Y:S01]  /*1b810*/  @!P4 LDG.E.U8 R176, desc[UR42][R2.64] ;  /* 0x0000002a02b0c981 */ /* 0x000122000c1e1100 */
[----:B------:R-:W-:Y:S02]  /*1b820*/  SGXT.U32 R37, R37, 0x1 ;  /* 0x000000012525781a */ /* 0x000fe40000000000 */
[----:B------:R-:W-:Y:S02]  /*1b830*/  LOP3.LUT R31, R31, 0x4a, RZ, 0xfc, !PT ;  /* 0x0000004a1f1f7812 */ /* 0x000fe400078efcff */
[----:B------:R-:W-:Y:S02]  /*1b840*/  LOP3.LUT R37, R37, 0x48, RZ, 0xfc, !PT ;  /* 0x0000004825257812 */ /* 0x000fe400078efcff */
[----:B------:R-:W-:Y:S02]  /*1b850*/  ISETP.GE.AND P4, PT, R31, UR5, PT ;  /* 0x000000051f007c0c */ /* 0x000fe4000bf86270 */
[----:B------:R-:W4:Y:S01]  /*1b860*/  LDL R31, [R1+0x6c8] ;  /* 0x0006c800011f7983 */ /* 0x000f220000100800 */
[----:B------:R-:W-:-:S03]  /*1b870*/  ISETP.GE.AND P3, PT, R37, UR5, PT ;  /* 0x0000000525007c0c */ /* 0x000fc6000bf66270 */
[----:B------:R-:W4:Y:S01]  /*1b880*/  LDL R37, [R1+0x6c4] ;  /* 0x0006c40001257983 */ /* 0x000f220000100800 */
[----:B0-----:R-:W-:Y:S01]  /*1b890*/  @!P1 IMAD.MOV.U32 R2, RZ, RZ, R44 ;  /* 0x000000ffff029224 */ /* 0x001fe200078e002c */
[----:B------:R-:W-:Y:S01]  /*1b8a0*/  SHF.R.U32.HI R63, RZ, 0x7, R151 ;  /* 0x00000007ff3f7819 */ /* 0x000fe20000011697 */
[----:B------:R-:W-:Y:S01]  /*1b8b0*/  @!P1 IMAD.MOV.U32 R3, RZ, RZ, R45 ;  /* 0x000000ffff039224 */ /* 0x000fe200078e002d */
[----:B------:R-:W4:Y:S04]  /*1b8c0*/  LDL R44, [R1+0x6c0] ;  /* 0x0006c000012c7983 */ /* 0x000f280000100800 */
[----:B------:R-:W4:Y:S01]  /*1b8d0*/  LDL R45, [R1+0x6bc] ;  /* 0x0006bc00012d7983 */ /* 0x000f220000100800 */
[----:B------:R-:W-:-:S04]  /*1b8e0*/  SGXT.U32 R63, R63, 0x1 ;  /* 0x000000013f3f781a */ /* 0x000fc80000000000 */
[----:B------:R-:W-:Y:S02]  /*1b8f0*/  LOP3.LUT R63, R63, 0x46, RZ, 0xfc, !PT ;  /* 0x000000463f3f7812 */ /* 0x000fe400078efcff */
[----:B------:R-:W-:Y:S02]  /*1b900*/  PRMT R172, RZ, 0x7610, R172 ;  /* 0x00007610ffac7816 */ /* 0x000fe400000000ac */
[----:B------:R-:W-:Y:S02]  /*1b910*/  ISETP.GE.AND P2, PT, R63, UR5, PT ;  /* 0x000000053f007c0c */ /* 0x000fe4000bf46270 */
[----:B------:R-:W-:Y:S02]  /*1b920*/  PRMT R175, RZ, 0x7610, R175 ;  /* 0x00007610ffaf7816 */ /* 0x000fe400000000af */
[----:B------:R0:W4:Y:S01]  /*1b930*/  @!P1 LDG.E.U8 R172, desc[UR42][R2.64] ;  /* 0x0000002a02ac9981 */ /* 0x000122000c1e1100 */
[----:B------:R-:W-:Y:S01]  /*1b940*/  PRMT R174, RZ, 0x7610, R174 ;  /* 0x00007610ffae7816 */ /* 0x000fe200000000ae */
[----:B0-----:R-:W-:-:S02]  /*1b950*/  @!P0 IMAD.MOV.U32 R2, RZ, RZ, R26 ;  /* 0x000000ffff028224 */ /* 0x001fc400078e001a */
[----:B------:R-:W-:Y:S01]  /*1b960*/  @!P0 IMAD.MOV.U32 R3, RZ, RZ, R32 ;  /* 0x000000ffff038224 */ /* 0x000fe200078e0020 */
[----:B------:R-:W4:Y:S04]  /*1b970*/  LDL R26, [R1+0x6b8] ;  /* 0x0006b800011a7983 */ /* 0x000f280000100800 */
[----:B------:R-:W4:Y:S04]  /*1b980*/  LDL R32, [R1+0x6b4] ;  /* 0x0006b40001207983 */ /* 0x000f280000100800 */
[----:B------:R0:W4:Y:S02]  /*1b990*/  @!P0 LDG.E.U8 R175, desc[UR42][R2.64] ;  /* 0x0000002a02af8981 */ /* 0x000124000c1e1100 */
[----:B0-----:R-:W-:-:S02]  /*1b9a0*/  @!P2 IMAD.MOV.U32 R2, RZ, RZ, R48 ;  /* 0x000000ffff02a224 */ /* 0x001fc400078e0030 */
[----:B------:R-:W-:Y:S01]  /*1b9b0*/  @!P2 IMAD.MOV.U32 R3, RZ, RZ, R49 ;  /* 0x000000ffff03a224 */ /* 0x000fe200078e0031 */
[----:B------:R-:W-:Y:S01]  /*1b9c0*/  PRMT R102, RZ, 0x7610, R102 ;  /* 0x00007610ff667816 */ /* 0x000fe20000000066 */
[----:B------:R-:W4:Y:S04]  /*1b9d0*/  LDL R49, [R1+0x6ac] ;  /* 0x0006ac0001317983 */ /* 0x000f280000100800 */
[----:B------:R0:W4:Y:S04]  /*1b9e0*/  @!P2 LDG.E.U8 R174, desc[UR42][R2.64] ;  /* 0x0000002a02aea981 */ /* 0x000128000c1e1100 */
[----:B------:R-:W4:Y:S01]  /*1b9f0*/  LDL R48, [R1+0x6a4] ;  /* 0x0006a40001307983 */ /* 0x000f220000100800 */
[----:B0-----:R-:W-:-:S03]  /*1ba00*/  @!P3 IMAD.MOV.U32 R2, RZ, RZ, R41 ;  /* 0x000000ffff02b224 */ /* 0x001fc600078e0029 */
[----:B------:R-:W4:Y:S01]  /*1ba10*/  LDL R41, [R1+0x6b0] ;  /* 0x0006b00001297983 */ /* 0x000f220000100800 */
[----:B------:R-:W-:-:S03]  /*1ba20*/  @!P3 IMAD.MOV.U32 R3, RZ, RZ, R46 ;  /* 0x000000ffff03b224 */ /* 0x000fc600078e002e */
[----:B------:R-:W4:Y:S04]  /*1ba30*/  LDL R46, [R1+0x6a8] ;  /* 0x0006a800012e7983 */ /* 0x000f280000100800 */
[----:B------:R2:W4:Y:S02]  /*1ba40*/  @!P3 LDG.E.U8 R102, desc[UR42][R2.64] ;  /* 0x0000002a0266b981 */ /* 0x000524000c1e1100 */
[----:B--2---:R-:W-:Y:S02]  /*1ba50*/  @!P4 IMAD.MOV.U32 R3, RZ, RZ, R33 ;  /* 0x000000ffff03c224 */ /* 0x004fe400078e0021 */
[----:B------:R-:W2:Y:S01]  /*1ba60*/  LDL R33, [R1+0x69c] ;  /* 0x00069c0001217983 */ /* 0x000ea20000100800 */
[----:B------:R-:W-:-:S04]  /*1ba70*/  SHF.R.U32.HI R74, RZ, 0x7, R151 ;  /* 0x00000007ff4a7819 */ /* 0x000fc80000011697 */
[----:B------:R-:W-:-:S04]  /*1ba80*/  SGXT.U32 R74, R74, 0x1 ;  /* 0x000000014a4a781a */ /* 0x000fc80000000000 */
[----:B------:R-:W-:Y:S02]  /*1ba90*/  LOP3.LUT R74, R74, 0x4c, RZ, 0xfc, !PT ;  /* 0x0000004c4a4a7812 */ /* 0x000fe400078efcff */
[----:B------:R-:W-:Y:S02]  /*1baa0*/  SHF.R.U32.HI R63, RZ, 0x7, R151 ;  /* 0x00000007ff3f7819 */ /* 0x000fe40000011697 */
[----:B------:R-:W-:Y:S02]  /*1bab0*/  ISETP.GE.AND P1, PT, R74, UR5, PT ;  /* 0x000000054a007c0c */ /* 0x000fe4000bf26270 */
[----:B------:R-:W-:Y:S02]  /*1bac0*/  SGXT.U32 R63, R63, 0x1 ;  /* 0x000000013f3f781a */ /* 0x000fe40000000000 */
[----:B------:R-:W-:Y:S02]  /*1bad0*/  PRMT R97, RZ, 0x7610, R97 ;  /* 0x00007610ff617816 */ /* 0x000fe40000000061 */
[----:B------:R-:W-:Y:S01]  /*1bae0*/  LOP3.LUT R63, R63, 0x4e, RZ, 0xfc, !PT ;  /* 0x0000004e3f3f7812 */ /* 0x000fe200078efcff */
[----:B---3--:R-:W-:Y:S01]  /*1baf0*/  @!P4 IMAD.MOV.U32 R2, RZ, RZ, R4 ;  /* 0x000000ffff02c224 */ /* 0x008fe200078e0004 */
[----:B------:R-:W-:-:S04]  /*1bb00*/  SHF.R.U32.HI R4, RZ, 0x7, R151 ;  /* 0x00000007ff047819 */ /* 0x000fc80000011697 */
[----:B------:R-:W-:Y:S01]  /*1bb10*/  SGXT.U32 R4, R4, 0x1 ;  /* 0x000000010404781a */ /* 0x000fe20000000000 */
[----:B------:R4:W3:Y:S03]  /*1bb20*/  @!P4 LDG.E.U8 R97, desc[UR42][R2.64] ;  /* 0x0000002a0261c981 */ /* 0x0008e6000c1e1100 */
[----:B------:R-:W-:-:S04]  /*1bb30*/  LOP3.LUT R4, R4, 0x50, RZ, 0xfc, !PT ;  /* 0x0000005004047812 */ /* 0x000fc800078efcff */
[----:B------:R-:W-:Y:S02]  /*1bb40*/  ISETP.GE.AND P2, PT, R4, UR5, PT ;  /* 0x0000000504007c0c */ /* 0x000fe4000bf46270 */
[----:B------:R-:W3:Y:S01]  /*1bb50*/  LDL R4, [R1+0x6a0] ;  /* 0x0006a00001047983 */ /* 0x000ee20000100800 */
[----:B------:R-:W-:Y:S02]  /*1bb60*/  ISETP.GE.AND P0, PT, R63, UR5, PT ;  /* 0x000000053f007c0c */ /* 0x000fe4000bf06270 */
[----:B------:R-:W-:Y:S02]  /*1bb70*/  PRMT R84, RZ, 0x7610, R84 ;  /* 0x00007610ff547816 */ /* 0x000fe40000000054 */
[----:B------:R-:W-:-:S04]  /*1bb80*/  SHF.R.U32.HI R74, RZ, 0x7, R151 ;  /* 0x00000007ff4a7819 */ /* 0x000fc80000011697 */
[----:B------:R-:W-:-:S04]  /*1bb90*/  SGXT.U32 R74, R74, 0x1 ;  /* 0x000000014a4a781a */ /* 0x000fc80000000000 */
[----:B------:R-:W-:Y:S02]  /*1bba0*/  LOP3.LUT R74, R74, 0x52, RZ, 0xfc, !PT ;  /* 0x000000524a4a7812 */ /* 0x000fe400078efcff */
[----:B------:R-:W-:Y:S02]  /*1bbb0*/  PRMT R80, RZ, 0x7610, R80 ;  /* 0x00007610ff507816 */ /* 0x000fe40000000050 */
[----:B------:R-:W-:Y:S02]  /*1bbc0*/  ISETP.GE.AND P3, PT, R74, UR5, PT ;  /* 0x000000054a007c0c */ /* 0x000fe4000bf66270 */
[----:B------:R-:W3:Y:S01]  /*1bbd0*/  LDL R74, [R1+0x690] ;  /* 0x00069000014a7983 */ /* 0x000ee20000100800 */
[----:B----4-:R-:W-:-:S03]  /*1bbe0*/  @!P1 IMAD.MOV.U32 R2, RZ, RZ, R31 ;  /* 0x000000ffff029224 */ /* 0x010fc600078e001f */
[----:B------:R-:W4:Y:S01]  /*1bbf0*/  LDL R31, [R1+0x698] ;  /* 0x00069800011f7983 */ /* 0x000f220000100800 */
[----:B------:R-:W-:-:S03]  /*1bc00*/  @!P1 IMAD.MOV.U32 R3, RZ, RZ, R37 ;  /* 0x000000ffff039224 */ /* 0x000fc600078e0025 */
[----:B------:R-:W4:Y:S04]  /*1bc10*/  LDL R37, [R1+0x694] ;  /* 0x0006940001257983 */ /* 0x000f280000100800 */
[----:B------:R0:W4:Y:S02]  /*1bc20*/  @!P1 LDG.E.U8 R84, desc[UR42][R2.64] ;  /* 0x0000002a02549981 */ /* 0x000124000c1e1100 */
[----:B0-----:R-:W-:Y:S01]  /*1bc30*/  @!P0 IMAD.MOV.U32 R2, RZ, RZ, R44 ;  /* 0x000000ffff028224 */ /* 0x001fe200078e002c */
[----:B------:R-:W-:Y:S01]  /*1bc40*/  SHF.R.U32.HI R44, RZ, 0x7, R151 ;  /* 0x00000007ff2c7819 */ /* 0x000fe20000011697 */
[----:B------:R-:W-:Y:S01]  /*1bc50*/  @!P0 IMAD.MOV.U32 R3, RZ, RZ, R45 ;  /* 0x000000ffff038224 */ /* 0x000fe200078e002d */
[----:B------:R-:W-:Y:S02]  /*1bc60*/  SHF.R.U32.HI R45, RZ, 0x7, R151 ;  /* 0x00000007ff2d7819 */ /* 0x000fe40000011697 */
[----:B------:R-:W-:-:S02]  /*1bc70*/  SGXT.U32 R44, R44, 0x1 ;  /* 0x000000012c2c781a */ /* 0x000fc40000000000 */
[----:B------:R-:W-:Y:S01]  /*1bc80*/  SGXT.U32 R45, R45, 0x1 ;  /* 0x000000012d2d781a */ /* 0x000fe20000000000 */
[----:B------:R0:W4:Y:S01]  /*1bc90*/  @!P0 LDG.E.U8 R80, desc[UR42][R2.64] ;  /* 0x0000002a02508981 */ /* 0x000122000c1e1100 */
[----:B------:R-:W-:Y:S02]  /*1bca0*/  LOP3.LUT R44, R44, 0x58, RZ, 0xfc, !PT ;  /* 0x000000582c2c7812 */ /* 0x000fe400078efcff */
[----:B------:R-:W-:Y:S02]  /*1bcb0*/  LOP3.LUT R45, R45, 0x56, RZ, 0xfc, !PT ;  /* 0x000000562d2d7812 */ /* 0x000fe400078efcff */
[----:B------:R-:W-:Y:S02]  /*1bcc0*/  ISETP.GE.AND P1, PT, R44, UR5, PT ;  /* 0x000000052c007c0c */ /* 0x000fe4000bf26270 */
[----:B------:R-:W-:Y:S01]  /*1bcd0*/  ISETP.GE.AND P0, PT, R45, UR5, PT ;  /* 0x000000052d007c0c */ /* 0x000fe2000bf06270 */
[----:B------:R-:W4:Y:S01]  /*1bce0*/  LDL R44, [R1+0x688] ;  /* 0x00068800012c7983 */ /* 0x000f220000100800 */
[----:B------:R-:W-:-:S03]  /*1bcf0*/  SHF.R.U32.HI R63, RZ, 0x7, R151 ;  /* 0x00000007ff3f7819 */ /* 0x000fc60000011697 */
[----:B------:R-:W4:Y:S01]  /*1bd00*/  LDL R45, [R1+0x684] ;  /* 0x00068400012d7983 */ /* 0x000f220000100800 */
[----:B------:R-:W-:Y:S01]  /*1bd10*/  SGXT.U32 R63, R63, 0x1 ;  /* 0x000000013f3f781a */ /* 0x000fe20000000000 */
[----:B0-----:R-:W-:Y:S02]  /*1bd20*/  @!P2 IMAD.MOV.U32 R3, RZ, RZ, R32 ;  /* 0x000000ffff03a224 */ /* 0x001fe400078e0020 */
[----:B------:R-:W4:Y:S01]  /*1bd30*/  LDL R32, [R1+0x67c] ;  /* 0x00067c0001207983 */ /* 0x000f220000100800 */
[----:B------:R-:W-:Y:S01]  /*1bd40*/  LOP3.LUT R63, R63, 0x54, RZ, 0xfc, !PT ;  /* 0x000000543f3f7812 */ /* 0x000fe200078efcff */
[----:B------:R-:W-:Y:S01]  /*1bd50*/  @!P2 IMAD.MOV.U32 R2, RZ, RZ, R26 ;  /* 0x000000ffff02a224 */ /* 0x000fe200078e001a */
[----:B------:R-:W-:Y:S01]  /*1bd60*/  PRMT R71, RZ, 0x7610, R71 ;  /* 0x00007610ff477816 */ /* 0x000fe20000000047 */
[----:B------:R-:W4:Y:S01]  /*1bd70*/  LDL R26, [R1+0x680] ;  /* 0x00068000011a7983 */ /* 0x000f220000100800 */
[----:B------:R-:W-:Y:S02]  /*1bd80*/  ISETP.GE.AND P4, PT, R63, UR5, PT ;  /* 0x000000053f007c0c */ /* 0x000fe4000bf86270 */
[----:B------:R-:W-:Y:S01]  /*1bd90*/  PRMT R99, RZ, 0x7610, R99 ;  /* 0x00007610ff637816 */ /* 0x000fe20000000063 */
[----:B------:R-:W4:Y:S04]  /*1bda0*/  LDL R63, [R1+0x66c] ;  /* 0x00066c00013f7983 */ /* 0x000f280000100800 */
[----:B------:R0:W4:Y:S01]  /*1bdb0*/  @!P2 LDG.E.U8 R71, desc[UR42][R2.64] ;  /* 0x0000002a0247a981 */ /* 0x000122000c1e1100 */
[----:B------:R-:W-:Y:S01]  /*1bdc0*/  PRMT R89, RZ, 0x7610, R89 ;  /* 0x00007610ff597816 */ /* 0x000fe20000000059 */
[----:B0-----:R-:W-:-:S02]  /*1bdd0*/  @!P3 IMAD.MOV.U32 R3, RZ, RZ, R49 ;  /* 0x000000ffff03b224 */ /* 0x001fc400078e0031 */
[----:B------:R-:W4:Y:S01]  /*1bde0*/  LDL R49, [R1+0x670] ;  /* 0x0006700001317983 */ /* 0x000f220000100800 */
[----:B------:R-:W-:Y:S01]  /*1bdf0*/  @!P3 IMAD.MOV.U32 R2, RZ, RZ, R41 ;  /* 0x000000ffff02b224 */ /* 0x000fe200078e0029 */
[----:B------:R-:W-:-:S04]  /*1be00*/  SHF.R.U32.HI R41, RZ, 0x7, R151 ;  /* 0x00000007ff297819 */ /* 0x000fc80000011697 */
[----:B------:R-:W-:Y:S01]  /*1be10*/  SGXT.U32 R41, R41, 0x1 ;  /* 0x000000012929781a */ /* 0x000fe20000000000 */
[----:B------:R0:W4:Y:S03]  /*1be20*/  @!P3 LDG.E.U8 R99, desc[UR42][R2.64] ;  /* 0x0000002a0263b981 */ /* 0x000126000c1e1100 */
[----:B------:R-:W-:Y:S01]  /*1be30*/  LOP3.LUT R41, R41, 0x5a, RZ, 0xfc, !PT ;  /* 0x0000005a29297812 */ /* 0x000fe200078efcff */
[----:B0-----:R-:W-:Y:S02]  /*1be40*/  @!P4 IMAD.MOV.U32 R2, RZ, RZ, R46 ;  /* 0x000000ffff02c224 */ /* 0x001fe400078e002e */
[----:B------:R-:W-:Y:S01]  /*1be50*/  @!P4 IMAD.MOV.U32 R3, RZ, RZ, R48 ;  /* 0x000000ffff03c224 */ /* 0x000fe200078e0030 */
[----:B------:R-:W-:Y:S01]  /*1be60*/  ISETP.GE.AND P2, PT, R41, UR5, PT ;  /* 0x0000000529007c0c */ /* 0x000fe2000bf46270 */
[----:B------:R-:W4:Y:S04]  /*1be70*/  LDL R48, [R1+0x664] ;  /* 0x0006640001307983 */ /* 0x000f280000100800 */
[----:B------:R2:W4:Y:S04]  /*1be80*/  @!P4 LDG.E.U8 R89, desc[UR42][R2.64] ;  /* 0x0000002a0259c981 */ /* 0x000528000c1e1100 */
[----:B------:R-:W4:Y:S01]  /*1be90*/  LDL R41, [R1+0x674] ;  /* 0x0006740001297983 */ /* 0x000f220000100800 */
[----:B------:R-:W-:-:S03]  /*1bea0*/  PRMT R95, RZ, 0x7610, R95 ;  /* 0x00007610ff5f7816 */ /* 0x000fc6000000005f */
[----:B------:R-:W4:Y:S01]  /*1beb0*/  LDL R46, [R1+0x668] ;  /* 0x00066800012e7983 */ /* 0x000f220000100800 */
[----:B--2---:R-:W-:-:S03]  /*1bec0*/  @!P0 IMAD.MOV.U32 R3, RZ, RZ, R33 ;  /* 0x000000ffff038224 */ /* 0x004fc600078e0021 */
[----:B------:R-:W2:Y:S01]  /*1bed0*/  LDL R33, [R1+0x678] ;  /* 0x0006780001217983 */ /* 0x000ea20000100800 */
[----:B------:R-:W-:Y:S02]  /*1bee0*/  PRMT R91, RZ, 0x7610, R91 ;  /* 0x00007610ff5b7816 */ /* 0x000fe4000000005b */
[----:B------:R-:W-:Y:S02]  /*1bef0*/  PRMT R94, RZ, 0x7610, R94 ;  /* 0x00007610ff5e7816 */ /* 0x000fe4000000005e */
[----:B------:R-:W-:Y:S01]  /*1bf00*/  PRMT R93, RZ, 0x7610, R93 ;  /* 0x00007610ff5d7816 */ /* 0x000fe2000000005d */
[----:B---3--:R-:W-:Y:S01]  /*1bf10*/  @!P0 IMAD.MOV.U32 R2, RZ, RZ, R4 ;  /* 0x000000ffff028224 */ /* 0x008fe200078e0004 */
[----:B------:R-:W-:-:S04]  /*1bf20*/  SHF.R.U32.HI R4, RZ, 0x7, R151 ;  /* 0x00000007ff047819 */ /* 0x000fc80000011697 */
[----:B------:R-:W-:Y:S01]  /*1bf30*/  SGXT.U32 R4, R4, 0x1 ;  /* 0x000000010404781a */ /* 0x000fe20000000000 */
[----:B------:R4:W3:Y:S03]  /*1bf40*/  @!P0 LDG.E.U8 R95, desc[UR42][R2.64] ;  /* 0x0000002a025f8981 */ /* 0x0008e6000c1e1100 */
[----:B------:R-:W-:-:S04]  /*1bf50*/  LOP3.LUT R4, R4, 0x5c, RZ, 0xfc, !PT ;  /* 0x0000005c04047812 */ /* 0x000fc800078efcff */
[----:B------:R-:W-:Y:S02]  /*1bf60*/  ISETP.GE.AND P0, PT, R4, UR5, PT ;  /* 0x0000000504007c0c */ /* 0x000fe4000bf06270 */
[----:B------:R-:W3:Y:S01]  /*1bf70*/  LDL R4, [R1+0x660] ;  /* 0x0006600001047983 */ /* 0x000ee20000100800 */
[----:B----4-:R-:W-:-:S03]  /*1bf80*/  @!P1 IMAD.MOV.U32 R2, RZ, RZ, R31 ;  /* 0x000000ffff029224 */ /* 0x010fc600078e001f */
[----:B------:R-:W4:Y:S01]  /*1bf90*/  LDL R31, [R1+0x65c] ;  /* 0x00065c00011f7983 */ /* 0x000f220000100800 */
[----:B------:R-:W-:Y:S01]  /*1bfa0*/  @!P1 IMAD.MOV.U32 R3, RZ, RZ, R37 ;  /* 0x000000ffff039224 */ /* 0x000fe200078e0025 */
[----:B------:R-:W-:-:S04]  /*1bfb0*/  SHF.R.U32.HI R37, RZ, 0x7, R151 ;  /* 0x00000007ff257819 */ /* 0x000fc80000011697 */
[----:B------:R-:W-:Y:S01]  /*1bfc0*/  SGXT.U32 R37, R37, 0x1 ;  /* 0x000000012525781a */ /* 0x000fe20000000000 */
[----:B------:R0:W4:Y:S03]  /*1bfd0*/  @!P1 LDG.E.U8 R91, desc[UR42][R2.64] ;  /* 0x0000002a025b9981 */ /* 0x000126000c1e1100 */
[----:B------:R-:W-:-:S04]  /*1bfe0*/  LOP3.LUT R37, R37, 0x5e, RZ, 0xfc, !PT ;  /* 0x0000005e25257812 */ /* 0x000fc800078efcff */
[----:B------:R-:W-:Y:S01]  /*1bff0*/  ISETP.GE.AND P1, PT, R37, UR5, PT ;  /* 0x0000000525007c0c */ /* 0x000fe2000bf26270 */
[----:B0-----:R-:W-:Y:S02]  /*1c000*/  @!P2 IMAD.MOV.U32 R2, RZ, RZ, R74 ;  /* 0x000000ffff02a224 */ /* 0x001fe400078e004a */
[----:B------:R-:W-:Y:S01]  /*1c010*/  @!P2 IMAD.MOV.U32 R3, RZ, RZ, R75 ;  /* 0x000000ffff03a224 */ /* 0x000fe200078e004b */
[----:B------:R-:W-:Y:S01]  /*1c020*/  SHF.R.U32.HI R37, RZ, 0x7, R151 ;  /* 0x00000007ff257819 */ /* 0x000fe20000011697 */
[----:B------:R-:W4:Y:S04]  /*1c030*/  LDL R75, [R1+0x63c] ;  /* 0x00063c00014b7983 */ /* 0x000f280000100800 */
[----:B------:R0:W4:Y:S01]  /*1c040*/  @!P2 LDG.E.U8 R94, desc[UR42][R2.64] ;  /* 0x0000002a025ea981 */ /* 0x000122000c1e1100 */
[----:B------:R-:W-:-:S02]  /*1c050*/  PRMT R90, RZ, 0x7610, R90 ;  /* 0x00007610ff5a7816 */ /* 0x000fc4000000005a */
[----:B------:R-:W-:Y:S01]  /*1c060*/  PRMT R87, RZ, 0x7610, R87 ;  /* 0x00007610ff577816 */ /* 0x000fe20000000057 */
[----:B------:R-:W4:Y:S01]  /*1c070*/  LDL R74, [R1+0x640] ;  /* 0x00064000014a7983 */ /* 0x000f220000100800 */
[----:B0-----:R-:W-:Y:S02]  /*1c080*/  @!P0 IMAD.MOV.U32 R2, RZ, RZ, R44 ;  /* 0x000000ffff028224 */ /* 0x001fe400078e002c */
[----:B------:R-:W-:Y:S01]  /*1c090*/  @!P0 IMAD.MOV.U32 R3, RZ, RZ, R45 ;  /* 0x000000ffff038224 */ /* 0x000fe200078e002d */
[----:B------:R-:W4:Y:S04]  /*1c0a0*/  LDL R44, [R1+0x658] ;  /* 0x00065800012c7983 */ /* 0x000f280000100800 */
[----:B------:R-:W4:Y:S04]  /*1c0b0*/  LDL R45, [R1+0x654] ;  /* 0x00065400012d7983 */ /* 0x000f280000100800 */
[----:B------:R0:W4:Y:S01]  /*1c0c0*/  @!P0 LDG.E.U8 R93, desc[UR42][R2.64] ;  /* 0x0000002a025d8981 */ /* 0x000122000c1e1100 */
[----:B------:R-:W-:Y:S01]  /*1c0d0*/  SGXT.U32 R37, R37, 0x1 ;  /* 0x000000012525781a */ /* 0x000fe20000000000 */
[----:B0-----:R-:W-:-:S02]  /*1c0e0*/  @!P1 IMAD.MOV.U32 R3, RZ, RZ, R32 ;  /* 0x000000ffff039224 */ /* 0x001fc400078e0020 */
[----:B------:R-:W4:Y:S01]  /*1c0f0*/  LDL R32, [R1+0x650] ;  /* 0x0006500001207983 */ /* 0x000f220000100800 */
[----:B------:R-:W-:Y:S01]  /*1c100*/  @!P1 IMAD.MOV.U32 R2, RZ, RZ, R26 ;  /* 0x000000ffff029224 */ /* 0x000fe200078e001a */
[----:B------:R-:W-:Y:S02]  /*1c110*/  SHF.R.U32.HI R26, RZ, 0x7, R151 ;  /* 0x00000007ff1a7819 */ /* 0x000fe40000011697 */
[----:B------:R-:W-:Y:S02]  /*1c120*/  LOP3.LUT R37, R37, 0x60, RZ, 0xfc, !PT ;  /* 0x0000006025257812 */ /* 0x000fe400078efcff */
[----:B------:R-:W-:Y:S01]  /*1c130*/  SGXT.U32 R26, R26, 0x1 ;  /* 0x000000011a1a781a */ /* 0x000fe20000000000 */
[----:B------:R0:W4:Y:S01]  /*1c140*/  @!P1 LDG.E.U8 R90, desc[UR42][R2.64] ;  /* 0x0000002a025a9981 */ /* 0x000122000c1e1100 */
[----:B------:R-:W-:Y:S02]  /*1c150*/  ISETP.GE.AND P0, PT, R37, UR5, PT ;  /* 0x0000000525007c0c */ /* 0x000fe4000bf06270 */
[----:B------:R-:W-:Y:S01]  /*1c160*/  LOP3.LUT R26, R26, 0x62, RZ, 0xfc, !PT ;  /* 0x000000621a1a7812 */ /* 0x000fe200078efcff */
[----:B------:R-:W4:Y:S03]  /*1c170*/  LDL R37, [R1+0x64c] ;  /* 0x00064c0001257983 */ /* 0x000f260000100800 */
[----:B------:R-:W-:-:S02]  /*1c180*/  ISETP.GE.AND P1, PT, R26, UR5, PT ;  /* 0x000000051a007c0c */ /* 0x000fc4000bf26270 */
[----:B------:R-:W-:-:S04]  /*1c190*/  SHF.R.U32.HI R26, RZ, 0x7, R151 ;  /* 0x00000007ff1a7819 */ /* 0x000fc80000011697 */
[----:B------:R-:W-:-:S04]  /*1c1a0*/  SGXT.U32 R26, R26, 0x1 ;  /* 0x000000011a1a781a */ /* 0x000fc80000000000 */
[----:B------:R-:W-:Y:S01]  /*1c1b0*/  LOP3.LUT R26, R26, 0x64, RZ, 0xfc, !PT ;  /* 0x000000641a1a7812 */ /* 0x000fe200078efcff */
[----:B0-----:R-:W-:Y:S02]  /*1c1c0*/  @!P0 IMAD.MOV.U32 R3, RZ, RZ, R41 ;  /* 0x000000ffff038224 */ /* 0x001fe400078e0029 */
[----:B--2---:R-:W-:Y:S02]  /*1c1d0*/  @!P0 IMAD.MOV.U32 R2, RZ, RZ, R33 ;  /* 0x000000ffff028224 */ /* 0x004fe400078e0021 */
[----:B------:R-:W2:Y:S04]  /*1c1e0*/  LDL R33, [R1+0x644] ;  /* 0x0006440001217983 */ /* 0x000ea80000100800 */
[----:B------:R0:W2:Y:S01]  /*1c1f0*/  @!P0 LDG.E.U8 R87, desc[UR42][R2.64] ;  /* 0x0000002a02578981 */ /* 0x0000a2000c1e1100 */
[----:B------:R-:W-:-:S03]  /*1c200*/  ISETP.GE.AND P0, PT, R26, UR5, PT ;  /* 0x000000051a007c0c */ /* 0x000fc6000bf06270 */
[----:B------:R-:W2:Y:S01]  /*1c210*/  LDL R26, [R1+0x648] ;  /* 0x00064800011a7983 */ /* 0x000ea20000100800 */
[----:B------:R-:W-:Y:S02]  /*1c220*/  SHF.R.U32.HI R41, RZ, 0x7, R151 ;  /* 0x00000007ff297819 */ /* 0x000fe40000011697 */
[----:B------:R-:W-:Y:S02]  /*1c230*/  PRMT R83, RZ, 0x7610, R83 ;  /* 0x00007610ff537816 */ /* 0x000fe40000000053 */
[----:B------:R-:W-:Y:S01]  /*1c240*/  SGXT.U32 R41, R41, 0x1 ;  /* 0x000000012929781a */ /* 0x000fe20000000000 */
[----:B0-----:R-:W-:Y:S02]  /*1c250*/  @!P1 IMAD.MOV.U32 R2, RZ, RZ, R49 ;  /* 0x000000ffff029224 */ /* 0x001fe400078e0031 */
[----:B------:R-:W-:Y:S01]  /*1c260*/  @!P1 IMAD.MOV.U32 R3, RZ, RZ, R63 ;  /* 0x000000ffff039224 */ /* 0x000fe200078e003f */
[----:B------:R-:W-:Y:S01]  /*1c270*/  LOP3.LUT R41, R41, 0x66, RZ, 0xfc, !PT ;  /* 0x0000006629297812 */ /* 0x000fe200078efcff */
[----:B------:R-:W2:Y:S04]  /*1c280*/  LDL R63, [R1+0x62c] ;  /* 0x00062c00013f7983 */ /* 0x000ea80000100800 */
[----:B------:R0:W2:Y:S01]  /*1c290*/  @!P1 LDG.E.U8 R83, desc[UR42][R2.64] ;  /* 0x0000002a02539981 */ /* 0x0000a2000c1e1100 */
[----:B------:R-:W-:-:S02]  /*1c2a0*/  ISETP.GE.AND P1, PT, R41, UR5, PT ;  /* 0x0000000529007c0c */ /* 0x000fc4000bf26270 */
[----:B------:R-:W-:Y:S01]  /*1c2b0*/  PRMT R78, RZ, 0x7610, R78 ;  /* 0x00007610ff4e7816 */ /* 0x000fe2000000004e */
[----:B------:R-:W2:Y:S01]  /*1c2c0*/  LDL R49, [R1+0x630] ;  /* 0x0006300001317983 */ /* 0x000ea20000100800 */
[----:B------:R-:W-:Y:S01]  /*1c2d0*/  SHF.R.U32.HI R41, RZ, 0x7, R151 ;  /* 0x00000007ff297819 */ /* 0x000fe20000011697 */
[----:B0-----:R-:W-:Y:S02]  /*1c2e0*/  @!P0 IMAD.MOV.U32 R2, RZ, RZ, R46 ;  /* 0x000000ffff028224 */ /* 0x001fe400078e002e */
[----:B------:R-:W-:Y:S01]  /*1c2f0*/  @!P0 IMAD.MOV.U32 R3, RZ, RZ, R48 ;  /* 0x000000ffff038224 */ /* 0x000fe200078e0030 */
[----:B------:R-:W-:Y:S01]  /*1c300*/  SGXT.U32 R41, R41, 0x1 ;  /* 0x000000012929781a */ /* 0x000fe20000000000 */
[----:B------:R-:W2:Y:S04]  /*1c310*/  LDL R46, [R1+0x624] ;  /* 0x00062400012e7983 */ /* 0x000ea80000100800 */
[----:B------:R3:W2:Y:S01]  /*1c320*/  @!P0 LDG.E.U8 R78, desc[UR42][R2.64] ;  /* 0x0000002a024e8981 */ /* 0x0006a2000c1e1100 */
[----:B------:R-:W-:-:S02]  /*1c330*/  LOP3.LUT R41, R41, 0x68, RZ, 0xfc, !PT ;  /* 0x0000006829297812 */ /* 0x000fc400078efcff */
[----:B------:R-:W-:Y:S01]  /*1c340*/  PRMT R72, RZ, 0x7610, R72 ;  /* 0x00007610ff487816 */ /* 0x000fe20000000048 */
[----:B------:R-:W2:Y:S01]  /*1c350*/  LDL R48, [R1+0x61c] ;  /* 0x00061c0001307983 */ /* 0x000ea20000100800 */
[----:B------:R-:W-:Y:S02]  /*1c360*/  ISETP.GE.AND P0, PT, R41, UR5, PT ;  /* 0x0000000529007c0c */ /* 0x000fe4000bf06270 */
[----:B------:R-:W-:-:S04]  /*1c370*/  SHF.R.U32.HI R41, RZ, 0x7, R151 ;  /* 0x00000007ff297819 */ /* 0x000fc80000011697 */
[----:B------:R-:W-:-:S04]  /*1c380*/  SGXT.U32 R41, R41, 0x1 ;  /* 0x000000012929781a */ /* 0x000fc80000000000 */
[----:B------:R-:W-:Y:S01]  /*1c390*/  LOP3.LUT R41, R41, 0x6a, RZ, 0xfc, !PT ;  /* 0x0000006a29297812 */ /* 0x000fe200078efcff */
[----:B---3--:R-:W-:Y:S02]  /*1c3a0*/  @!P1 IMAD.MOV.U32 R2, RZ, RZ, R4 ;  /* 0x000000ffff029224 */ /* 0x008fe400078e0004 */
[----:B------:R-:W3:Y:S01]  /*1c3b0*/  LDL R4, [R1+0x638] ;  /* 0x0006380001047983 */ /* 0x000ee20000100800 */
[----:B----4-:R-:W-:-:S03]  /*1c3c0*/  @!P1 IMAD.MOV.U32 R3, RZ, RZ, R31 ;  /* 0x000000ffff039224 */ /* 0x010fc600078e001f */
[----:B------:R-:W4:Y:S04]  /*1c3d0*/  LDL R31, [R1+0x634] ;  /* 0x00063400011f7983 */ /* 0x000f280000100800 */
[----:B------:R0:W4:Y:S01]  /*1c3e0*/  @!P1 LDG.E.U8 R72, desc[UR42][R2.64] ;  /* 0x0000002a02489981 */ /* 0x000122000c1e1100 */
[----:B------:R-:W-:Y:S02]  /*1c3f0*/  ISETP.GE.AND P1, PT, R41, UR5, PT ;  /* 0x0000000529007c0c */ /* 0x000fe4000bf26270 */
[----:B------:R-:W-:Y:S02]  /*1c400*/  PRMT R39, RZ, 0x7610, R39 ;  /* 0x00007610ff277816 */ /* 0x000fe40000000027 */
[----:B------:R-:W-:-:S04]  /*1c410*/  SHF.R.U32.HI R41, RZ, 0x7, R151 ;  /* 0x00000007ff297819 */ /* 0x000fc80000011697 */
[----:B------:R-:W-:Y:S01]  /*1c420*/  SGXT.U32 R41, R41, 0x1 ;  /* 0x000000012929781a */ /* 0x000fe20000000000 */
[----:B0-----:R-:W-:Y:S02]  /*1c430*/  @!P0 IMAD.MOV.U32 R2, RZ, RZ, R44 ;  /* 0x000000ffff028224 */ /* 0x001fe400078e002c */
[----:B------:R-:W-:Y:S01]  /*1c440*/  @!P0 IMAD.MOV.U32 R3, RZ, RZ, R45 ;  /* 0x000000ffff038224 */ /* 0x000fe200078e002d */
[----:B------:R-:W-:Y:S01]  /*1c450*/  LOP3.LUT R41, R41, 0x6c, RZ, 0xfc, !PT ;  /* 0x0000006c29297812 */ /* 0x000fe200078efcff */
[----:B------:R-:W4:Y:S04]  /*1c460*/  LDL R45, [R1+0x620] ;  /* 0x00062000012d7983 */ /* 0x000f280000100800 */
[----:B------:R0:W4:Y:S01]  /*1c470*/  @!P0 LDG.E.U8 R39, desc[UR42][R2.64] ;  /* 0x0000002a02278981 */ /* 0x000122000c1e1100 */
[----:B------:R-:W-:-:S03]  /*1c480*/  PRMT R88, RZ, 0x7610, R88 ;  /* 0x00007610ff587816 */ /* 0x000fc60000000058 */
[----:B------:R-:W4:Y:S01]  /*1c490*/  LDL R44, [R1+0x614] ;  /* 0x00061400012c7983 */ /* 0x000f220000100800 */
[----:B0-----:R-:W-:-:S03]  /*1c4a0*/  @!P1 IMAD.MOV.U32 R2, RZ, RZ, R32 ;  /* 0x000000ffff029224 */ /* 0x001fc600078e0020 */
[----:B------:R-:W4:Y:S01]  /*1c4b0*/  LDL R32, [R1+0x628] ;  /* 0x0006280001207983 */ /* 0x000f220000100800 */
[----:B------:R-:W-:-:S03]  /*1c4c0*/  ISETP.GE.AND P0, PT, R41, UR5, PT ;  /* 0x0000000529007c0c */ /* 0x000fc6000bf06270 */
[----:B------:R-:W4:Y:S01]  /*1c4d0*/  LDL R41, [R1+0x618] ;  /* 0x0006180001297983 */ /* 0x000f220000100800 */
[----:B------:R-:W-:Y:S01]  /*1c4e0*/  @!P1 IMAD.MOV.U32 R3, RZ, RZ, R37 ;  /* 0x000000ffff039224 */ /* 0x000fe200078e0025 */
[----:B------:R-:W-:-:S04]  /*1c4f0*/  SHF.R.U32.HI R37, RZ, 0x7, R151 ;  /* 0x00000007ff257819 */ /* 0x000fc80000011697 */
[----:B------:R2:W4:Y:S01]  /*1c500*/  @!P1 LDG.E.U8 R88, desc[UR42][R2.64] ;  /* 0x0000002a02589981 */ /* 0x000522000c1e1100 */
[----:B------:R-:W-:-:S04]  /*1c510*/  SGXT.U32 R37, R37, 0x1 ;  /* 0x000000012525781a */ /* 0x000fc80000000000 */
[----:B------:R-:W-:Y:S02]  /*1c520*/  LOP3.LUT R37, R37, 0x6e, RZ, 0xfc, !PT ;  /* 0x0000006e25257812 */ /* 0x000fe400078efcff */
[----:B------:R-:W-:Y:S02]  /*1c530*/  PRMT R86, RZ, 0x7610, R86 ;  /* 0x00007610ff567816 */ /* 0x000fe40000000056 */
[----:B------:R-:W-:Y:S02]  /*1c540*/  ISETP.GE.AND P1, PT, R37, UR5, PT ;  /* 0x0000000525007c0c */ /* 0x000fe4000bf26270 */
[----:B------:R-:W4:Y:S01]  /*1c550*/  LDL R37, [R1+0x60c] ;  /* 0x00060c0001257983 */ /* 0x000f220000100800 */
[----:B------:R-:W-:Y:S01]  /*1c560*/  PRMT R81, RZ, 0x7610, R81 ;  /* 0x00007610ff517816 */ /* 0x000fe20000000051 */
[----:B--2---:R-:W-:Y:S02]  /*1c570*/  @!P0 IMAD.MOV.U32 R3, RZ, RZ, R33 ;  /* 0x000000ffff038224 */ /* 0x004fe400078e0021 */
[----:B------:R-:W-:Y:S01]  /*1c580*/  @!P0 IMAD.MOV.U32 R2, RZ, RZ, R26 ;  /* 0x000000ffff028224 */ /* 0x000fe200078e001a */
[----:B------:R-:W-:-:S04]  /*1c590*/  SHF.R.U32.HI R26, RZ, 0x7, R151 ;  /* 0x00000007ff1a7819 */ /* 0x000fc80000011697 */
[----:B------:R-:W-:Y:S01]  /*1c5a0*/  SGXT.U32 R26, R26, 0x1 ;  /* 0x000000011a1a781a */ /* 0x000fe20000000000 */
[----:B------:R0:W2:Y:S03]  /*1c5b0*/  @!P0 LDG.E.U8 R86, desc[UR42][R2.64] ;  /* 0x0000002a02568981 */ /* 0x0000a6000c1e1100 */
[----:B------:R-:W-:Y:S02]  /*1c5c0*/  LOP3.LUT R26, R26, 0x70, RZ, 0xfc, !PT ;  /* 0x000000701a1a7812 */ /* 0x000fe400078efcff */
[----:B------:R-:W-:Y:S02]  /*1c5d0*/  SHF.R.U32.HI R33, RZ, 0x7, R151 ;  /* 0x00000007ff217819 */ /* 0x000fe40000011697 */
[----:B------:R-:W-:Y:S02]  /*1c5e0*/  ISETP.GE.AND P0, PT, R26, UR5, PT ;  /* 0x000000051a007c0c */ /* 0x000fe4000bf06270 */
[----:B------:R-:W2:Y:S01]  /*1c5f0*/  LDL R26, [R1+0x610] ;  /* 0x00061000011a7983 */ /* 0x000ea20000100800 */
[----:B------:R-:W-:Y:S01]  /*1c600*/  SGXT.U32 R33, R33, 0x1 ;  /* 0x000000012121781a */ /* 0x000fe20000000000 */
[----:B0-----:R-:W-:-:S02]  /*1c610*/  @!P1 IMAD.MOV.U32 R2, RZ, RZ, R74 ;  /* 0x000000ffff029224 */ /* 0x001fc400078e004a */
[----:B------:R-:W-:Y:S01]  /*1c620*/  @!P1 IMAD.MOV.U32 R3, RZ, RZ, R75 ;  /* 0x000000ffff039224 */ /* 0x000fe200078e004b */
[----:B------:R-:W-:-:S04]  /*1c630*/  LOP3.LUT R33, R33, 0x72, RZ, 0xfc, !PT ;  /* 0x0000007221217812 */ /* 0x000fc800078efcff */
[----:B------:R3:W2:Y:S01]  /*1c640*/  @!P1 LDG.E.U8 R81, desc[UR42][R2.64] ;  /* 0x0000002a02519981 */ /* 0x0006a2000c1e1100 */
[----:B------:R-:W-:-:S03]  /*1c650*/  ISETP.GE.AND P1, PT, R33, UR5, PT ;  /* 0x0000000521007c0c */ /* 0x000fc6000bf26270 */
[----:B------:R-:W2:Y:S01]  /*1c660*/  LDL R33, [R1+0x604] ;  /* 0x0006040001217983 */ /* 0x000ea20000100800 */
[----:B------:R-:W-:Y:S02]  /*1c670*/  PRMT R77, RZ, 0x7610, R77 ;  /* 0x00007610ff4d7816 */ /* 0x000fe4000000004d */
[----:B------:R-:W-:Y:S02]  /*1c680*/  PRMT R29, RZ, 0x7610, R29 ;  /* 0x00007610ff1d7816 */ /* 0x000fe4000000001d */
[----:B------:R-:W-:Y:S01]  /*1c690*/  PRMT R51, RZ, 0x7610, R51 ;  /* 0x00007610ff337816 */ /* 0x000fe20000000033 */
[----:B---3--:R-:W-:Y:S02]  /*1c6a0*/  @!P0 IMAD.MOV.U32 R2, RZ, RZ, R4 ;  /* 0x000000ffff028224 */ /* 0x008fe400078e0004 */
[----:B------:R-:W3:Y:S01]  /*1c6b0*/  LDL R4, [R1+0x608] ;  /* 0x0006080001047983 */ /* 0x000ee20000100800 */
[----:B----4-:R-:W-:Y:S01]  /*1c6c0*/  @!P0 IMAD.MOV.U32 R3, RZ, RZ, R31 ;  /* 0x000000ffff038224 */ /* 0x010fe200078e001f */
[----:B------:R-:W-:-:S04]  /*1c6d0*/  SHF.R.U32.HI R31, RZ, 0x7, R151 ;  /* 0x00000007ff1f7819 */ /* 0x000fc80000011697 */
[----:B------:R-:W-:Y:S01]  /*1c6e0*/  SGXT.U32 R31, R31, 0x1 ;  /* 0x000000011f1f781a */ /* 0x000fe20000000000 */
[----:B------:R0:W4:Y:S03]  /*1c6f0*/  @!P0 LDG.E.U8 R77, desc[UR42][R2.64] ;  /* 0x0000002a024d8981 */ /* 0x000126000c1e1100 */
[----:B------:R-:W-:-:S04]  /*1c700*/  LOP3.LUT R31, R31, 0x74, RZ, 0xfc, !PT ;  /* 0x000000741f1f7812 */ /* 0x000fc800078efcff */
[----:B------:R-:W-:Y:S02]  /*1c710*/  ISETP.GE.AND P0, PT, R31, UR5, PT ;  /* 0x000000051f007c0c */ /* 0x000fe4000bf06270 */
[----:B------:R-:W-:Y:S01]  /*1c720*/  SHF.R.U32.HI R31, RZ, 0x7, R151 ;  /* 0x00000007ff1f7819 */ /* 0x000fe20000011697 */
[----:B0-----:R-:W-:-:S03]  /*1c730*/  @!P1 IMAD.MOV.U32 R2, RZ, RZ, R49 ;  /* 0x000000ffff029224 */ /* 0x001fc600078e0031 */
[----:B------:R-:W-:Y:S01]  /*1c740*/  SGXT.U32 R31, R31, 0x1 ;  /* 0x000000011f1f781a */ /* 0x000fe20000000000 */
[----:B------:R-:W-:-:S03]  /*1c750*/  @!P1 IMAD.MOV.U32 R3, RZ, RZ, R63 ;  /* 0x000000ffff039224 */ /* 0x000fc600078e003f */
[----:B------:R-:W-:Y:S02]  /*1c760*/  LOP3.LUT R31, R31, 0x76, RZ, 0xfc, !PT ;  /* 0x000000761f1f7812 */ /* 0x000fe400078efcff */
[----:B------:R0:W4:Y:S02]  /*1c770*/  @!P1 LDG.E.U8 R29, desc[UR42][R2.64] ;  /* 0x0000002a021d9981 */ /* 0x000124000c1e1100 */
[----:B------:R-:W-:Y:S02]  /*1c780*/  ISETP.GE.AND P1, PT, R31, UR5, PT ;  /* 0x000000051f007c0c */ /* 0x000fe4000bf26270 */
[----:B------:R-:W-:-:S04]  /*1c790*/  SHF.R.U32.HI R31, RZ, 0x7, R151 ;  /* 0x00000007ff1f7819 */ /* 0x000fc80000011697 */
[----:B------:R-:W-:Y:S01]  /*1c7a0*/  SGXT.U32 R31, R31, 0x1 ;  /* 0x000000011f1f781a */ /* 0x000fe20000000000 */
[----:B0-----:R-:W-:-:S03]  /*1c7b0*/  @!P0 IMAD.MOV.U32 R3, RZ, RZ, R46 ;  /* 0x000000ffff038224 */ /* 0x001fc600078e002e */
[----:B------:R-:W-:Y:S01]  /*1c7c0*/  LOP3.LUT R31, R31, 0x78, RZ, 0xfc, !PT ;  /* 0x000000781f1f7812 */ /* 0x000fe200078efcff */
[----:B------:R-:W4:Y:S01]  /*1c7d0*/  LDL R46, [R1+0x5e8] ;  /* 0x0005e800012e7983 */ /* 0x000f220000100800 */
[----:B------:R-:W-:Y:S01]  /*1c7e0*/  PRMT R24, RZ, 0x7610, R24 ;  /* 0x00007610ff187816 */ /* 0x000fe20000000018 */
[----:B------:R-:W-:Y:S01]  /*1c7f0*/  @!P0 IMAD.MOV.U32 R2, RZ, RZ, R32 ;  /* 0x000000ffff028224 */ /* 0x000fe200078e0020 */
[----:B------:R-:W-:-:S04]  /*1c800*/  SHF.R.U32.HI R32, RZ, 0x7, R151 ;  /* 0x00000007ff207819 */ /* 0x000fc80000011697 */
[----:B------:R-:W-:Y:S01]  /*1c810*/  SGXT.U32 R32, R32, 0x1 ;  /* 0x000000012020781a */ /* 0x000fe20000000000 */
[----:B------:R0:W4:Y:S01]  /*1c820*/  @!P0 LDG.E.U8 R51, desc[UR42][R2.64] ;  /* 0x0000002a02338981 */ /* 0x000122000c1e1100 */
[----:B------:R-:W-:Y:S02]  /*1c830*/  ISETP.GE.AND P0, PT, R31, UR5, PT ;  /* 0x000000051f007c0c */ /* 0x000fe4000bf06270 */
[----:B------:R-:W-:Y:S01]  /*1c840*/  LOP3.LUT R32, R32, 0x7a, RZ, 0xfc, !PT ;  /* 0x0000007a20207812 */ /* 0x000fe200078efcff */
[----:B------:R-:W4:Y:S01]  /*1c850*/  LDL R31, [R1+0x600] ;  /* 0x00060000011f7983 */ /* 0x000f220000100800 */
[----:B0-----:R-:W-:Y:S02]  /*1c860*/  @!P1 IMAD.MOV.U32 R2, RZ, RZ, R45 ;  /* 0x000000ffff029224 */ /* 0x001fe400078e002d */
[----:B------:R-:W-:Y:S01]  /*1c870*/  @!P1 IMAD.MOV.U32 R3, RZ, RZ, R48 ;  /* 0x000000ffff039224 */ /* 0x000fe200078e0030 */
[----:B------:R-:W-:Y:S01]  /*1c880*/  PRMT R35, RZ, 0x7610, R35 ;  /* 0x00007610ff237816 */ /* 0x000fe20000000023 */
[----:B------:R-:W4:Y:S04]  /*1c890*/  LDL.LU R45, [R1+0x7e0] ;  /* 0x0007e000012d7983 */ /* 0x000f280000300800 */
[----:B------:R0:W4:Y:S01]  /*1c8a0*/  @!P1 LDG.E.U8 R24, desc[UR42][R2.64] ;  /* 0x0000002a02189981 */ /* 0x000122000c1e1100 */
[----:B------:R-:W-:-:S02]  /*1c8b0*/  ISETP.GE.AND P1, PT, R32, UR5, PT ;  /* 0x0000000520007c0c */ /* 0x000fc4000bf26270 */
[----:B------:R-:W-:-:S04]  /*1c8c0*/  SHF.R.U32.HI R32, RZ, 0x7, R151 ;  /* 0x00000007ff207819 */ /* 0x000fc80000011697 */
[----:B------:R-:W-:Y:S01]  /*1c8d0*/  SGXT.U32 R32, R32, 0x1 ;  /* 0x000000012020781a */ /* 0x000fe20000000000 */
[----:B0-----:R-:W-:-:S03]  /*1c8e0*/  @!P0 IMAD.MOV.U32 R2, RZ, RZ, R41 ;  /* 0x000000ffff028224 */ /* 0x001fc600078e0029 */
[----:B------:R-:W-:Y:S01]  /*1c8f0*/  LOP3.LUT R32, R32, 0x7c, RZ, 0xfc, !PT ;  /* 0x0000007c20207812 */ /* 0x000fe200078efcff */
[----:B------:R-:W-:-:S05]  /*1c900*/  @!P0 IMAD.MOV.U32 R3, RZ, RZ, R44 ;  /* 0x000000ffff038224 */ /* 0x000fca00078e002c */
[----:B------:R0:W4:Y:S01]  /*1c910*/  @!P0 LDG.E.U8 R35, desc[UR42][R2.64] ;  /* 0x0000002a02238981 */ /* 0x000122000c1e1100 */
[----:B------:R-:W-:-:S03]  /*1c920*/  ISETP.GE.AND P0, PT, R32, UR5, PT ;  /* 0x0000000520007c0c */ /* 0x000fc6000bf06270 */
[----:B------:R-:W4:Y:S01]  /*1c930*/  LDL.LU R32, [R1+0x7fc] ;  /* 0x0007fc0001207983 */ /* 0x000f220000300800 */
[----:B------:R-:W-:-:S03]  /*1c940*/  PRMT R69, RZ, 0x7610, R69 ;  /* 0x00007610ff457816 */ /* 0x000fc60000000045 */
[----:B------:R-:W4:Y:S01]  /*1c950*/  LDL R41, [R1+0x7e8] ;  /* 0x0007e80001297983 */ /* 0x000f220000100800 */
[----:B0-----:R-:W-:-:S03]  /*1c960*/  @!P1 IMAD.MOV.U32 R3, RZ, RZ, R37 ;  /* 0x000000ffff039224 */ /* 0x001fc600078e0025 */
[----:B------:R-:W4:Y:S01]  /*1c970*/  LDL R37, [R1+0x7f8] ;  /* 0x0007f80001257983 */ /* 0x000f220000100800 */
[----:B------:R-:W0:Y:S01]  /*1c980*/  S2R R63, SR_TID.X ;  /* 0x00000000003f7919 */ /* 0x000e220000002100 */
[----:B------:R-:W-:Y:S02]  /*1c990*/  PRMT R68, RZ, 0x7610, R68 ;  /* 0x00007610ff447816 */ /* 0x000fe40000000044 */
[----:B------:R-:W4:Y:S04]  /*1c9a0*/  LDL R98, [R1+0xbe4] ;  /* 0x000be40001627983 */ /* 0x000f280000100800 */
[----:B------:R-:W4:Y:S04]  /*1c9b0*/  LDL R75, [R1+0xbe8] ;  /* 0x000be800014b7983 */ /* 0x000f280000100800 */
[----:B------:R-:W4:Y:S04]  /*1c9c0*/  LDL R74, [R1+0xbc4] ;  /* 0x000bc400014a7983 */ /* 0x000f280000100800 */
[----:B------:R-:W4:Y:S01]  /*1c9d0*/  LDL R44, [R1+0xbc8] ;  /* 0x000bc800012c7983 */ /* 0x000f220000100800 */
[----:B------:R-:W-:-:S02]  /*1c9e0*/  PRMT R66, RZ, 0x7610, R66 ;  /* 0x00007610ff427816 */ /* 0x000fc40000000042 */
[----:B------:R-:W-:Y:S01]  /*1c9f0*/  PRMT R5, RZ, 0x7610, R5 ;  /* 0x00007610ff057816 */ /* 0x000fe20000000005 */
[----:B------:R-:W4:Y:S04]  /*1ca00*/  LDL R49, [R1+0xba4] ;  /* 0x000ba40001317983 */ /* 0x000f280000100800 */
[----:B------:R-:W4:Y:S04]  /*1ca10*/  LDL R48, [R1+0xba8] ;  /* 0x000ba80001307983 */ /* 0x000f280000100800 */
[----:B------:R-:W4:Y:S04]  /*1ca20*/  LDL R96, [R1+0xb64] ;  /* 0x000b640001607983 */ /* 0x000f280000100800 */
[----:B------:R-:W4:Y:S01]  /*1ca30*/  LDL R92, [R1+0xb68] ;  /* 0x000b6800015c7983 */ /* 0x000f220000100800 */
[----:B--2---:R-:W-:-:S03]  /*1ca40*/  @!P1 IMAD.MOV.U32 R2, RZ, RZ, R26 ;  /* 0x000000ffff029224 */ /* 0x004fc600078e001a */
[----:B------:R-:W2:Y:S04]  /*1ca50*/  LDL R26, [R1+0xc08] ;  /* 0x000c0800011a7983 */ /* 0x000ea80000100800 */
[----:B------:R1:W2:Y:S02]  /*1ca60*/  @!P1 LDG.E.U8 R69, desc[UR42][R2.64] ;  /* 0x0000002a02459981 */ /* 0x0002a4000c1e1100 */
[----:B-1----:R-:W-:Y:S02]  /*1ca70*/  @!P0 IMAD.MOV.U32 R3, RZ, RZ, R33 ;  /* 0x000000ffff038224 */ /* 0x002fe400078e0021 */
[----:B------:R-:W2:Y:S01]  /*1ca80*/  LDL R33, [R1+0xbfc] ;  /* 0x000bfc0001217983 */ /* 0x000ea20000100800 */
[----:B---3--:R-:W-:Y:S01]  /*1ca90*/  @!P0 IMAD.MOV.U32 R2, RZ, RZ, R4 ;  /* 0x000000ffff028224 */ /* 0x008fe200078e0004 */
[----:B------:R-:W-:-:S04]  /*1caa0*/  SHF.R.U32.HI R4, RZ, 0x7, R151 ;  /* 0x00000007ff047819 */ /* 0x000fc80000011697 */
[----:B------:R-:W-:Y:S01]  /*1cab0*/  SGXT.U32 R4, R4, 0x1 ;  /* 0x000000010404781a */ /* 0x000fe20000000000 */
[----:B------:R0:W3:Y:S03]  /*1cac0*/  @!P0 LDG.E.U8 R68, desc[UR42][R2.64] ;  /* 0x0000002a02448981 */ /* 0x0000e6000c1e1100 */
[----:B------:R-:W-:-:S04]  /*1cad0*/  LOP3.LUT R4, R4, 0x7e, RZ, 0xfc, !PT ;  /* 0x0000007e04047812 */ /* 0x000fc800078efcff */
[----:B------:R-:W-:Y:S02]  /*1cae0*/  ISETP.GE.AND P1, PT, R4, UR5, PT ;  /* 0x0000000504007c0c */ /* 0x000fe4000bf26270 */
[----:B0-----:R-:W-:-:S04]  /*1caf0*/  SHF.R.U32.HI R2, RZ, 0x7, R63 ;  /* 0x00000007ff027819 */ /* 0x001fc8000001163f */
[----:B------:R-:W-:-:S04]  /*1cb00*/  SGXT.U32 R2, R2, 0x1 ;  /* 0x000000010202781a */ /* 0x000fc80000000000 */
[----:B------:R-:W-:Y:S02]  /*1cb10*/  ISETP.GE.AND P0, PT, R2, UR5, PT ;  /* 0x0000000502007c0c */ /* 0x000fe4000bf06270 */
[----:B------:R-:W-:Y:S02]  /*1cb20*/  LOP3.LUT R4, R151, 0x7f, RZ, 0xc0, !PT ;  /* 0x0000007f97047812 */ /* 0x000fe400078ec0ff */
[----:B------:R-:W-:Y:S01]  /*1cb30*/  PRMT R85, RZ, 0x7610, R85 ;  /* 0x00007610ff557816 */ /* 0x000fe20000000055 */
[----:B----4-:R-:W-:Y:S02]  /*1cb40*/  @!P1 IMAD.MOV.U32 R3, RZ, RZ, R46 ;  /* 0x000000ffff039224 */ /* 0x010fe400078e002e */
[----:B------:R-:W4:Y:S01]  /*1cb50*/  LDL R46, [R1+0xb84] ;  /* 0x000b8400012e7983 */ /* 0x000f220000100800 */
[----:B------:R-:W-:-:S03]  /*1cb60*/  @!P1 IMAD.MOV.U32 R2, RZ, RZ, R31 ;  /* 0x000000ffff029224 */ /* 0x000fc600078e001f */
[----:B------:R-:W3:Y:S04]  /*1cb70*/  LDL R31, [R1+0xb88] ;  /* 0x000b8800011f7983 */ /* 0x000ee80000100800 */
[----:B------:R0:W3:Y:S01]  /*1cb80*/  @!P1 LDG.E.U8 R66, desc[UR42][R2.64] ;  /* 0x0000002a02429981 */ /* 0x0000e2000c1e1100 */
[----:B------:R-:W-:-:S03]  /*1cb90*/  ISETP.GE.AND P1, PT, R4, UR5, PT ;  /* 0x0000000504007c0c */ /* 0x000fc6000bf26270 */
[----:B------:R-:W3:Y:S01]  /*1cba0*/  LDL.LU R4, [R1+0x25c] ;  /* 0x00025c0001047983 */ /* 0x000ee20000300800 */
[----:B0-----:R-:W-:Y:S02]  /*1cbb0*/  @!P0 IMAD.MOV.U32 R3, RZ, RZ, R45 ;  /* 0x000000ffff038224 */ /* 0x001fe400078e002d */
[----:B------:R-:W-:-:S05]  /*1cbc0*/  @!P0 IMAD.MOV.U32 R2, RZ, RZ, R32 ;  /* 0x000000ffff028224 */ /* 0x000fca00078e0020 */
[----:B------:R0:W3:Y:S01]  /*1cbd0*/  @!P0 LDG.E.U8 R5, desc[UR42][R2.64] ;  /* 0x0000002a02058981 */ /* 0x0000e2000c1e1100 */
[----:B------:R-:W-:Y:S01]  /*1cbe0*/  BAR.SYNC.DEFER_BLOCKING 0x0 ;  /* 0x0000000000007b1d */ /* 0x000fe20000010000 */
[----:B0-----:R-:W-:-:S05]  /*1cbf0*/  @!P1 IMAD.MOV.U32 R3, RZ, RZ, R37 ;  /* 0x000000ffff039224 */ /* 0x001fca00078e0025 */
[----:B------:R-:W3:Y:S01]  /*1cc00*/  LDL R37, [R1+0xb44] ;  /* 0x000b440001257983 */ /* 0x000ee20000100800 */
[----:B--2---:R-:W-:-:S03]  /*1cc10*/  @!P1 IMAD.MOV.U32 R2, RZ, RZ, R26 ;  /* 0x000000ffff029224 */ /* 0x004fc600078e001a */
[----:B------:R-:W2:Y:S04]  /*1cc20*/  LDL R26, [R1+0xb48] ;  /* 0x000b4800011a7983 */ /* 0x000ea80000100800 */
[----:B------:R0:W2:Y:S02]  /*1cc30*/  @!P1 LDG.E.U8 R85, desc[UR42][R2.64] ;  /* 0x0000002a02559981 */ /* 0x0000a4000c1e1100 */
[----:B0-----:R-:W-:Y:S02]  /*1cc40*/  @!P1 IMAD.MOV.U32 R3, RZ, RZ, R41 ;  /* 0x000000ffff039224 */ /* 0x001fe400078e0029 */
[----:B------:R-:W-:Y:S01]  /*1cc50*/  @!P1 IMAD.MOV.U32 R2, RZ, RZ, R33 ;  /* 0x000000ffff029224 */ /* 0x000fe200078e0021 */
[----:B------:R-:W2:Y:S04]  /*1cc60*/  LDL R41, [R1+0xb24] ;  /* 0x000b240001297983 */ /* 0x000ea80000100800 */
[----:B------:R-:W2:Y:S01]  /*1cc70*/  LDL R33, [R1+0xb28] ;  /* 0x000b280001217983 */ /* 0x000ea20000100800 */
[----:B------:R-:W-:-:S02]  /*1cc80*/  PRMT R82, RZ, 0x7610, R82 ;  /* 0x00007610ff527816 */ /* 0x000fc40000000052 */
[----:B------:R-:W-:-:S04]  /*1cc90*/  PRMT R79, RZ, 0x7610, R79 ;  /* 0x00007610ff4f7816 */ /* 0x000fc8000000004f */
[----:B------:R0:W2:Y:S02]  /*1cca0*/  @!P1 LDG.E.U8 R82, desc[UR42][R2.64] ;  /* 0x0000002a02529981 */ /* 0x0000a4000c1e1100 */
[----:B0-----:R-:W-:Y:S02]  /*1ccb0*/  @!P1 IMAD.MOV.U32 R2, RZ, RZ, R75 ;  /* 0x000000ffff029224 */ /* 0x001fe400078e004b */
[----:B------:R-:W-:Y:S01]  /*1ccc0*/  @!P1 IMAD.MOV.U32 R3, RZ, RZ, R98 ;  /* 0x000000ffff039224 */ /* 0x000fe200078e0062 */
[----:B------:R-:W2:Y:S04]  /*1ccd0*/  LDL R75, [R1+0xb08] ;  /* 0x000b0800014b7983 */ /* 0x000ea80000100800 */
[----:B------:R-:W2:Y:S04]  /*1cce0*/  LDL R98, [R1+0xb04] ;  /* 0x000b040001627983 */ /* 0x000ea80000100800 */
[----:B------:R0:W2:Y:S02]  /*1ccf0*/  @!P1 LDG.E.U8 R79, desc[UR42][R2.64] ;  /* 0x0000002a024f9981 */ /* 0x0000a4000c1e1100 */
[----:B0-----:R-:W-:-:S02]  /*1cd00*/  @!P1 IMAD.MOV.U32 R3, RZ, RZ, R74 ;  /* 0x000000ffff039224 */ /* 0x001fc400078e004a */
[----:B------:R-:W-:Y:S01]  /*1cd10*/  @!P1 IMAD.MOV.U32 R2, RZ, RZ, R44 ;  /* 0x000000ffff029224 */ /* 0x000fe200078e002c */
[----:B------:R-:W2:Y:S04]  /*1cd20*/  LDL R74, [R1+0xae4] ;  /* 0x000ae400014a7983 */ /* 0x000ea80000100800 */
[----:B------:R-:W2:Y:S01]  /*1cd30*/  LDL R44, [R1+0xae8] ;  /* 0x000ae800012c7983 */ /* 0x000ea20000100800 */
[----:B------:R-:W-:Y:S02]  /*1cd40*/  PRMT R76, RZ, 0x7610, R76 ;  /* 0x00007610ff4c7816 */ /* 0x000fe4000000004c */
[----:B------:R-:W-:-:S04]  /*1cd50*/  PRMT R73, RZ, 0x7610, R73 ;  /* 0x00007610ff497816 */ /* 0x000fc80000000049 */
[----:B------:R0:W2:Y:S01]  /*1cd60*/  @!P1 LDG.E.U8 R76, desc[UR42][R2.64] ;  /* 0x0000002a024c9981 */ /* 0x0000a2000c1e1100 */
[----:B------:R-:W-:Y:S01]  /*1cd70*/  PRMT R70, RZ, 0x7610, R70 ;  /* 0x00007610ff467816 */ /* 0x000fe20000000046 */
[----:B0-----:R-:W-:Y:S02]  /*1cd80*/  @!P1 IMAD.MOV.U32 R2, RZ, RZ, R48 ;  /* 0x000000ffff029224 */ /* 0x001fe400078e0030 */
[----:B------:R-:W-:Y:S01]  /*1cd90*/  @!P1 IMAD.MOV.U32 R3, RZ, RZ, R49 ;  /* 0x000000ffff039224 */ /* 0x000fe200078e0031 */
[----:B------:R-:W2:Y:S04]  /*1cda0*/  LDL R48, [R1+0xac8] ;  /* 0x000ac80001307983 */ /* 0x000ea80000100800 */
[----:B------:R-:W2:Y:S04]  /*1cdb0*/  LDL R49, [R1+0xac4] ;  /* 0x000ac40001317983 */ /* 0x000ea80000100800 */
[----:B------:R4:W2:Y:S01]  /*1cdc0*/  @!P1 LDG.E.U8 R73, desc[UR42][R2.64] ;  /* 0x0000002a02499981 */ /* 0x0008a2000c1e1100 */
[----:B------:R-:W-:Y:S01]  /*1cdd0*/  PRMT R67, RZ, 0x7610, R67 ;  /* 0x00007610ff437816 */ /* 0x000fe20000000043 */
[----:B----4-:R-:W-:-:S02]  /*1cde0*/  @!P1 IMAD.MOV.U32 R3, RZ, RZ, R46 ;  /* 0x000000ffff039224 */ /* 0x010fc400078e002e */
[----:B------:R-:W4:Y:S01]  /*1cdf0*/  LDL R46, [R1+0xaa4] ;  /* 0x000aa400012e7983 */ /* 0x000f220000100800 */
[----:B------:R-:W-:Y:S01]  /*1ce00*/  PRMT R65, RZ, 0x7610, R65 ;  /* 0x00007610ff417816 */ /* 0x000fe20000000041 */
[----:B---3--:R-:W-:Y:S02]  /*1ce10*/  @!P1 IMAD.MOV.U32 R2, RZ, RZ, R31 ;  /* 0x000000ffff029224 */ /* 0x008fe400078e001f */
[----:B------:R-:W3:Y:S04]  /*1ce20*/  LDL R31, [R1+0xaa8] ;  /* 0x000aa800011f7983 */ /* 0x000ee80000100800 */
[----:B------:R0:W3:Y:S02]  /*1ce30*/  @!P1 LDG.E.U8 R70, desc[UR42][R2.64] ;  /* 0x0000002a02469981 */ /* 0x0000e4000c1e1100 */
[----:B0-----:R-:W-:-:S02]  /*1ce40*/  @!P1 IMAD.MOV.U32 R2, RZ, RZ, R92 ;  /* 0x000000ffff029224 */ /* 0x001fc400078e005c */
[----:B------:R-:W-:Y:S01]  /*1ce50*/  @!P1 IMAD.MOV.U32 R3, RZ, RZ, R96 ;  /* 0x000000ffff039224 */ /* 0x000fe200078e0060 */
[----:B------:R-:W3:Y:S04]  /*1ce60*/  LDL R92, [R1+0xa88] ;  /* 0x000a8800015c7983 */ /* 0x000ee80000100800 */
[----:B------:R-:W3:Y:S04]  /*1ce70*/  LDL R96, [R1+0xa84] ;  /* 0x000a840001607983 */ /* 0x000ee80000100800 */
[----:B------:R0:W3:Y:S02]  /*1ce80*/  @!P1 LDG.E.U8 R67, desc[UR42][R2.64] ;  /* 0x0000002a02439981 */ /* 0x0000e4000c1e1100 */
[----:B0-----:R-:W-:-:S02]  /*1ce90*/  @!P1 IMAD.MOV.U32 R3, RZ, RZ, R37 ;  /* 0x000000ffff039224 */ /* 0x001fc400078e0025 */
[----:B------:R-:W3:Y:S01]  /*1cea0*/  LDL R37, [R1+0xa64] ;  /* 0x000a640001257983 */ /* 0x000ee20000100800 */
[----:B--2---:R-:W-:-:S03]  /*1ceb0*/  @!P1 IMAD.MOV.U32 R2, RZ, RZ, R26 ;  /* 0x000000ffff029224 */ /* 0x004fc600078e001a */
[----:B------:R-:W2:Y:S04]  /*1cec0*/  LDL R26, [R1+0xa68] ;  /* 0x000a6800011a7983 */ /* 0x000ea80000100800 */
[----:B------:R0:W2:Y:S02]  /*1ced0*/  @!P1 LDG.E.U8 R65, desc[UR42][R2.64] ;  /* 0x0000002a02419981 */ /* 0x0000a4000c1e1100 */
[----:B0-----:R-:W-:Y:S02]  /*1cee0*/  @!P1 IMAD.MOV.U32 R3, RZ, RZ, R41 ;  /* 0x000000ffff039224 */ /* 0x001fe400078e0029 */
[----:B------:R-:W2:Y:S01]  /*1cef0*/  LDL R41, [R1+0xa44] ;  /* 0x000a440001297983 */ /* 0x000ea20000100800 */
[----:B------:R-:W-:-:S03]  /*1cf00*/  @!P1 IMAD.MOV.U32 R2, RZ, RZ, R33 ;  /* 0x000000ffff029224 */ /* 0x000fc600078e0021 */
[----:B------:R-:W2:Y:S01]  /*1cf10*/  LDL R33, [R1+0xa48] ;  /* 0x000a480001217983 */ /* 0x000ea20000100800 */
[----:B------:R-:W-:Y:S02]  /*1cf20*/  PRMT R62, RZ, 0x7610, R62 ;  /* 0x00007610ff3e7816 */ /* 0x000fe4000000003e */
[----:B------:R-:W-:-:S04]  /*1cf30*/  PRMT R53, RZ, 0x7610, R53 ;  /* 0x00007610ff357816 */ /* 0x000fc80000000035 */
[----:B------:R0:W2:Y:S02]  /*1cf40*/  @!P1 LDG.E.U8 R62, desc[UR42][R2.64] ;  /* 0x0000002a023e9981 */ /* 0x0000a4000c1e1100 */
[----:B0-----:R-:W-:Y:S02]  /*1cf50*/  @!P1 IMAD.MOV.U32 R2, RZ, RZ, R75 ;  /* 0x000000ffff029224 */ /* 0x001fe400078e004b */
[----:B------:R-:W2:Y:S01]  /*1cf60*/  LDL R75, [R1+0xa28] ;  /* 0x000a2800014b7983 */ /* 0x000ea20000100800 */
[----:B------:R-:W-:-:S03]  /*1cf70*/  @!P1 IMAD.MOV.U32 R3, RZ, RZ, R98 ;  /* 0x000000ffff039224 */ /* 0x000fc600078e0062 */
        /* <DEDUP_REMOVED lines=8> */
[----:B------:R0:W2:Y:S01]  /*1d000*/  @!P1 LDG.E.U8 R52, desc[UR42][R2.64] ;  /* 0x0000002a02349981 */ /* 0x0000a2000c1e1100 */
[----:B------:R-:W-:Y:S01]  /*1d010*/  PRMT R47, RZ, 0x7610, R47 ;  /* 0x00007610ff2f7816 */ /* 0x000fe2000000002f */
[----:B0-----:R-:W-:Y:S02]  /*1d020*/  @!P1 IMAD.MOV.U32 R2, RZ, RZ, R48 ;  /* 0x000000ffff029224 */ /* 0x001fe400078e0030 */
[----:B------:R-:W2:Y:S01]  /*1d030*/  LDL R48, [R1+0x9e8] ;  /* 0x0009e80001307983 */ /* 0x000ea20000100800 */
[----:B------:R-:W-:-:S03]  /*1d040*/  @!P1 IMAD.MOV.U32 R3, RZ, RZ, R49 ;  /* 0x000000ffff039224 */ /* 0x000fc600078e0031 */
[----:B------:R-:W2:Y:S04]  /*1d050*/  LDL R49, [R1+0x9e4] ;  /* 0x0009e40001317983 */ /* 0x000ea80000100800 */
[----:B------:R4:W2:Y:S01]  /*1d060*/  @!P1 LDG.E.U8 R50, desc[UR42][R2.64] ;  /* 0x0000002a02329981 */ /* 0x0008a2000c1e1100 */
[----:B------:R-:W-:Y:S01]  /*1d070*/  PRMT R43, RZ, 0x7610, R43 ;  /* 0x00007610ff2b7816 */ /* 0x000fe2000000002b */
[----:B----4-:R-:W-:Y:S02]  /*1d080*/  @!P1 IMAD.MOV.U32 R3, RZ, RZ, R46 ;  /* 0x000000ffff039224 */ /* 0x010fe400078e002e */
[----:B------:R-:W4:Y:S01]  /*1d090*/  LDL R46, [R1+0x9c4] ;  /* 0x0009c400012e7983 */ /* 0x000f220000100800 */
[----:B------:R-:W-:Y:S01]  /*1d0a0*/  PRMT R42, RZ, 0x7610, R42 ;  /* 0x00007610ff2a7816 */ /* 0x000fe2000000002a */
[----:B---3--:R-:W-:-:S02]  /*1d0b0*/  @!P1 IMAD.MOV.U32 R2, RZ, RZ, R31 ;  /* 0x000000ffff029224 */ /* 0x008fc400078e001f */
[----:B------:R-:W3:Y:S04]  /*1d0c0*/  LDL R31, [R1+0x9c8] ;  /* 0x0009c800011f7983 */ /* 0x000ee80000100800 */
[----:B------:R0:W3:Y:S02]  /*1d0d0*/  @!P1 LDG.E.U8 R47, desc[UR42][R2.64] ;  /* 0x0000002a022f9981 */ /* 0x0000e4000c1e1100 */
[----:B0-----:R-:W-:Y:S02]  /*1d0e0*/  @!P1 IMAD.MOV.U32 R2, RZ, RZ, R92 ;  /* 0x000000ffff029224 */ /* 0x001fe400078e005c */
[----:B------:R-:W3:Y:S01]  /*1d0f0*/  LDL R92, [R1+0x9a8] ;  /* 0x0009a800015c7983 */ /* 0x000ee20000100800 */
[----:B------:R-:W-:-:S03]  /*1d100*/  @!P1 IMAD.MOV.U32 R3, RZ, RZ, R96 ;  /* 0x000000ffff039224 */ /* 0x000fc600078e0060 */
[----:B------:R-:W3:Y:S04]  /*1d110*/  LDL R96, [R1+0x9a4] ;  /* 0x0009a40001607983 */ /* 0x000ee80000100800 */
[----:B------:R0:W3:Y:S02]  /*1d120*/  @!P1 LDG.E.U8 R43, desc[UR42][R2.64] ;  /* 0x0000002a022b9981 */ /* 0x0000e4000c1e1100 */
[----:B0-----:R-:W-:Y:S02]  /*1d130*/  @!P1 IMAD.MOV.U32 R3, RZ, RZ, R37 ;  /* 0x000000ffff039224 */ /* 0x001fe400078e0025 */
        /* <DEDUP_REMOVED lines=19> */
[----:B------:R-:W2:Y:S01]  /*1d270*/  LDL.LU R44, [R1+0x948] ;  /* 0x00094800012c7983 */ /* 0x000ea20000300800 */
[----:B------:R-:W-:Y:S02]  /*1d280*/  PRMT R36, RZ, 0x7610, R36 ;  /* 0x00007610ff247816 */ /* 0x000fe40000000024 */
[----:B------:R-:W-:Y:S01]  /*1d290*/  PRMT R34, RZ, 0x7610, R34 ;  /* 0x00007610ff227816 */ /* 0x000fe20000000022 */
[----:B------:R-:W2:Y:S04]  /*1d2a0*/  LDL R100, [R1+0x864] ;  /* 0x0008640001647983 */ /* 0x000ea80000100800 */
[----:B------:R0:W2:Y:S01]  /*1d2b0*/  @!P1 LDG.E.U8 R36, desc[UR42][R2.64] ;  /* 0x0000002a02249981 */ /* 0x0000a2000c1e1100 */
[----:B------:R-:W-:Y:S02]  /*1d2c0*/  PRMT R30, RZ, 0x7610, R30 ;  /* 0x00007610ff1e7816 */ /* 0x000fe4000000001e */
[----:B------:R-:W-:Y:S01]  /*1d2d0*/  PRMT R28, RZ, 0x7610, R28 ;  /* 0x00007610ff1c7816 */ /* 0x000fe2000000001c */
[----:B------:R-:W2:Y:S01]  /*1d2e0*/  LDL R103, [R1+0x564] ;  /* 0x0005640001677983 */ /* 0x000ea20000100800 */
[----:B------:R-:W-:-:S02]  /*1d2f0*/  PRMT R27, RZ, 0x7610, R27 ;  /* 0x00007610ff1b7816 */ /* 0x000fc4000000001b */
[----:B------:R-:W-:Y:S01]  /*1d300*/  PRMT R25, RZ, 0x7610, R25 ;  /* 0x00007610ff197816 */ /* 0x000fe20000000019 */
[----:B------:R-:W2:Y:S01]  /*1d310*/  LDL R101, [R1+0x568] ;  /* 0x0005680001657983 */ /* 0x000ea20000100800 */
[----:B0-----:R-:W-:-:S03]  /*1d320*/  @!P1 IMAD.MOV.U32 R2, RZ, RZ, R48 ;  /* 0x000000ffff029224 */ /* 0x001fc600078e0030 */
[----:B------:R-:W2:Y:S01]  /*1d330*/  LDL R48, [R1+0x908] ;  /* 0x0009080001307983 */ /* 0x000ea20000100800 */
[----:B------:R-:W-:-:S03]  /*1d340*/  @!P1 IMAD.MOV.U32 R3, RZ, RZ, R49 ;  /* 0x000000ffff039224 */ /* 0x000fc600078e0031 */
[----:B------:R-:W2:Y:S04]  /*1d350*/  LDL R49, [R1+0x904] ;  /* 0x0009040001317983 */ /* 0x000ea80000100800 */
[----:B------:R4:W2:Y:S01]  /*1d360*/  @!P1 LDG.E.U8 R34, desc[UR42][R2.64] ;  /* 0x0000002a02229981 */ /* 0x0008a2000c1e1100 */
[----:B------:R-:W-:Y:S02]  /*1d370*/  PRMT R252, RZ, 0x7610, R252 ;  /* 0x00007610fffc7816 */ /* 0x000fe400000000fc */
[----:B------:R-:W-:Y:S01]  /*1d380*/  PRMT R251, RZ, 0x7610, R251 ;  /* 0x00007610fffb7816 */ /* 0x000fe200000000fb */
[----:B------:R-:W2:Y:S01]  /*1d390*/  LDL R105, [R1+0x3e4] ;  /* 0x0003e40001697983 */ /* 0x000ea20000100800 */
[----:B------:R-:W-:Y:S02]  /*1d3a0*/  PRMT R250, RZ, 0x7610, R250 ;  /* 0x00007610fffa7816 */ /* 0x000fe400000000fa */
[----:B------:R-:W-:Y:S01]  /*1d3b0*/  PRMT R249, RZ, 0x7610, R249 ;  /* 0x00007610fff97816 */ /* 0x000fe200000000f9 */
[----:B------:R-:W2:Y:S01]  /*1d3c0*/  LDL R104, [R1+0x3e8] ;  /* 0x0003e80001687983 */ /* 0x000ea20000100800 */
[----:B----4-:R-:W-:-:S03]  /*1d3d0*/  @!P1 IMAD.MOV.U32 R3, RZ, RZ, R46 ;  /* 0x000000ffff039224 */ /* 0x010fc600078e002e */
[----:B------:R-:W4:Y:S01]  /*1d3e0*/  LDL R46, [R1+0x8e4] ;  /* 0x0008e400012e7983 */ /* 0x000f220000100800 */
[----:B---3--:R-:W-:-:S03]  /*1d3f0*/  @!P1 IMAD.MOV.U32 R2, RZ, RZ, R31 ;  /* 0x000000ffff029224 */ /* 0x008fc600078e001f */
        /* <DEDUP_REMOVED lines=19> */
[----:B------:R-:W-:-:S05]  /*1d530*/  @!P1 IMAD.MOV.U32 R2, RZ, RZ, R44 ;  /* 0x000000ffff029224 */ /* 0x000fca00078e002c */
[----:B------:R0:W2:Y:S02]  /*1d540*/  @!P1 LDG.E.U8 R252, desc[UR42][R2.64] ;  /* 0x0000002a02fc9981 */ /* 0x0000a4000c1e1100 */
[----:B0-----:R-:W-:Y:S02]  /*1d550*/  @!P1 IMAD.MOV.U32 R3, RZ, RZ, R75 ;  /* 0x000000ffff039224 */ /* 0x001fe400078e004b */
[----:B------:R-:W2:Y:S01]  /*1d560*/  LDL R75, [R1+0x844] ;  /* 0x00084400014b7983 */ /* 0x000ea20000100800 */
[----:B------:R-:W-:-:S03]  /*1d570*/  @!P1 IMAD.MOV.U32 R2, RZ, RZ, R74 ;  /* 0x000000ffff029224 */ /* 0x000fc600078e004a */
[----:B------:R-:W2:Y:S04]  /*1d580*/  LDL R74, [R1+0x848] ;  /* 0x00084800014a7983 */ /* 0x000ea80000100800 */
[----:B------:R0:W2:Y:S02]  /*1d590*/  @!P1 LDG.E.U8 R251, desc[UR42][R2.64] ;  /* 0x0000002a02fb9981 */ /* 0x0000a4000c1e1100 */
        /* <DEDUP_REMOVED lines=15> */
[----:B------:R0:W3:Y:S01]  /*1d690*/  @!P1 LDG.E.U8 R248, desc[UR42][R2.64] ;  /* 0x0000002a02f89981 */ /* 0x0000e2000c1e1100 */
[----:B------:R-:W-:Y:S01]  /*1d6a0*/  PRMT R247, RZ, 0x7610, R247 ;  /* 0x00007610fff77816 */ /* 0x000fe200000000f7 */
        /* <DEDUP_REMOVED lines=12> */
[----:B0-----:R-:W-:Y:S01]  /*1d770*/  @!P1 IMAD.MOV.U32 R3, RZ, RZ, R100 ;  /* 0x000000ffff039224 */ /* 0x001fe200078e0064 */
[----:B------:R-:W-:Y:S01]  /*1d780*/  PRMT R244, RZ, 0x7610, R244 ;  /* 0x00007610fff47816 */ /* 0x000fe200000000f4 */
[----:B------:R-:W2:Y:S01]  /*1d790*/  LDL R100, [R1+0x4e4] ;  /* 0x0004e40001647983 */ /* 0x000ea20000100800 */
[----:B------:R-:W-:Y:S01]  /*1d7a0*/  @!P1 IMAD.MOV.U32 R2, RZ, RZ, R98 ;  /* 0x000000ffff029224 */ /* 0x000fe200078e0062 */
[----:B------:R-:W-:Y:S02]  /*1d7b0*/  PRMT R243, RZ, 0x7610, R243 ;  /* 0x00007610fff37816 */ /* 0x000fe400000000f3 */
[----:B------:R-:W2:Y:S04]  /*1d7c0*/  LDL R98, [R1+0x4e8] ;  /* 0x0004e80001627983 */ /* 0x000ea80000100800 */
[----:B------:R0:W2:Y:S01]  /*1d7d0*/  @!P1 LDG.E.U8 R245, desc[UR42][R2.64] ;  /* 0x0000002a02f59981 */ /* 0x0000a2000c1e1100 */
[----:B------:R-:W-:-:S02]  /*1d7e0*/  PRMT R242, RZ, 0x7610, R242 ;  /* 0x00007610fff27816 */ /* 0x000fc400000000f2 */
[----:B------:R-:W-:Y:S01]  /*1d7f0*/  PRMT R241, RZ, 0x7610, R241 ;  /* 0x00007610fff17816 */ /* 0x000fe200000000f1 */
        /* <DEDUP_REMOVED lines=8> */
[----:B------:R-:W2:Y:S04]  /*1d880*/  LDL R49, [R1+0x524] ;  /* 0x0005240001317983 */ /* 0x000ea80000100800 */
[----:B------:R4:W2:Y:S02]  /*1d890*/  @!P1 LDG.E.U8 R243, desc[UR42][R2.64] ;  /* 0x0000002a02f39981 */ /* 0x0008a4000c1e1100 */
[----:B----4-:R-:W-:Y:S02]  /*1d8a0*/  @!P1 IMAD.MOV.U32 R3, RZ, RZ, R46 ;  /* 0x000000ffff039224 */ /* 0x010fe400078e002e */
[----:B------:R-:W4:Y:S01]  /*1d8b0*/  LDL R46, [R1+0x504] ;  /* 0x00050400012e7983 */ /* 0x000f220000100800 */
[----:B---3--:R-:W-:-:S03]  /*1d8c0*/  @!P1 IMAD.MOV.U32 R2, RZ, RZ, R31 ;  /* 0x000000ffff029224 */ /* 0x008fc600078e001f */
[----:B------:R-:W3:Y:S04]  /*1d8d0*/  LDL R31, [R1+0x508] ;  /* 0x00050800011f7983 */ /* 0x000ee80000100800 */
[----:B------:R0:W3:Y:S02]  /*1d8e0*/  @!P1 LDG.E.U8 R242, desc[UR42][R2.64] ;  /* 0x0000002a02f29981 */ /* 0x0000e4000c1e1100 */
[----:B0-----:R-:W-:Y:S01]  /*1d8f0*/  @!P1 IMAD.MOV.U32 R2, RZ, RZ, R92 ;  /* 0x000000ffff029224 */ /* 0x001fe200078e005c */
[----:B------:R-:W-:Y:S01]  /*1d900*/  PRMT R240, RZ, 0x7610, R240 ;  /* 0x00007610fff07816 */ /* 0x000fe200000000f0 */
        /* <DEDUP_REMOVED lines=17> */
[----:B------:R-:W-:Y:S01]  /*1da20*/  @!P1 IMAD.MOV.U32 R3, RZ, RZ, R103 ;  /* 0x000000ffff039224 */ /* 0x000fe200078e0067 */
[----:B------:R-:W-:Y:S01]  /*1da30*/  PRMT R237, RZ, 0x7610, R237 ;  /* 0x00007610ffed7816 */ /* 0x000fe200000000ed */
[----:B------:R-:W2:Y:S04]  /*1da40*/  LDL R103, [R1+0x384] ;  /* 0x0003840001677983 */ /* 0x000ea80000100800 */
[----:B------:R0:W2:Y:S01]  /*1da50*/  @!P1 LDG.E.U8 R238, desc[UR42][R2.64] ;  /* 0x0000002a02ee9981 */ /* 0x0000a2000c1e1100 */
[----:B------:R-:W-:-:S02]  /*1da60*/  PRMT R236, RZ, 0x7610, R236 ;  /* 0x00007610ffec7816 */ /* 0x000fc400000000ec */
[----:B------:R-:W-:Y:S01]  /*1da70*/  PRMT R235, RZ, 0x7610, R235 ;  /* 0x00007610ffeb7816 */ /* 0x000fe200000000eb */
[----:B------:R-:W2:Y:S01]  /*1da80*/  LDL R101, [R1+0x388] ;  /* 0x0003880001657983 */ /* 0x000ea20000100800 */
        /* <DEDUP_REMOVED lines=13> */
[----:B------:R-:W-:Y:S01]  /*1db60*/  PRMT R233, RZ, 0x7610, R233 ;  /* 0x00007610ffe97816 */ /* 0x000fe200000000e9 */
[----:B---3--:R-:W-:-:S02]  /*1db70*/  @!P1 IMAD.MOV.U32 R2, RZ, RZ, R31 ;  /* 0x000000ffff029224 */ /* 0x008fc400078e001f */
[----:B------:R-:W3:Y:S04]  /*1db80*/  LDL R31, [R1+0x428] ;  /* 0x00042800011f7983 */ /* 0x000ee80000100800 */
[----:B------:R0:W3:Y:S02]  /*1db90*/  @!P1 LDG.E.U8 R235, desc[UR42][R2.64] ;  /* 0x0000002a02eb9981 */ /* 0x0000e4000c1e1100 */
[----:B0-----:R-:W-:Y:S02]  /*1dba0*/  @!P1 IMAD.MOV.U32 R2, RZ, RZ, R98 ;  /* 0x000000ffff029224 */ /* 0x001fe400078e0062 */
[----:B------:R-:W-:Y:S01]  /*1dbb0*/  @!P1 IMAD.MOV.U32 R3, RZ, RZ, R100 ;  /* 0x000000ffff039224 */ /* 0x000fe200078e0064 */
[----:B------:R-:W-:Y:S01]  /*1dbc0*/  PRMT R232, RZ, 0x7610, R232 ;  /* 0x00007610ffe87816 */ /* 0x000fe200000000e8 */
[----:B------:R-:W3:Y:S04]  /*1dbd0*/  LDL R100, [R1+0x364] ;  /* 0x0003640001647983 */ /* 0x000ee80000100800 */
[----:B------:R0:W3:Y:S01]  /*1dbe0*/  @!P1 LDG.E.U8 R234, desc[UR42][R2.64] ;  /* 0x0000002a02ea9981 */ /* 0x0000e2000c1e1100 */
[----:B------:R-:W-:-:S02]  /*1dbf0*/  PRMT R231, RZ, 0x7610, R231 ;  /* 0x00007610ffe77816 */ /* 0x000fc400000000e7 */
[----:B------:R-:W-:Y:S01]  /*1dc00*/  PRMT R230, RZ, 0x7610, R230 ;  /* 0x00007610ffe67816 */ /* 0x000fe200000000e6 */
[----:B------:R-:W3:Y:S01]  /*1dc10*/  LDL R98, [R1+0x344] ;  /* 0x0003440001627983 */ /* 0x000ee20000100800 */
[----:B0-----:R-:W-:-:S03]  /*1dc20*/  @!P1 IMAD.MOV.U32 R3, RZ, RZ, R37 ;  /* 0x000000ffff039224 */ /* 0x001fc600078e0025 */
[----:B------:R-:W3:Y:S01]  /*1dc30*/  LDL R37, [R1+0x404] ;  /* 0x0004040001257983 */ /* 0x000ee20000100800 */
[----:B--2---:R-:W-:-:S03]  /*1dc40*/  @!P1 IMAD.MOV.U32 R2, RZ, RZ, R26 ;  /* 0x000000ffff029224 */ /* 0x004fc600078e001a */
[----:B------:R-:W2:Y:S04]  /*1dc50*/  LDL R26, [R1+0x408] ;  /* 0x00040800011a7983 */ /* 0x000ea80000100800 */
[----:B------:R0:W2:Y:S02]  /*1dc60*/  @!P1 LDG.E.U8 R233, desc[UR42][R2.64] ;  /* 0x0000002a02e99981 */ /* 0x0000a4000c1e1100 */
[----:B0-----:R-:W-:Y:S02]  /*1dc70*/  @!P1 IMAD.MOV.U32 R2, RZ, RZ, R92 ;  /* 0x000000ffff029224 */ /* 0x001fe400078e005c */
[----:B------:R-:W-:Y:S01]  /*1dc80*/  @!P1 IMAD.MOV.U32 R3, RZ, RZ, R96 ;  /* 0x000000ffff039224 */ /* 0x000fe200078e0060 */
[----:B------:R-:W2:Y:S04]  /*1dc90*/  LDL R92, [R1+0x3a4] ;  /* 0x0003a400015c7983 */ /* 0x000ea80000100800 */
[----:B------:R0:W2:Y:S01]  /*1dca0*/  @!P1 LDG.E.U8 R232, desc[UR42][R2.64] ;  /* 0x0000002a02e89981 */ /* 0x0000a2000c1e1100 */
[----:B------:R-:W-:-:S03]  /*1dcb0*/  PRMT R229, RZ, 0x7610, R229 ;  /* 0x00007610ffe57816 */ /* 0x000fc600000000e5 */
[----:B------:R-:W2:Y:S01]  /*1dcc0*/  LDL R96, [R1+0x348] ;  /* 0x0003480001607983 */ /* 0x000ea20000100800 */
[----:B0-----:R-:W-:Y:S02]  /*1dcd0*/  @!P1 IMAD.MOV.U32 R3, RZ, RZ, R41 ;  /* 0x000000ffff039224 */ /* 0x001fe400078e0029 */
[----:B------:R-:W-:Y:S01]  /*1dce0*/  @!P1 IMAD.MOV.U32 R2, RZ, RZ, R33 ;  /* 0x000000ffff029224 */ /* 0x000fe200078e0021 */
[----:B------:R-:W2:Y:S04]  /*1dcf0*/  LDL R41, [R1+0x3c4] ;  /* 0x0003c40001297983 */ /* 0x000ea80000100800 */
        /* <DEDUP_REMOVED lines=19> */
[----:B------:R0:W4:Y:S02]  /*1de30*/  @!P1 LDG.E.U8 R228, desc[UR42][R2.64] ;  /* 0x0000002a02e49981 */ /* 0x000124000c1e1100 */
[----:B0-----:R-:W-:Y:S02]  /*1de40*/  @!P1 IMAD.MOV.U32 R3, RZ, RZ, R37 ;  /* 0x000000ffff039224 */ /* 0x001fe400078e0025 */
[----:B------:R-:W4:Y:S01]  /*1de50*/  LDL R37, [R1+0x2d8] ;  /* 0x0002d80001257983 */ /* 0x000f220000100800 */
[----:B--2---:R-:W-:-:S03]  /*1de60*/  @!P1 IMAD.MOV.U32 R2, RZ, RZ, R26 ;  /* 0x000000ffff029224 */ /* 0x004fc600078e001a */
[----:B------:R-:W2:Y:S04]  /*1de70*/  LDL R26, [R1+0x2dc] ;  /* 0x0002dc00011a7983 */ /* 0x000ea80000100800 */
[----:B------:R0:W2:Y:S02]  /*1de80*/  @!P1 LDG.E.U8 R227, desc[UR42][R2.64] ;  /* 0x0000002a02e39981 */ /* 0x0000a4000c1e1100 */
[----:B0-----:R-:W-:Y:S02]  /*1de90*/  @!P1 IMAD.MOV.U32 R2, RZ, RZ, R104 ;  /* 0x000000ffff029224 */ /* 0x001fe400078e0068 */
[----:B------:R-:W-:-:S05]  /*1dea0*/  @!P1 IMAD.MOV.U32 R3, RZ, RZ, R105 ;  /* 0x000000ffff039224 */ /* 0x000fca00078e0069 */
        /* <DEDUP_REMOVED lines=9> */
[----:B0-----:R-:W-:Y:S01]  /*1df40*/  @!P1 IMAD.MOV.U32 R3, RZ, RZ, R92 ;  /* 0x000000ffff039224 */ /* 0x001fe200078e005c */
[----:B------:R-:W-:Y:S01]  /*1df50*/  PRMT R222, RZ, 0x7610, R222 ;  /* 0x00007610ffde7816 */ /* 0x000fe200000000de */
[----:B------:R-:W2:Y:S01]  /*1df60*/  LDL R92, [R1+0x298] ;  /* 0x00029800015c7983 */ /* 0x000ea20000100800 */
[----:B------:R-:W-:Y:S01]  /*1df70*/  PRMT R221, RZ, 0x7610, R221 ;  /* 0x00007610ffdd7816 */ /* 0x000fe200000000dd */
[----:B------:R-:W-:Y:S02]  /*1df80*/  @!P1 IMAD.MOV.U32 R2, RZ, RZ, R75 ;  /* 0x000000ffff029224 */ /* 0x000fe400078e004b */
[----:B------:R-:W2:Y:S04]  /*1df90*/  LDL R75, [R1+0x29c] ;  /* 0x00029c00014b7983 */ /* 0x000ea80000100800 */
[----:B------:R0:W2:Y:S02]  /*1dfa0*/  @!P1 LDG.E.U8 R224, desc[UR42][R2.64] ;  /* 0x0000002a02e09981 */ /* 0x0000a4000c1e1100 */
[----:B0-----:R-:W-:-:S02]  /*1dfb0*/  @!P1 IMAD.MOV.U32 R2, RZ, RZ, R101 ;  /* 0x000000ffff029224 */ /* 0x001fc400078e0065 */
[----:B------:R-:W-:-:S05]  /*1dfc0*/  @!P1 IMAD.MOV.U32 R3, RZ, RZ, R103 ;  /* 0x000000ffff039224 */ /* 0x000fca00078e0067 */
[----:B------:R0:W2:Y:S02]  /*1dfd0*/  @!P1 LDG.E.U8 R223, desc[UR42][R2.64] ;  /* 0x0000002a02df9981 */ /* 0x0000a4000c1e1100 */
[----:B0-----:R-:W-:Y:S02]  /*1dfe0*/  @!P1 IMAD.MOV.U32 R2, RZ, RZ, R74 ;  /* 0x000000ffff029224 */ /* 0x001fe400078e004a */
[----:B------:R-:W-:Y:S01]  /*1dff0*/  @!P1 IMAD.MOV.U32 R3, RZ, RZ, R100 ;  /* 0x000000ffff039224 */ /* 0x000fe200078e0064 */
[----:B------:R-:W-:Y:S01]  /*1e000*/  PRMT R220, RZ, 0x7610, R220 ;  /* 0x00007610ffdc7816 */ /* 0x000fe200000000dc */
[----:B------:R-:W2:Y:S04]  /*1e010*/  LDL R74, [R1+0x27c] ;  /* 0x00027c00014a7983 */ /* 0x000ea80000100800 */
[----:B------:R0:W2:Y:S02]  /*1e020*/  @!P1 LDG.E.U8 R222, desc[UR42][R2.64] ;  /* 0x0000002a02de9981 */ /* 0x0000a4000c1e1100 */
[----:B0-----:R-:W-:-:S02]  /*1e030*/  @!P1 IMAD.MOV.U32 R2, RZ, RZ, R96 ;  /* 0x000000ffff029224 */ /* 0x001fc400078e0060 */
[----:B------:R-:W-:-:S05]  /*1e040*/  @!P1 IMAD.MOV.U32 R3, RZ, RZ, R98 ;  /* 0x000000ffff039224 */ /* 0x000fca00078e0062 */
[----:B------:R3:W2:Y:S01]  /*1e050*/  @!P1 LDG.E.U8 R221, desc[UR42][R2.64] ;  /* 0x0000002a02dd9981 */ /* 0x0006a2000c1e1100 */
[----:B------:R-:W-:Y:S01]  /*1e060*/  PRMT R219, RZ, 0x7610, R219 ;  /* 0x00007610ffdb7816 */ /* 0x000fe200000000db */
[----:B---3--:R-:W-:Y:S02]  /*1e070*/  @!P1 IMAD.MOV.U32 R2, RZ, RZ, R31 ;  /* 0x000000ffff029224 */ /* 0x008fe400078e001f */
[----:B------:R-:W-:Y:S01]  /*1e080*/  @!P1 IMAD.MOV.U32 R3, RZ, RZ, R49 ;  /* 0x000000ffff039224 */ /* 0x000fe200078e0031 */
[----:B------:R-:W3:Y:S04]  /*1e090*/  LDL.LU R31, [R1+0x278] ;  /* 0x00027800011f7983 */ /* 0x000ee80000300800 */
[----:B------:R4:W3:Y:S01]  /*1e0a0*/  @!P1 LDG.E.U8 R220, desc[UR42][R2.64] ;  /* 0x0000002a02dc9981 */ /* 0x0008e2000c1e1100 */
[----:B------:R-:W-:-:S03]  /*1e0b0*/  PRMT R218, RZ, 0x7610, R218 ;  /* 0x00007610ffda7816 */ /* 0x000fc600000000da */
[----:B------:R-:W3:Y:S01]  /*1e0c0*/  LDL.LU R49, [R1+0x258] ;  /* 0x0002580001317983 */ /* 0x000ee20000300800 */
[----:B----4-:R-:W-:Y:S02]  /*1e0d0*/  @!P1 IMAD.MOV.U32 R2, RZ, RZ, R46 ;  /* 0x000000ffff029224 */ /* 0x010fe400078e002e */
[----:B------:R-:W-:-:S05]  /*1e0e0*/  @!P1 IMAD.MOV.U32 R3, RZ, RZ, R48 ;  /* 0x000000ffff039224 */ /* 0x000fca00078e0030 */
[----:B------:R0:W4:Y:S02]  /*1e0f0*/  @!P1 LDG.E.U8 R219, desc[UR42][R2.64] ;  /* 0x0000002a02db9981 */ /* 0x000124000c1e1100 */
[----:B0-----:R-:W-:Y:S02]  /*1e100*/  @!P1 IMAD.MOV.U32 R3, RZ, RZ, R37 ;  /* 0x000000ffff039224 */ /* 0x001fe400078e0025 */
[----:B------:R-:W4:Y:S01]  /*1e110*/  LDL.LU R37, [R1+0x238] ;  /* 0x0002380001257983 */ /* 0x000f220000300800 */
[----:B--2---:R-:W-:-:S03]  /*1e120*/  @!P1 IMAD.MOV.U32 R2, RZ, RZ, R26 ;  /* 0x000000ffff029224 */ /* 0x004fc600078e001a */
[----:B------:R-:W2:Y:S04]  /*1e130*/  LDL.LU R26, [R1+0x23c] ;  /* 0x00023c00011a7983 */ /* 0x000ea80000300800 */
[----:B------:R0:W2:Y:S04]  /*1e140*/  @!P1 LDG.E.U8 R218, desc[UR42][R2.64] ;  /* 0x0000002a02da9981 */ /* 0x0000a8000c1e1100 */
[----:B------:R-:W2:Y:S04]  /*1e150*/  LDL R48, [R1+0x5e4] ;  /* 0x0005e40001307983 */ /* 0x000ea80000100800 */
[----:B------:R-:W2:Y:S01]  /*1e160*/  LDL R46, [R1+0x7f4] ;  /* 0x0007f400012e7983 */ /* 0x000ea20000100800 */
[----:B0-----:R-:W-:-:S03]  /*1e170*/  @!P1 IMAD.MOV.U32 R3, RZ, RZ, R41 ;  /* 0x000000ffff039224 */ /* 0x001fc600078e0029 */
[----:B------:R-:W2:Y:S01]  /*1e180*/  LDL.LU R41, [R1+0x218] ;  /* 0x0002180001297983 */ /* 0x000ea20000300800 */
[----:B------:R-:W-:-:S03]  /*1e190*/  @!P1 IMAD.MOV.U32 R2, RZ, RZ, R33 ;  /* 0x000000ffff029224 */ /* 0x000fc600078e0021 */
[----:B------:R-:W2:Y:S04]  /*1e1a0*/  LDL.LU R33, [R1+0x21c] ;  /* 0x00021c0001217983 */ /* 0x000ea80000300800 */
[----:B------:R-:W2:Y:S04]  /*1e1b0*/  LDL R105, [R1+0x7e4] ;  /* 0x0007e40001697983 */ /* 0x000ea80000100800 */
[----:B------:R-:W2:Y:S01]  /*1e1c0*/  LDL R104, [R1+0xbf8] ;  /* 0x000bf80001687983 */ /* 0x000ea20000100800 */
[----:B------:R-:W-:-:S03]  /*1e1d0*/  PRMT R217, RZ, 0x7610, R217 ;  /* 0x00007610ffd97816 */ /* 0x000fc600000000d9 */
[----:B------:R-:W2:Y:S04]  /*1e1e0*/  LDL R103, [R1+0xbdc] ;  /* 0x000bdc0001677983 */ /* 0x000ea80000100800 */
[----:B------:R-:W2:Y:S01]  /*1e1f0*/  LDL R98, [R1+0xbe0] ;  /* 0x000be00001627983 */ /* 0x000ea20000100800 */
[----:B------:R-:W-:-:S03]  /*1e200*/  PRMT R216, RZ, 0x7610, R216 ;  /* 0x00007610ffd87816 */ /* 0x000fc600000000d8 */
[----:B------:R0:W2:Y:S04]  /*1e210*/  @!P1 LDG.E.U8 R217, desc[UR42][R2.64] ;  /* 0x0000002a02d99981 */ /* 0x0000a8000c1e1100 */
[----:B------:R-:W2:Y:S01]  /*1e220*/  LDL R96, [R1+0xbbc] ;  /* 0x000bbc0001607983 */ /* 0x000ea20000100800 */
[----:B------:R-:W-:Y:S02]  /*1e230*/  PRMT R215, RZ, 0x7610, R215 ;  /* 0x00007610ffd77816 */ /* 0x000fe400000000d7 */
[----:B------:R-:W-:Y:S01]  /*1e240*/  PRMT R214, RZ, 0x7610, R214 ;  /* 0x00007610ffd67816 */ /* 0x000fe200000000d6 */
[----:B------:R-:W2:Y:S01]  /*1e250*/  LDL R101, [R1+0xb9c] ;  /* 0x000b9c0001657983 */ /* 0x000ea20000100800 */
[----:B0-----:R-:W-:-:S03]  /*1e260*/  @!P1 IMAD.MOV.U32 R3, RZ, RZ, R92 ;  /* 0x000000ffff039224 */ /* 0x001fc600078e005c */
[----:B------:R-:W2:Y:S04]  /*1e270*/  LDL R92, [R1+0xbc0] ;  /* 0x000bc000015c7983 */ /* 0x000ea80000100800 */
[----:B------:R-:W2:Y:S01]  /*1e280*/  LDL R100, [R1+0xba0] ;  /* 0x000ba00001647983 */ /* 0x000ea20000100800 */
[----:B------:R-:W-:Y:S01]  /*1e290*/  @!P1 IMAD.MOV.U32 R2, RZ, RZ, R75 ;  /* 0x000000ffff029224 */ /* 0x000fe200078e004b */
[----:B------:R-:W-:Y:S02]  /*1e2a0*/  PRMT R213, RZ, 0x7610, R213 ;  /* 0x00007610ffd57816 */ /* 0x000fe400000000d5 */
[----:B------:R-:W2:Y:S04]  /*1e2b0*/  LDL R75, [R1+0xb7c] ;  /* 0x000b7c00014b7983 */ /* 0x000ea80000100800 */
[----:B------:R0:W2:Y:S01]  /*1e2c0*/  @!P1 LDG.E.U8 R216, desc[UR42][R2.64] ;  /* 0x0000002a02d89981 */ /* 0x0000a2000c1e1100 */
[----:B------:R-:W-:Y:S01]  /*1e2d0*/  PRMT R212, RZ, 0x7610, R212 ;  /* 0x00007610ffd47816 */ /* 0x000fe200000000d4 */
[----:B0-----:R-:W-:-:S02]  /*1e2e0*/  @!P1 IMAD.MOV.U32 R2, RZ, RZ, R74 ;  /* 0x000000ffff029224 */ /* 0x001fc400078e004a */
[----:B------:R-:W2:Y:S04]  /*1e2f0*/  LDL R74, [R1+0xb80] ;  /* 0x000b8000014a7983 */ /* 0x000ea80000100800 */
[----:B------:R0:W-:Y:S01]  /*1e300*/  STL [R1+0x1124], R4 ;  /* 0x0011240401007387 */ /* 0x0001e20000100800 */
[----:B---3--:R-:W-:-:S05]  /*1e310*/  @!P1 IMAD.MOV.U32 R3, RZ, RZ, R31 ;  /* 0x000000ffff039224 */ /* 0x008fca00078e001f */
[----:B------:R1:W3:Y:S02]  /*1e320*/  @!P1 LDG.E.U8 R215, desc[UR42][R2.64] ;  /* 0x0000002a02d79981 */ /* 0x0002e4000c1e1100 */
[----:B-1----:R-:W-:Y:S02]  /*1e330*/  @!P1 IMAD.MOV.U32 R2, RZ, RZ, R4 ;  /* 0x000000ffff029224 */ /* 0x002fe400078e0004 */
[----:B------:R-:W-:Y:S01]  /*1e340*/  @!P1 IMAD.MOV.U32 R3, RZ, RZ, R49 ;  /* 0x000000ffff039224 */ /* 0x000fe200078e0031 */
[----:B0-----:R-:W3:Y:S04]  /*1e350*/  LDL R4, [R1+0xb40] ;  /* 0x000b400001047983 */ /* 0x001ee80000100800 */
[----:B------:R4:W3:Y:S02]  /*1e360*/  @!P1 LDG.E.U8 R214, desc[UR42][R2.64] ;  /* 0x0000002a02d69981 */ /* 0x0008e4000c1e1100 */
[----:B----4-:R-:W-:-:S02]  /*1e370*/  @!P1 IMAD.MOV.U32 R3, RZ, RZ, R37 ;  /* 0x000000ffff039224 */ /* 0x010fc400078e0025 */
[----:B--2---:R-:W-:-:S05]  /*1e380*/  @!P1 IMAD.MOV.U32 R2, RZ, RZ, R26 ;  /* 0x000000ffff029224 */ /* 0x004fca00078e001a */
[----:B------:R0:W2:Y:S02]  /*1e390*/  @!P1 LDG.E.U8 R213, desc[UR42][R2.64] ;  /* 0x0000002a02d59981 */ /* 0x0000a4000c1e1100 */
[----:B0-----:R-:W-:Y:S02]  /*1e3a0*/  @!P1 IMAD.MOV.U32 R3, RZ, RZ, R41 ;  /* 0x000000ffff039224 */ /* 0x001fe400078e0029 */
[----:B------:R-:W-:-:S05]  /*1e3b0*/  @!P1 IMAD.MOV.U32 R2, RZ, RZ, R33 ;  /* 0x000000ffff029224 */ /* 0x000fca00078e0021 */
[----:B------:R0:W4:Y:S02]  /*1e3c0*/  @!P1 LDG.E.U8 R212, desc[UR42][R2.64] ;  /* 0x0000002a02d49981 */ /* 0x000124000c1e1100 */
[----:B0-----:R-:W-:Y:S02]  /*1e3d0*/  @!P1 IMAD.MOV.U32 R3, RZ, RZ, R48 ;  /* 0x000000ffff039224 */ /* 0x001fe400078e0030 */
[----:B------:R-:W-:Y:S01]  /*1e3e0*/  @!P1 IMAD.MOV.U32 R2, RZ, RZ, R46 ;  /* 0x000000ffff029224 */ /* 0x000fe200078e002e */
[----:B------:R-:W3:Y:S04]  /*1e3f0*/  LDL R48, [R1+0xb5c] ;  /* 0x000b5c0001307983 */ /* 0x000ee80000100800 */
[----:B------:R-:W2:Y:S01]  /*1e400*/  LDL R46, [R1+0xb60] ;  /* 0x000b6000012e7983 */ /* 0x000ea20000100800 */
[----:B------:R-:W-:-:S02]  /*1e410*/  PRMT R211, RZ, 0x7610, R211 ;  /* 0x00007610ffd37816 */ /* 0x000fc400000000d3 */
[----:B------:R-:W-:-:S04]  /*1e420*/  PRMT R210, RZ, 0x7610, R210 ;  /* 0x00007610ffd27816 */ /* 0x000fc800000000d2 */
[----:B------:R0:W4:Y:S01]  /*1e430*/  @!P1 LDG.E.U8 R211, desc[UR42][R2.64] ;  /* 0x0000002a02d39981 */ /* 0x000122000c1e1100 */
[----:B------:R-:W-:Y:S01]  /*1e440*/  PRMT R209, RZ, 0x7610, R209 ;  /* 0x00007610ffd17816 */ /* 0x000fe200000000d1 */
[----:B0-----:R-:W-:Y:S02]  /*1e450*/  @!P1 IMAD.MOV.U32 R2, RZ, RZ, R104 ;  /* 0x000000ffff029224 */ /* 0x001fe400078e0068 */
[----:B------:R-:W-:Y:S01]  /*1e460*/  @!P1 IMAD.MOV.U32 R3, RZ, RZ, R105 ;  /* 0x000000ffff039224 */ /* 0x000fe200078e0069 */
[----:B------:R-:W-:Y:S01]  /*1e470*/  PRMT R208, RZ, 0x7610, R208 ;  /* 0x00007610ffd07816 */ /* 0x000fe200000000d0 */
[----:B------:R-:W4:Y:S04]  /*1e480*/  LDL R104, [R1+0xafc] ;  /* 0x000afc0001687983 */ /* 0x000f280000100800 */
[----:B------:R0:W4:Y:S02]  /*1e490*/  @!P1 LDG.E.U8 R210, desc[UR42][R2.64] ;  /* 0x0000002a02d29981 */ /* 0x000124000c1e1100 */
[----:B0-----:R-:W-:-:S02]  /*1e4a0*/  @!P1 IMAD.MOV.U32 R2, RZ, RZ, R98 ;  /* 0x000000ffff029224 */ /* 0x001fc400078e0062 */
[----:B------:R-:W-:Y:S01]  /*1e4b0*/  @!P1 IMAD.MOV.U32 R3, RZ, RZ, R103 ;  /* 0x000000ffff039224 */ /* 0x000fe200078e0067 */
[----:B------:R-:W4:Y:S04]  /*1e4c0*/  LDL R98, [R1+0xb3c] ;  /* 0x000b3c0001627983 */ /* 0x000f280000100800 */
[----:B------:R0:W4:Y:S04]  /*1e4d0*/  @!P1 LDG.E.U8 R209, desc[UR42][R2.64] ;  /* 0x0000002a02d19981 */ /* 0x000128000c1e1100 */
[----:B------:R-:W4:Y:S01]  /*1e4e0*/  LDL R103, [R1+0xb00] ;  /* 0x000b000001677983 */ /* 0x000f220000100800 */
[----:B0-----:R-:W-:-:S02]  /*1e4f0*/  @!P1 IMAD.MOV.U32 R2, RZ, RZ, R92 ;  /* 0x000000ffff029224 */ /* 0x001fc400078e005c */
[----:B------:R-:W-:Y:S01]  /*1e500*/  @!P1 IMAD.MOV.U32 R3, RZ, RZ, R96 ;  /* 0x000000ffff039224 */ /* 0x000fe200078e0060 */
[----:B------:R-:W4:Y:S04]  /*1e510*/  LDL R92, [R1+0xb20] ;  /* 0x000b2000015c7983 */ /* 0x000f280000100800 */
[----:B------:R-:W4:Y:S01]  /*1e520*/  LDL R96, [R1+0xb1c] ;  /* 0x000b1c0001607983 */ /* 0x000f220000100800 */
[----:B------:R-:W-:-:S03]  /*1e530*/  PRMT R207, RZ, 0x7610, R207 ;  /* 0x00007610ffcf7816 */ /* 0x000fc600000000cf */
[----:B------:R0:W4:Y:S02]  /*1e540*/  @!P1 LDG.E.U8 R208, desc[UR42][R2.64] ;  /* 0x0000002a02d09981 */ /* 0x000124000c1e1100 */
[----:B0-----:R-:W-:Y:S02]  /*1e550*/  @!P1 IMAD.MOV.U32 R2, RZ, RZ, R100 ;  /* 0x000000ffff029224 */ /* 0x001fe400078e0064 */
[----:B------:R-:W-:Y:S01]  /*1e560*/  @!P1 IMAD.MOV.U32 R3, RZ, RZ, R101 ;  /* 0x000000ffff039224 */ /* 0x000fe200078e0065 */
[----:B------:R-:W4:Y:S04]  /*1e570*/  LDL R100, [R1+0xae0] ;  /* 0x000ae00001647983 */ /* 0x000f280000100800 */
[----:B------:R-:W4:Y:S04]  /*1e580*/  LDL R101, [R1+0xadc] ;  /* 0x000adc0001657983 */ /* 0x000f280000100800 */
[----:B------:R0:W4:Y:S01]  /*1e590*/  @!P1 LDG.E.U8 R207, desc[UR42][R2.64] ;  /* 0x0000002a02cf9981 */ /* 0x000122000c1e1100 */
[----:B------:R-:W-:Y:S01]  /*1e5a0*/  PRMT R206, RZ, 0x7610, R206 ;  /* 0x00007610ffce7816 */ /* 0x000fe200000000ce */
[----:B0-----:R-:W-:-:S02]  /*1e5b0*/  @!P1 IMAD.MOV.U32 R2, RZ, RZ, R74 ;  /* 0x000000ffff029224 */ /* 0x001fc400078e004a */
[----:B------:R-:W-:Y:S01]  /*1e5c0*/  @!P1 IMAD.MOV.U32 R3, RZ, RZ, R75 ;  /* 0x000000ffff039224 */ /* 0x000fe200078e004b */
[----:B------:R-:W4:Y:S04]  /*1e5d0*/  LDL R74, [R1+0xac0] ;  /* 0x000ac000014a7983 */ /* 0x000f280000100800 */
[----:B------:R-:W4:Y:S04]  /*1e5e0*/  LDL R75, [R1+0xabc] ;  /* 0x000abc00014b7983 */ /* 0x000f280000100800 */
[----:B------:R3:W4:Y:S01]  /*1e5f0*/  @!P1 LDG.E.U8 R206, desc[UR42][R2.64] ;  /* 0x0000002a02ce9981 */ /* 0x000722000c1e1100 */
[----:B------:R-:W-:Y:S01]  /*1e600*/  PRMT R205, RZ, 0x7610, R205 ;  /* 0x00007610ffcd7816 */ /* 0x000fe200000000cd */
[----:B---3--:R-:W-:-:S02]  /*1e610*/  @!P1 IMAD.MOV.U32 R3, RZ, RZ, R48 ;  /* 0x000000ffff039224 */ /* 0x008fc400078e0030 */
[----:B------:R-:W3:Y:S01]  /*1e620*/  LDL R48, [R1+0xa9c] ;  /* 0x000a9c0001307983 */ /* 0x000ee20000100800 */
[----:B--2---:R-:W-:-:S03]  /*1e630*/  @!P1 IMAD.MOV.U32 R2, RZ, RZ, R46 ;  /* 0x000000ffff029224 */ /* 0x004fc600078e002e */
[----:B------:R-:W2:Y:S04]  /*1e640*/  LDL R46, [R1+0xaa0] ;  /* 0x000aa000012e7983 */ /* 0x000ea80000100800 */
[----:B------:R0:W2:Y:S04]  /*1e650*/  @!P1 LDG.E.U8 R205, desc[UR42][R2.64] ;  /* 0x0000002a02cd9981 */ /* 0x0000a8000c1e1100 */
[----:B------:R-:W-:Y:S01]  /*1e660*/  STL [R1+0x1128], R158 ;  /* 0x0011289e01007387 */ /* 0x000fe20000100800 */
[----:B0-----:R-:W-:-:S03]  /*1e670*/  @!P1 IMAD.MOV.U32 R2, RZ, RZ, R4 ;  /* 0x000000ffff029224 */ /* 0x001fc600078e0004 */
[----:B------:R-:W2:Y:S01]  /*1e680*/  LDL R4, [R1+0xa80] ;  /* 0x000a800001047983 */ /* 0x000ea20000100800 */
[----:B------:R-:W-:Y:S02]  /*1e690*/  PRMT R204, RZ, 0x7610, R204 ;  /* 0x00007610ffcc7816 */ /* 0x000fe400000000cc */
[----:B------:R-:W-:Y:S02]  /*1e6a0*/  PRMT R203, RZ, 0x7610, R203 ;  /* 0x00007610ffcb7816 */ /* 0x000fe400000000cb */
[----:B------:R-:W-:Y:S01]  /*1e6b0*/  PRMT R202, RZ, 0x7610, R202 ;  /* 0x00007610ffca7816 */ /* 0x000fe200000000ca */
[----:B----4-:R-:W-:Y:S02]  /*1e6c0*/  @!P1 IMAD.MOV.U32 R3, RZ, RZ, R98 ;  /* 0x000000ffff039224 */ /* 0x010fe400078e0062 */
[----:B------:R-:W4:Y:S04]  /*1e6d0*/  LDL R98, [R1+0xa7c] ;  /* 0x000a7c0001627983 */ /* 0x000f280000100800 */
[----:B------:R0:W4:Y:S02]  /*1e6e0*/  @!P1 LDG.E.U8 R204, desc[UR42][R2.64] ;  /* 0x0000002a02cc9981 */ /* 0x000124000c1e1100 */
[----:B0-----:R-:W-:-:S02]  /*1e6f0*/  @!P1 IMAD.MOV.U32 R2, RZ, RZ, R92 ;  /* 0x000000ffff029224 */ /* 0x001fc400078e005c */
[----:B------:R-:W4:Y:S01]  /*1e700*/  LDL R92, [R1+0xa60] ;  /* 0x000a6000015c7983 */ /* 0x000f220000100800 */
[----:B------:R-:W-:-:S03]  /*1e710*/  @!P1 IMAD.MOV.U32 R3, RZ, RZ, R96 ;  /* 0x000000ffff039224 */ /* 0x000fc600078e0060 */
[----:B------:R-:W4:Y:S04]  /*1e720*/  LDL R96, [R1+0xa5c] ;  /* 0x000a5c0001607983 */ /* 0x000f280000100800 */
[----:B------:R0:W4:Y:S01]  /*1e730*/  @!P1 LDG.E.U8 R203, desc[UR42][R2.64] ;  /* 0x0000002a02cb9981 */ /* 0x000122000c1e1100 */
[----:B------:R-:W-:Y:S01]  /*1e740*/  PRMT R201, RZ, 0x7610, R201 ;  /* 0x00007610ffc97816 */ /* 0x000fe200000000c9 */
[----:B0-----:R-:W-:Y:S02]  /*1e750*/  @!P1 IMAD.MOV.U32 R2, RZ, RZ, R103 ;  /* 0x000000ffff029224 */ /* 0x001fe400078e0067 */
[----:B------:R-:W-:Y:S01]  /*1e760*/  @!P1 IMAD.MOV.U32 R3, RZ, RZ, R104 ;  /* 0x000000ffff039224 */ /* 0x000fe200078e0068 */
[----:B------:R-:W-:Y:S01]  /*1e770*/  PRMT R200, RZ, 0x7610, R200 ;  /* 0x00007610ffc87816 */ /* 0x000fe200000000c8 */
[----:B------:R-:W4:Y:S04]  /*1e780*/  LDL R104, [R1+0x9fc] ;  /* 0x0009fc0001687983 */ /* 0x000f280000100800 */
[----:B------:R0:W4:Y:S04]  /*1e790*/  @!P1 LDG.E.U8 R202, desc[UR42][R2.64] ;  /* 0x0000002a02ca9981 */ /* 0x000128000c1e1100 */
[----:B------:R-:W4:Y:S01]  /*1e7a0*/  LDL R103, [R1+0xa00] ;  /* 0x000a000001677983 */ /* 0x000f220000100800 */
[----:B0-----:R-:W-:-:S02]  /*1e7b0*/  @!P1 IMAD.MOV.U32 R2, RZ, RZ, R100 ;  /* 0x000000ffff029224 */ /* 0x001fc400078e0064 */
[----:B------:R-:W-:Y:S01]  /*1e7c0*/  @!P1 IMAD.MOV.U32 R3, RZ, RZ, R101 ;  /* 0x000000ffff039224 */ /* 0x000fe200078e0065 */
[----:B------:R-:W4:Y:S04]  /*1e7d0*/  LDL R100, [R1+0xa40] ;  /* 0x000a400001647983 */ /* 0x000f280000100800 */
[----:B------:R-:W4:Y:S04]  /*1e7e0*/  LDL R101, [R1+0xa3c] ;  /* 0x000a3c0001657983 */ /* 0x000f280000100800 */
[----:B------:R0:W4:Y:S02]  /*1e7f0*/  @!P1 LDG.E.U8 R201, desc[UR42][R2.64] ;  /* 0x0000002a02c99981 */ /* 0x000124000c1e1100 */
        /* <DEDUP_REMOVED lines=10> */
[----:B------:R0:W2:Y:S02]  /*1e8a0*/  @!P1 LDG.E.U8 R199, desc[UR42][R2.64] ;  /* 0x0000002a02c79981 */ /* 0x0000a4000c1e1100 */
[----:B0-----:R-:W-:Y:S02]  /*1e8b0*/  @!P1 IMAD.MOV.U32 R2, RZ, RZ, R4 ;  /* 0x000000ffff029224 */ /* 0x001fe400078e0004 */
[----:B------:R-:W2:Y:S01]  /*1e8c0*/  LDL R4, [R1+0x9c0] ;  /* 0x0009c00001047983 */ /* 0x000ea20000100800 */
[----:B------:R-:W-:Y:S02]  /*1e8d0*/  PRMT R198, RZ, 0x7610, R198 ;  /* 0x00007610ffc67816 */ /* 0x000fe400000000c6 */
[----:B------:R-:W-:-:S02]  /*1e8e0*/  PRMT R197, RZ, 0x7610, R197 ;  /* 0x00007610ffc57816 */ /* 0x000fc400000000c5 */
[----:B------:R-:W-:Y:S01]  /*1e8f0*/  PRMT R196, RZ, 0x7610, R196 ;  /* 0x00007610ffc47816 */ /* 0x000fe200000000c4 */
[----:B----4-:R-:W-:Y:S02]  /*1e900*/  @!P1 IMAD.MOV.U32 R3, RZ, RZ, R98 ;  /* 0x000000ffff039224 */ /* 0x010fe400078e0062 */
[----:B------:R-:W4:Y:S04]  /*1e910*/  LDL R98, [R1+0x9bc] ;  /* 0x0009bc0001627983 */ /* 0x000f280000100800 */
[----:B------:R0:W4:Y:S02]  /*1e920*/  @!P1 LDG.E.U8 R198, desc[UR42][R2.64] ;  /* 0x0000002a02c69981 */ /* 0x000124000c1e1100 */
[----:B0-----:R-:W-:Y:S02]  /*1e930*/  @!P1 IMAD.MOV.U32 R2, RZ, RZ, R92 ;  /* 0x000000ffff029224 */ /* 0x001fe400078e005c */
[----:B------:R-:W4:Y:S01]  /*1e940*/  LDL R92, [R1+0x9a0] ;  /* 0x0009a000015c7983 */ /* 0x000f220000100800 */
[----:B------:R-:W-:-:S03]  /*1e950*/  @!P1 IMAD.MOV.U32 R3, RZ, RZ, R96 ;  /* 0x000000ffff039224 */ /* 0x000fc600078e0060 */
[----:B------:R-:W4:Y:S04]  /*1e960*/  LDL R96, [R1+0x99c] ;  /* 0x00099c0001607983 */ /* 0x000f280000100800 */
[----:B------:R0:W4:Y:S01]  /*1e970*/  @!P1 LDG.E.U8 R197, desc[UR42][R2.64] ;  /* 0x0000002a02c59981 */ /* 0x000122000c1e1100 */
[----:B------:R-:W-:-:S03]  /*1e980*/  PRMT R195, RZ, 0x7610, R195 ;  /* 0x00007610ffc37816 */ /* 0x000fc600000000c3 */
[----:B------:R-:W-:Y:S01]  /*1e990*/  STL [R1+0x112c], R171 ;  /* 0x00112cab01007387 */ /* 0x000fe20000100800 */
[----:B------:R-:W-:Y:S01]  /*1e9a0*/  PRMT R194, RZ, 0x7610, R194 ;  /* 0x00007610ffc27816 */ /* 0x000fe200000000c2 */
[----:B0-----:R-:W-:Y:S02]  /*1e9b0*/  @!P1 IMAD.MOV.U32 R2, RZ, RZ, R100 ;  /* 0x000000ffff029224 */ /* 0x001fe400078e0064 */
[----:B------:R-:W4:Y:S01]  /*1e9c0*/  LDL R100, [R1+0x980] ;  /* 0x0009800001647983 */ /* 0x000f220000100800 */
[----:B------:R-:W-:-:S03]  /*1e9d0*/  @!P1 IMAD.MOV.U32 R3, RZ, RZ, R101 ;  /* 0x000000ffff039224 */ /* 0x000fc600078e0065 */
[----:B------:R-:W4:Y:S04]  /*1e9e0*/  LDL R101, [R1+0x97c] ;  /* 0x00097c0001657983 */ /* 0x000f280000100800 */
[----:B------:R0:W4:Y:S02]  /*1e9f0*/  @!P1 LDG.E.U8 R196, desc[UR42][R2.64] ;  /* 0x0000002a02c49981 */ /* 0x000124000c1e1100 */
[----:B0-----:R-:W-:Y:S02]  /*1ea00*/  @!P1 IMAD.MOV.U32 R2, RZ, RZ, R74 ;  /* 0x000000ffff029224 */ /* 0x001fe400078e004a */
[----:B------:R-:W4:Y:S01]  /*1ea10*/  LDL R74, [R1+0x960] ;  /* 0x00096000014a7983 */ /* 0x000f220000100800 */
[----:B------:R-:W-:-:S03]  /*1ea20*/  @!P1 IMAD.MOV.U32 R3, RZ, RZ, R75 ;  /* 0x000000ffff039224 */ /* 0x000fc600078e004b */
[----:B------:R-:W4:Y:S04]  /*1ea30*/  LDL R75, [R1+0x95c] ;  /* 0x00095c00014b7983 */ /* 0x000f280000100800 */
[----:B------:R0:W4:Y:S02]  /*1ea40*/  @!P1 LDG.E.U8 R195, desc[UR42][R2.64] ;  /* 0x0000002a02c39981 */ /* 0x000124000c1e1100 */
[----:B0-----:R-:W-:Y:S02]  /*1ea50*/  @!P1 IMAD.MOV.U32 R2, RZ, RZ, R103 ;  /* 0x000000ffff029224 */ /* 0x001fe400078e0067 */
[----:B------:R-:W-:Y:S01]  /*1ea60*/  @!P1 IMAD.MOV.U32 R3, RZ, RZ, R104 ;  /* 0x000000ffff039224 */ /* 0x000fe200078e0068 */
[----:B------:R-:W-:Y:S01]  /*1ea70*/  PRMT R193, RZ, 0x7610, R193 ;  /* 0x00007610ffc17816 */ /* 0x000fe200000000c1 */
[----:B------:R-:W4:Y:S04]  /*1ea80*/  LDL R104, [R1+0x8fc] ;  /* 0x0008fc0001687983 */ /* 0x000f280000100800 */
[----:B------:R3:W4:Y:S01]  /*1ea90*/  @!P1 LDG.E.U8 R194, desc[UR42][R2.64] ;  /* 0x0000002a02c29981 */ /* 0x000722000c1e1100 */
[----:B------:R-:W-:-:S03]  /*1eaa0*/  PRMT R192, RZ, 0x7610, R192 ;  /* 0x00007610ffc07816 */ /* 0x000fc600000000c0 */
[----:B------:R-:W4:Y:S01]  /*1eab0*/  LDL R103, [R1+0x900] ;  /* 0x0009000001677983 */ /* 0x000f220000100800 */
[----:B---3--:R-:W-:-:S03]  /*1eac0*/  @!P1 IMAD.MOV.U32 R3, RZ, RZ, R48 ;  /* 0x000000ffff039224 */ /* 0x008fc600078e0030 */
[----:B------:R-:W3:Y:S01]  /*1ead0*/  LDL R48, [R1+0x93c] ;  /* 0x00093c0001307983 */ /* 0x000ee20000100800 */
[----:B--2---:R-:W-:-:S03]  /*1eae0*/  @!P1 IMAD.MOV.U32 R2, RZ, RZ, R46 ;  /* 0x000000ffff029224 */ /* 0x004fc600078e002e */
[----:B------:R-:W2:Y:S04]  /*1eaf0*/  LDL R46, [R1+0x940] ;  /* 0x00094000012e7983 */ /* 0x000ea80000100800 */
[----:B------:R0:W2:Y:S02]  /*1eb00*/  @!P1 LDG.E.U8 R193, desc[UR42][R2.64] ;  /* 0x0000002a02c19981 */ /* 0x0000a4000c1e1100 */
[----:B0-----:R-:W-:Y:S02]  /*1eb10*/  @!P1 IMAD.MOV.U32 R2, RZ, RZ, R4 ;  /* 0x000000ffff029224 */ /* 0x001fe400078e0004 */
[----:B------:R-:W2:Y:S01]  /*1eb20*/  LDL R4, [R1+0x920] ;  /* 0x0009200001047983 */ /* 0x000ea20000100800 */
[----:B------:R-:W-:Y:S02]  /*1eb30*/  PRMT R191, RZ, 0x7610, R191 ;  /* 0x00007610ffbf7816 */ /* 0x000fe400000000bf */
[----:B------:R-:W-:Y:S01]  /*1eb40*/  PRMT R190, RZ, 0x7610, R190 ;  /* 0x00007610ffbe7816 */ /* 0x000fe200000000be */
[----:B----4-:R-:W-:-:S02]  /*1eb50*/  @!P1 IMAD.MOV.U32 R3, RZ, RZ, R98 ;  /* 0x000000ffff039224 */ /* 0x010fc400078e0062 */
[----:B------:R-:W4:Y:S04]  /*1eb60*/  LDL R98, [R1+0x91c] ;  /* 0x00091c0001627983 */ /* 0x000f280000100800 */
[----:B------:R0:W4:Y:S02]  /*1eb70*/  @!P1 LDG.E.U8 R192, desc[UR42][R2.64] ;  /* 0x0000002a02c09981 */ /* 0x000124000c1e1100 */
[----:B0-----:R-:W-:Y:S02]  /*1eb80*/  @!P1 IMAD.MOV.U32 R2, RZ, RZ, R92 ;  /* 0x000000ffff029224 */ /* 0x001fe400078e005c */
[----:B------:R-:W4:Y:S01]  /*1eb90*/  LDL R92, [R1+0x8e0] ;  /* 0x0008e000015c7983 */ /* 0x000f220000100800 */
[----:B------:R-:W-:-:S03]  /*1eba0*/  @!P1 IMAD.MOV.U32 R3, RZ, RZ, R96 ;  /* 0x000000ffff039224 */ /* 0x000fc600078e0060 */
[----:B------:R-:W4:Y:S04]  /*1ebb0*/  LDL R96, [R1+0x8dc] ;  /* 0x0008dc0001607983 */ /* 0x000f280000100800 */
[----:B------:R0:W4:Y:S01]  /*1ebc0*/  @!P1 LDG.E.U8 R191, desc[UR42][R2.64] ;  /* 0x0000002a02bf9981 */ /* 0x000122000c1e1100 */
        /* <DEDUP_REMOVED lines=10> */
[----:B------:R3:W4:Y:S04]  /*1ec70*/  @!P1 LDG.E.U8 R189, desc[UR42][R2.64] ;  /* 0x0000002a02bd9981 */ /* 0x000728000c1e1100 */
[----:B------:R-:W-:Y:S01]  /*1ec80*/  STL [R1+0x1130], R170 ;  /* 0x001130aa01007387 */ /* 0x000fe20000100800 */
        /* <DEDUP_REMOVED lines=15> */
[----:B------:R-:W-:Y:S01]  /*1ed80*/  @!P1 IMAD.MOV.U32 R3, RZ, RZ, R104 ;  /* 0x000000ffff039224 */ /* 0x000fe200078e0068 */
[----:B------:R-:W-:Y:S01]  /*1ed90*/  PRMT R184, RZ, 0x7610, R184 ;  /* 0x00007610ffb87816 */ /* 0x000fe200000000b8 */
        /* <DEDUP_REMOVED lines=9> */
[----:B------:R0:W4:Y:S02]  /*1ee30*/  @!P1 LDG.E.U8 R185, desc[UR42][R2.64] ;  /* 0x0000002a02b99981 */ /* 0x000124000c1e1100 */
[----:B0-----:R-:W-:-:S02]  /*1ee40*/  @!P1 IMAD.MOV.U32 R2, RZ, RZ, R100 ;  /* 0x000000ffff029224 */ /* 0x001fc400078e0064 */
        /* <DEDUP_REMOVED lines=9> */
[----:B---3--:R-:W-:Y:S02]  /*1eee0*/  @!P1 IMAD.MOV.U32 R3, RZ, RZ, R48 ;  /* 0x000000ffff039224 */ /* 0x008fe400078e0030 */
        /* <DEDUP_REMOVED lines=11> */
[----:B------:R0:W4:Y:S04]  /*1efa0*/  @!P1 LDG.E.U8 R181, desc[UR42][R2.64] ;  /* 0x0000002a02b59981 */ /* 0x000128000c1e1100 */
[----:B------:R-:W-:Y:S01]  /*1efb0*/  STL [R1+0x1134], R169 ;  /* 0x001134a901007387 */ /* 0x000fe20000100800 */
[----:B------:R-:W-:Y:S01]  /*1efc0*/  PRMT R178, RZ, 0x7610, R178 ;  /* 0x00007610ffb27816 */ /* 0x000fe200000000b2 */
        /* <DEDUP_REMOVED lines=16> */
[----:B------:R-:W-:Y:S04]  /*1f0d0*/  STS.U8 [R158+UR6+0x10000], R5 ;  /* 0x010000059e007988 */ /* 0x000fe80008000006 */
        /* <DEDUP_REMOVED lines=31> */
[----:B------:R0:W-:Y:S02]  /*1f2d0*/  STS.U8 [R168+UR6+0x10000], R176 ;  /* 0x010000b0a8007988 */ /* 0x0001e40008000006 */
[----:B0-----:R-:W-:Y:S01]  /*1f2e0*/  PRMT R176, RZ, 0x7610, R176 ;  /* 0x00007610ffb07816 */ /* 0x001fe200000000b0 */
[----:B---3--:R-:W-:-:S02]  /*1f2f0*/  @!P1 IMAD.MOV.U32 R3, RZ, RZ, R48 ;  /* 0x000000ffff039224 */ /* 0x008fc400078e0030 */
[----:B------:R-:W3:Y:S01]  /*1f300*/  LDL R48, [R1+0x4fc] ;  /* 0x0004fc0001307983 */ /* 0x000ee20000100800 */
[----:B--2---:R-:W-:-:S03]  /*1f310*/  @!P1 IMAD.MOV.U32 R2, RZ, RZ, R46 ;  /* 0x000000ffff029224 */ /* 0x004fc600078e002e */
[----:B------:R-:W2:Y:S04]  /*1f320*/  LDL R46, [R1+0x500] ;  /* 0x00050000012e7983 */ /* 0x000ea80000100800 */
[----:B------:R0:W2:Y:S02]  /*1f330*/  @!P1 LDG.E.U8 R177, desc[UR42][R2.64] ;  /* 0x0000002a02b19981 */ /* 0x0000a4000c1e1100 */
[----:B0-----:R-:W-:Y:S02]  /*1f340*/  @!P1 IMAD.MOV.U32 R2, RZ, RZ, R103 ;  /* 0x000000ffff029224 */ /* 0x001fe400078e0067 */
[----:B------:R-:W-:-:S05]  /*1f350*/  @!P1 IMAD.MOV.U32 R3, RZ, RZ, R104 ;  /* 0x000000ffff039224 */ /* 0x000fca00078e0068 */
[----:B------:R0:W2:Y:S02]  /*1f360*/  @!P1 LDG.E.U8 R176, desc[UR42][R2.64] ;  /* 0x0000002a02b09981 */ /* 0x0000a4000c1e1100 */
[----:B0-----:R-:W-:Y:S02]  /*1f370*/  @!P1 IMAD.MOV.U32 R2, RZ, RZ, R4 ;  /* 0x000000ffff029224 */ /* 0x001fe400078e0004 */
[----:B------:R-:W2:Y:S04]  /*1f380*/  LDL R4, [R1+0x4e0] ;  /* 0x0004e00001047983 */ /* 0x000ea80000100800 */
[----:B------:R0:W-:Y:S01]  /*1f390*/  STS.U8 [R168+UR6+0x10004], R175 ;  /* 0x010004afa8007988 */ /* 0x0001e20008000006 */
[----:B----4-:R-:W-:-:S03]  /*1f3a0*/  @!P1 IMAD.MOV.U32 R3, RZ, RZ, R98 ;  /* 0x000000ffff039224 */ /* 0x010fc600078e0062 */
[----:B------:R1:W-:Y:S01]  /*1f3b0*/  STS.U8 [R168+UR6+0x10006], R174 ;  /* 0x010006aea8007988 */ /* 0x0003e20008000006 */
[----:B------:R-:W-:-:S03]  /*1f3c0*/  PRMT R173, RZ, 0x7610, R173 ;  /* 0x00007610ffad7816 */ /* 0x000fc600000000ad */
[----:B------:R-:W4:Y:S01]  /*1f3d0*/  LDL R98, [R1+0x4dc] ;  /* 0x0004dc0001627983 */ /* 0x000f220000100800 */
[----:B0-----:R-:W-:Y:S02]  /*1f3e0*/  PRMT R175, RZ, 0x7610, R175 ;  /* 0x00007610ffaf7816 */ /* 0x001fe400000000af */
[----:B-1----:R-:W-:-:S04]  /*1f3f0*/  PRMT R174, RZ, 0x7610, R174 ;  /* 0x00007610ffae7816 */ /* 0x002fc800000000ae */
[----:B------:R0:W4:Y:S04]  /*1f400*/  @!P1 LDG.E.U8 R175, desc[UR42][R2.64] ;  /* 0x0000002a02af9981 */ /* 0x000128000c1e1100 */
[----:B------:R1:W-:Y:S04]  /*1f410*/  STS.U8 [R168+UR6+0x1000a], R97 ;  /* 0x01000a61a8007988 */ /* 0x0003e80008000006 */
[----:B------:R0:W-:Y:S04]  /*1f420*/  STS.U8 [R168+UR6+0x10002], R172 ;  /* 0x010002aca8007988 */ /* 0x0001e80008000006 */
[----:B-1----:R-:W4:Y:S01]  /*1f430*/  LDL R97, [R1+0x4bc] ;  /* 0x0004bc0001617983 */ /* 0x002f220000100800 */
[----:B0-----:R-:W-:-:S02]  /*1f440*/  @!P1 IMAD.MOV.U32 R2, RZ, RZ, R92 ;  /* 0x000000ffff029224 */ /* 0x001fc400078e005c */
[----:B------:R-:W-:Y:S01]  /*1f450*/  @!P1 IMAD.MOV.U32 R3, RZ, RZ, R96 ;  /* 0x000000ffff039224 */ /* 0x000fe200078e0060 */
[----:B------:R-:W-:Y:S01]  /*1f460*/  PRMT R172, RZ, 0x7610, R172 ;  /* 0x00007610ffac7816 */ /* 0x000fe200000000ac */
[----:B------:R-:W4:Y:S04]  /*1f470*/  LDL R96, [R1+0x4c0] ;  /* 0x0004c00001607983 */ /* 0x000f280000100800 */
[----:B------:R0:W4:Y:S04]  /*1f480*/  @!P1 LDG.E.U8 R174, desc[UR42][R2.64] ;  /* 0x0000002a02ae9981 */ /* 0x000128000c1e1100 */
[----:B------:R1:W-:Y:S04]  /*1f490*/  STS.U8 [R168+UR6+0x1000c], R84 ;  /* 0x01000c54a8007988 */ /* 0x0003e80008000006 */
[----:B------:R-:W4:Y:S01]  /*1f4a0*/  LDL R92, [R1+0x49c] ;  /* 0x00049c00015c7983 */ /* 0x000f220000100800 */
[----:B0-----:R-:W-:-:S03]  /*1f4b0*/  @!P1 IMAD.MOV.U32 R2, RZ, RZ, R100 ;  /* 0x000000ffff029224 */ /* 0x001fc600078e0064 */
[----:B------:R0:W-:Y:S01]  /*1f4c0*/  STS.U8 [R168+UR6+0x1000e], R80 ;  /* 0x01000e50a8007988 */ /* 0x0001e20008000006 */
[----:B------:R-:W-:-:S03]  /*1f4d0*/  @!P1 IMAD.MOV.U32 R3, RZ, RZ, R101 ;  /* 0x000000ffff039224 */ /* 0x000fc600078e0065 */
[----:B-1----:R-:W4:Y:S04]  /*1f4e0*/  LDL R84, [R1+0x4a0] ;  /* 0x0004a00001547983 */ /* 0x002f280000100800 */
[----:B------:R1:W4:Y:S04]  /*1f4f0*/  @!P1 LDG.E.U8 R173, desc[UR42][R2.64] ;  /* 0x0000002a02ad9981 */ /* 0x000328000c1e1100 */
[----:B------:R-:W-:Y:S04]  /*1f500*/  STS.U8 [R168+UR6+0x10008], R102 ;  /* 0x01000866a8007988 */ /* 0x000fe80008000006 */
[----:B0-----:R-:W4:Y:S01]  /*1f510*/  LDL R80, [R1+0x47c] ;  /* 0x00047c0001507983 */ /* 0x001f220000100800 */
[----:B-1----:R-:W-:-:S02]  /*1f520*/  @!P1 IMAD.MOV.U32 R2, RZ, RZ, R74 ;  /* 0x000000ffff029224 */ /* 0x002fc400078e004a */
[----:B------:R-:W-:Y:S01]  /*1f530*/  @!P1 IMAD.MOV.U32 R3, RZ, RZ, R75 ;  /* 0x000000ffff039224 */ /* 0x000fe200078e004b */
[----:B------:R-:W-:Y:S04]  /*1f540*/  STL [R1+0x1138], R168 ;  /* 0x001138a801007387 */ /* 0x000fe80000100800 */
[----:B------:R3:W4:Y:S04]  /*1f550*/  @!P1 LDG.E.U8 R172, desc[UR42][R2.64] ;  /* 0x0000002a02ac9981 */ /* 0x000728000c1e1100 */
[----:B------:R0:W-:Y:S04]  /*1f560*/  STS.U8 [R167+UR6+0x10000], R71 ;  /* 0x01000047a7007988 */ /* 0x0001e80008000006 */
[----:B------:R-:W4:Y:S04]  /*1f570*/  LDL R75, [R1+0x45c] ;  /* 0x00045c00014b7983 */ /* 0x000f280000100800 */
[----:B------:R-:W4:Y:S04]  /*1f580*/  LDL R74, [R1+0x460] ;  /* 0x00046000014a7983 */ /* 0x000f280000100800 */
[----:B0-----:R-:W4:Y:S01]  /*1f590*/  LDL R71, [R1+0x43c] ;  /* 0x00043c0001477983 */ /* 0x001f220000100800 */
[----:B------:R-:W-:-:S03]  /*1f5a0*/  PRMT R164, RZ, 0x7610, R164 ;  /* 0x00007610ffa47816 */ /* 0x000fc600000000a4 */
[----:B------:R0:W-:Y:S01]  /*1f5b0*/  STS.U8 [R167+UR6+0x10004], R89 ;  /* 0x01000459a7007988 */ /* 0x0001e20008000006 */
[----:B---3--:R-:W-:-:S03]  /*1f5c0*/  @!P1 IMAD.MOV.U32 R3, RZ, RZ, R48 ;  /* 0x000000ffff039224 */ /* 0x008fc600078e0030 */
[----:B------:R-:W3:Y:S01]  /*1f5d0*/  LDL R48, [R1+0x440] ;  /* 0x0004400001307983 */ /* 0x000ee20000100800 */
[----:B--2---:R-:W-:-:S03]  /*1f5e0*/  @!P1 IMAD.MOV.U32 R2, RZ, RZ, R46 ;  /* 0x000000ffff029224 */ /* 0x004fc600078e002e */
[----:B------:R-:W2:Y:S04]  /*1f5f0*/  LDL.LU R46, [R1+0x480] ;  /* 0x00048000012e7983 */ /* 0x000ea80000300800 */
[----:B0-----:R-:W3:Y:S04]  /*1f600*/  LDL R89, [R1+0x41c] ;  /* 0x00041c0001597983 */ /* 0x001ee80000100800 */
[----:B------:R0:W3:Y:S02]  /*1f610*/  @!P1 LDG.E.U8 R164, desc[UR42][R2.64] ;  /* 0x0000002a02a49981 */ /* 0x0000e4000c1e1100 */
[----:B0-----:R-:W-:-:S02]  /*1f620*/  @!P1 IMAD.MOV.U32 R2, RZ, RZ, R4 ;  /* 0x000000ffff029224 */ /* 0x001fc400078e0004 */
[----:B------:R-:W3:Y:S01]  /*1f630*/  LDL R4, [R1+0x420] ;  /* 0x0004200001047983 */ /* 0x000ee20000100800 */
[----:B------:R-:W-:Y:S02]  /*1f640*/  PRMT R163, RZ, 0x7610, R163 ;  /* 0x00007610ffa37816 */ /* 0x000fe400000000a3 */
[----:B------:R-:W-:Y:S01]  /*1f650*/  PRMT R162, RZ, 0x7610, R162 ;  /* 0x00007610ffa27816 */ /* 0x000fe200000000a2 */
[----:B----4-:R-:W-:-:S05]  /*1f660*/  @!P1 IMAD.MOV.U32 R3, RZ, RZ, R98 ;  /* 0x000000ffff039224 */ /* 0x010fca00078e0062 */
[----:B------:R0:W4:Y:S01]  /*1f670*/  @!P1 LDG.E.U8 R163, desc[UR42][R2.64] ;  /* 0x0000002a02a39981 */ /* 0x000122000c1e1100 */
[----:B------:R-:W-:Y:S02]  /*1f680*/  PRMT R161, RZ, 0x7610, R161 ;  /* 0x00007610ffa17816 */ /* 0x000fe400000000a1 */
[----:B------:R-:W-:Y:S01]  /*1f690*/  PRMT R160, RZ, 0x7610, R160 ;  /* 0x00007610ffa07816 */ /* 0x000fe200000000a0 */
[----:B------:R1:W-:Y:S01]  /*1f6a0*/  STS.U8 [R167+UR6+0x10008], R91 ;  /* 0x0100085ba7007988 */ /* 0x0003e20008000006 */
[----:B------:R-:W-:-:S03]  /*1f6b0*/  PRMT R159, RZ, 0x7610, R159 ;  /* 0x00007610ff9f7816 */ /* 0x000fc6000000009f */
[----:B-1----:R-:W4:Y:S01]  /*1f6c0*/  LDL R91, [R1+0x3dc] ;  /* 0x0003dc00015b7983 */ /* 0x002f220000100800 */
[----:B0-----:R-:W-:Y:S02]  /*1f6d0*/  @!P1 IMAD.MOV.U32 R3, RZ, RZ, R97 ;  /* 0x000000ffff039224 */ /* 0x001fe400078e0061 */
[----:B------:R-:W-:-:S05]  /*1f6e0*/  @!P1 IMAD.MOV.U32 R2, RZ, RZ, R96 ;  /* 0x000000ffff029224 */ /* 0x000fca00078e0060 */
        /* <DEDUP_REMOVED lines=8> */
[----:B------:R-:W-:-:S03]  /*1f770*/  PRMT R157, RZ, 0x7610, R157 ;  /* 0x00007610ff9d7816 */ /* 0x000fc6000000009d */
[----:B------:R0:W-:Y:S01]  /*1f780*/  STS.U8 [R167+UR6+0x1000e], R90 ;  /* 0x01000e5aa7007988 */ /* 0x0001e20008000006 */
[----:B--2---:R-:W-:-:S05]  /*1f790*/  @!P1 IMAD.MOV.U32 R2, RZ, RZ, R46 ;  /* 0x000000ffff029224 */ /* 0x004fca00078e002e */
[----:B------:R1:W2:Y:S02]  /*1f7a0*/  @!P1 LDG.E.U8 R160, desc[UR42][R2.64] ;  /* 0x0000002a02a09981 */ /* 0x0002a4000c1e1100 */
[----:B-1----:R-:W-:Y:S02]  /*1f7b0*/  @!P1 IMAD.MOV.U32 R2, RZ, RZ, R74 ;  /* 0x000000ffff029224 */ /* 0x002fe400078e004a */
[----:B------:R-:W-:Y:S01]  /*1f7c0*/  @!P1 IMAD.MOV.U32 R3, RZ, RZ, R75 ;  /* 0x000000ffff039224 */ /* 0x000fe200078e004b */
[----:B------:R-:W2:Y:S04]  /*1f7d0*/  LDL R74, [R1+0x3c0] ;  /* 0x0003c000014a7983 */ /* 0x000ea80000100800 */
[----:B------:R-:W2:Y:S04]  /*1f7e0*/  LDL R75, [R1+0x3bc] ;  /* 0x0003bc00014b7983 */ /* 0x000ea80000100800 */
[----:B------:R1:W2:Y:S02]  /*1f7f0*/  @!P1 LDG.E.U8 R159, desc[UR42][R2.64] ;  /* 0x0000002a029f9981 */ /* 0x0002a4000c1e1100 */
[----:B-1----:R-:W-:-:S02]  /*1f800*/  @!P1 IMAD.MOV.U32 R3, RZ, RZ, R71 ;  /* 0x000000ffff039224 */ /* 0x002fc400078e0047 */
[----:B------:R-:W2:Y:S01]  /*1f810*/  LDL R71, [R1+0x39c] ;  /* 0x00039c0001477983 */ /* 0x000ea20000100800 */
[----:B---3--:R-:W-:-:S03]  /*1f820*/  @!P1 IMAD.MOV.U32 R2, RZ, RZ, R48 ;  /* 0x000000ffff029224 */ /* 0x008fc600078e0030 */
[----:B------:R-:W3:Y:S04]  /*1f830*/  LDL R48, [R1+0x3a0] ;  /* 0x0003a00001307983 */ /* 0x000ee80000100800 */
[----:B------:R1:W3:Y:S04]  /*1f840*/  @!P1 LDG.E.U8 R157, desc[UR42][R2.64] ;  /* 0x0000002a029d9981 */ /* 0x0002e8000c1e1100 */
[----:B------:R-:W-:Y:S04]  /*1f850*/  STL [R1+0x113c], R167 ;  /* 0x00113ca701007387 */ /* 0x000fe80000100800 */
[----:B0-----:R-:W3:Y:S01]  /*1f860*/  LDL R90, [R1+0x37c] ;  /* 0x00037c00015a7983 */ /* 0x001ee20000100800 */
[----:B-1----:R-:W-:-:S03]  /*1f870*/  @!P1 IMAD.MOV.U32 R3, RZ, RZ, R89 ;  /* 0x000000ffff039224 */ /* 0x002fc600078e0059 */
[----:B------:R-:W3:Y:S01]  /*1f880*/  LDL R89, [R1+0x380] ;  /* 0x0003800001597983 */ /* 0x000ee20000100800 */
[----:B------:R-:W-:-:S03]  /*1f890*/  @!P1 IMAD.MOV.U32 R2, RZ, RZ, R4 ;  /* 0x000000ffff029224 */ /* 0x000fc600078e0004 */
[----:B------:R-:W3:Y:S01]  /*1f8a0*/  LDL R4, [R1+0x360] ;  /* 0x0003600001047983 */ /* 0x000ee20000100800 */
[----:B------:R-:W-:-:S03]  /*1f8b0*/  PRMT R156, RZ, 0x7610, R156 ;  /* 0x00007610ff9c7816 */ /* 0x000fc6000000009c */
[----:B------:R-:W-:Y:S04]  /*1f8c0*/  STS.U8 [R167+UR6+0x10002], R99 ;  /* 0x01000263a7007988 */ /* 0x000fe80008000006 */
[----:B------:R-:W-:Y:S04]  /*1f8d0*/  STS.U8 [R167+UR6+0x10006], R95 ;  /* 0x0100065fa7007988 */ /* 0x000fe80008000006 */
[----:B------:R-:W-:Y:S04]  /*1f8e0*/  STS.U8 [R167+UR6+0x1000a], R94 ;  /* 0x01000a5ea7007988 */ /* 0x000fe80008000006 */
[----:B------:R-:W-:Y:S04]  /*1f8f0*/  STS.U8 [R167+UR6+0x1000c], R93 ;  /* 0x01000c5da7007988 */ /* 0x000fe80008000006 */
[----:B------:R0:W-:Y:S01]  /*1f900*/  STS.U8 [R166+UR6+0x10000], R87 ;  /* 0x01000057a6007988 */ /* 0x0001e20008000006 */
[----:B------:R-:W-:-:S03]  /*1f910*/  PRMT R155, RZ, 0x7610, R155 ;  /* 0x00007610ff9b7816 */ /* 0x000fc6000000009b */
[----:B------:R4:W3:Y:S04]  /*1f920*/  @!P1 LDG.E.U8 R156, desc[UR42][R2.64] ;  /* 0x0000002a029c9981 */ /* 0x0008e8000c1e1100 */
[----:B0-----:R-:W3:Y:S01]  /*1f930*/  LDL R87, [R1+0x35c] ;  /* 0x00035c0001577983 */ /* 0x001ee20000100800 */
[----:B----4-:R-:W-:-:S03]  /*1f940*/  @!P1 IMAD.MOV.U32 R3, RZ, RZ, R92 ;  /* 0x000000ffff039224 */ /* 0x010fc600078e005c */
[----:B------:R0:W-:Y:S01]  /*1f950*/  STS.U8 [R166+UR6+0x10002], R83 ;  /* 0x01000253a6007988 */ /* 0x0001e20008000006 */
[----:B------:R-:W-:-:S03]  /*1f960*/  @!P1 IMAD.MOV.U32 R2, RZ, RZ, R84 ;  /* 0x000000ffff029224 */ /* 0x000fc600078e0054 */
[----:B------:R-:W4:Y:S01]  /*1f970*/  LDL R84, [R1+0x330] ;  /* 0x0003300001547983 */ /* 0x000f220000100800 */
[----:B------:R-:W-:-:S03]  /*1f980*/  PRMT R154, RZ, 0x7610, R154 ;  /* 0x00007610ff9a7816 */ /* 0x000fc6000000009a */
[----:B------:R1:W4:Y:S04]  /*1f990*/  @!P1 LDG.E.U8 R155, desc[UR42][R2.64] ;  /* 0x0000002a029b9981 */ /* 0x000328000c1e1100 */
[----:B0-----:R-:W4:Y:S04]  /*1f9a0*/  LDL R83, [R1+0x340] ;  /* 0x0003400001537983 */ /* 0x001f280000100800 */
[----:B------:R0:W-:Y:S01]  /*1f9b0*/  STS.U8 [R166+UR6+0x10004], R78 ;  /* 0x0100044ea6007988 */ /* 0x0001e20008000006 */
[----:B-1----:R-:W-:Y:S02]  /*1f9c0*/  @!P1 IMAD.MOV.U32 R2, RZ, RZ, R80 ;  /* 0x000000ffff029224 */ /* 0x002fe400078e0050 */
[----:B------:R-:W-:Y:S01]  /*1f9d0*/  @!P1 IMAD.MOV.U32 R3, RZ, RZ, R91 ;  /* 0x000000ffff039224 */ /* 0x000fe200078e005b */
[----:B------:R-:W4:Y:S01]  /*1f9e0*/  LDL R80, [R1+0x310] ;  /* 0x0003100001507983 */ /* 0x000f220000100800 */
[----:B------:R-:W-:-:S03]  /*1f9f0*/  PRMT R153, RZ, 0x7610, R153 ;  /* 0x00007610ff997816 */ /* 0x000fc60000000099 */
[----:B------:R2:W4:Y:S04]  /*1fa00*/  @!P1 LDG.E.U8 R154, desc[UR42][R2.64] ;  /* 0x0000002a029a9981 */ /* 0x000528000c1e1100 */
[----:B0-----:R-:W4:Y:S01]  /*1fa10*/  LDL R78, [R1+0x314] ;  /* 0x00031400014e7983 */ /* 0x001f220000100800 */
[----:B------:R-:W-:-:S03]  /*1fa20*/  PRMT R152, RZ, 0x7610, R152 ;  /* 0x00007610ff987816 */ /* 0x000fc60000000098 */
[----:B------:R0:W-:Y:S01]  /*1fa30*/  STS.U8 [R166+UR6+0x10006], R72 ;  /* 0x01000648a6007988 */ /* 0x0001e20008000006 */
[----:B------:R-:W-:-:S03]  /*1fa40*/  PRMT R23, RZ, 0x7610, R23 ;  /* 0x00007610ff177816 */ /* 0x000fc60000000017 */
[----:B0-----:R-:W4:Y:S04]  /*1fa50*/  LDL R72, [R1+0x2d0] ;  /* 0x0002d00001487983 */ /* 0x001f280000100800 */
[----:B------:R0:W-:Y:S04]  /*1fa60*/  STS.U8 [R166+UR6+0x10008], R39 ;  /* 0x01000827a6007988 */ /* 0x0001e80008000006 */
[----:B0-----:R-:W4:Y:S01]  /*1fa70*/  LDL R39, [R1+0x2b4] ;  /* 0x0002b40001277983 */ /* 0x001f220000100800 */
[----:B--2---:R-:W-:-:S03]  /*1fa80*/  @!P1 IMAD.MOV.U32 R2, RZ, RZ, R74 ;  /* 0x000000ffff029224 */ /* 0x004fc600078e004a */
[----:B------:R-:W2:Y:S01]  /*1fa90*/  LDL R74, [R1+0x2f4] ;  /* 0x0002f400014a7983 */ /* 0x000ea20000100800 */
[----:B------:R-:W-:-:S03]  /*1faa0*/  @!P1 IMAD.MOV.U32 R3, RZ, RZ, R75 ;  /* 0x000000ffff039224 */ /* 0x000fc600078e004b */
[----:B------:R-:W2:Y:S04]  /*1fab0*/  LDL R75, [R1+0x2f0] ;  /* 0x0002f000014b7983 */ /* 0x000ea80000100800 */
[----:B------:R0:W2:Y:S02]  /*1fac0*/  @!P1 LDG.E.U8 R153, desc[UR42][R2.64] ;  /* 0x0000002a02999981 */ /* 0x0000a4000c1e1100 */
[----:B0-----:R-:W-:Y:S02]  /*1fad0*/  @!P1 IMAD.MOV.U32 R3, RZ, RZ, R71 ;  /* 0x000000ffff039224 */ /* 0x001fe400078e0047 */
[----:B------:R-:W2:Y:S01]  /*1fae0*/  LDL R71, [R1+0x2d4] ;  /* 0x0002d40001477983 */ /* 0x000ea20000100800 */
[----:B---3--:R-:W-:-:S03]  /*1faf0*/  @!P1 IMAD.MOV.U32 R2, RZ, RZ, R48 ;  /* 0x000000ffff029224 */ /* 0x008fc600078e0030 */
[----:B------:R-:W3:Y:S04]  /*1fb00*/  LDL R48, [R1+0x2b0] ;  /* 0x0002b00001307983 */ /* 0x000ee80000100800 */
[----:B------:R0:W3:Y:S02]  /*1fb10*/  @!P1 LDG.E.U8 R152, desc[UR42][R2.64] ;  /* 0x0000002a02989981 */ /* 0x0000e4000c1e1100 */
[----:B0-----:R-:W-:Y:S02]  /*1fb20*/  @!P1 IMAD.MOV.U32 R2, RZ, RZ, R89 ;  /* 0x000000ffff029224 */ /* 0x001fe400078e0059 */
[----:B------:R-:W-:-:S05]  /*1fb30*/  @!P1 IMAD.MOV.U32 R3, RZ, RZ, R90 ;  /* 0x000000ffff039224 */ /* 0x000fca00078e005a */
[----:B------:R0:W3:Y:S02]  /*1fb40*/  @!P1 LDG.E.U8 R23, desc[UR42][R2.64] ;  /* 0x0000002a02179981 */ /* 0x0000e4000c1e1100 */
[----:B0-----:R-:W-:Y:S02]  /*1fb50*/  @!P1 IMAD.MOV.U32 R2, RZ, RZ, R4 ;  /* 0x000000ffff029224 */ /* 0x001fe400078e0004 */
[----:B------:R-:W3:Y:S04]  /*1fb60*/  LDL R4, [R1+0x294] ;  /* 0x0002940001047983 */ /* 0x000ee80000100800 */
[----:B------:R-:W-:Y:S04]  /*1fb70*/  STL [R1+0x1140], R166 ;  /* 0x001140a601007387 */ /* 0x000fe80000100800 */
[----:B------:R-:W3:Y:S04]  /*1fb80*/  LDL.LU R171, [R1+0x290] ;  /* 0x0002900001ab7983 */ /* 0x000ee80000300800 */
[----:B------:R-:W3:Y:S01]  /*1fb90*/  LDL.LU R169, [R1+0x274] ;  /* 0x0002740001a97983 */ /* 0x000ee20000300800 */
[----:B------:R-:W-:Y:S01]  /*1fba0*/  PRMT R22, RZ, 0x7610, R22 ;  /* 0x00007610ff167816 */ /* 0x000fe20000000016 */
[----:B------:R-:W-:Y:S01]  /*1fbb0*/  @!P1 IMAD.MOV.U32 R3, RZ, RZ, R87 ;  /* 0x000000ffff039224 */ /* 0x000fe200078e0057 */
[----:B------:R-:W-:-:S04]  /*1fbc0*/  PRMT R21, RZ, 0x7610, R21 ;  /* 0x00007610ff157816 */ /* 0x000fc80000000015 */
[----:B------:R4:W3:Y:S01]  /*1fbd0*/  @!P1 LDG.E.U8 R22, desc[UR42][R2.64] ;  /* 0x0000002a02169981 */ /* 0x0008e2000c1e1100 */
[----:B------:R-:W-:Y:S01]  /*1fbe0*/  PRMT R20, RZ, 0x7610, R20 ;  /* 0x00007610ff147816 */ /* 0x000fe20000000014 */
[----:B----4-:R-:W-:Y:S02]  /*1fbf0*/  @!P1 IMAD.MOV.U32 R3, RZ, RZ, R84 ;  /* 0x000000ffff039224 */ /* 0x010fe400078e0054 */
[----:B------:R-:W-:-:S05]  /*1fc00*/  @!P1 IMAD.MOV.U32 R2, RZ, RZ, R83 ;  /* 0x000000ffff029224 */ /* 0x000fca00078e0053 */
[----:B------:R0:W4:Y:S01]  /*1fc10*/  @!P1 LDG.E.U8 R21, desc[UR42][R2.64] ;  /* 0x0000002a02159981 */ /* 0x000122000c1e1100 */
[----:B------:R-:W-:Y:S01]  /*1fc20*/  PRMT R19, RZ, 0x7610, R19 ;  /* 0x00007610ff137816 */ /* 0x000fe20000000013 */
[----:B0-----:R-:W-:Y:S02]  /*1fc30*/  @!P1 IMAD.MOV.U32 R3, RZ, RZ, R80 ;  /* 0x000000ffff039224 */ /* 0x001fe400078e0050 */
[----:B------:R-:W-:-:S05]  /*1fc40*/  @!P1 IMAD.MOV.U32 R2, RZ, RZ, R78 ;  /* 0x000000ffff029224 */ /* 0x000fca00078e004e */
[----:B------:R2:W4:Y:S01]  /*1fc50*/  @!P1 LDG.E.U8 R20, desc[UR42][R2.64] ;  /* 0x0000002a02149981 */ /* 0x000522000c1e1100 */
[----:B------:R-:W-:-:S03]  /*1fc60*/  PRMT R18, RZ, 0x7610, R18 ;  /* 0x00007610ff127816 */ /* 0x000fc60000000012 */
[----:B------:R-:W-:Y:S04]  /*1fc70*/  STS.U8 [R166+UR6+0x1000a], R88 ;  /* 0x01000a58a6007988 */ /* 0x000fe80008000006 */
[----:B------:R-:W-:Y:S04]  /*1fc80*/  STS.U8 [R166+UR6+0x1000c], R86 ;  /* 0x01000c56a6007988 */ /* 0x000fe80008000006 */
[----:B------:R-:W-:Y:S04]  /*1fc90*/  STS.U8 [R166+UR6+0x1000e], R81 ;  /* 0x01000e51a6007988 */ /* 0x000fe80008000006 */
[----:B------:R0:W-:Y:S04]  /*1fca0*/  STS.U8 [R165+UR6+0x10002], R29 ;  /* 0x0100021da5007988 */ /* 0x0001e80008000006 */
[----:B------:R1:W-:Y:S04]  /*1fcb0*/  STS.U8 [R165+UR6+0x10004], R51 ;  /* 0x01000433a5007988 */ /* 0x0003e80008000006 */
[----:B0-----:R-:W4:Y:S04]  /*1fcc0*/  LDL.LU R29, [R1+0x270] ;  /* 0x00027000011d7983 */ /* 0x001f280000300800 */
[----:B-1----:R-:W4:Y:S04]  /*1fcd0*/  LDL.LU R51, [R1+0x250] ;  /* 0x0002500001337983 */ /* 0x002f280000300800 */
[----:B------:R0:W-:Y:S04]  /*1fce0*/  STS.U8 [R165+UR6+0x10006], R24 ;  /* 0x01000618a5007988 */ /* 0x0001e80008000006 */
[----:B------:R1:W-:Y:S01]  /*1fcf0*/  STS.U8 [R165+UR6+0x10008], R35 ;  /* 0x01000823a5007988 */ /* 0x0003e20008000006 */
[----:B--2---:R-:W-:-:S02]  /*1fd00*/  @!P1 IMAD.MOV.U32 R2, RZ, RZ, R74 ;  /* 0x000000ffff029224 */ /* 0x004fc400078e004a */
[----:B------:R-:W-:-:S05]  /*1fd10*/  @!P1 IMAD.MOV.U32 R3, RZ, RZ, R75 ;  /* 0x000000ffff039224 */ /* 0x000fca00078e004b */
[----:B------:R2:W4:Y:S02]  /*1fd20*/  @!P1 LDG.E.U8 R19, desc[UR42][R2.64] ;  /* 0x0000002a02139981 */ /* 0x000524000c1e1100 */
[----:B--2---:R-:W-:Y:S02]  /*1fd30*/  @!P1 IMAD.MOV.U32 R3, RZ, RZ, R72 ;  /* 0x000000ffff039224 */ /* 0x004fe400078e0048 */
[----:B------:R-:W-:-:S05]  /*1fd40*/  @!P1 IMAD.MOV.U32 R2, RZ, RZ, R71 ;  /* 0x000000ffff029224 */ /* 0x000fca00078e0047 */
[----:B------:R3:W2:Y:S02]  /*1fd50*/  @!P1 LDG.E.U8 R18, desc[UR42][R2.64] ;  /* 0x0000002a02129981 */ /* 0x0006a4000c1e1100 */
[----:B---3--:R-:W-:Y:S02]  /*1fd60*/  @!P1 IMAD.MOV.U32 R3, RZ, RZ, R48 ;  /* 0x000000ffff039224 */ /* 0x008fe400078e0030 */
[----:B------:R-:W3:Y:S01]  /*1fd70*/  LDL.LU R48, [R1+0x254] ;  /* 0x0002540001307983 */ /* 0x000ee20000300800 */
[----:B------:R-:W-:-:S03]  /*1fd80*/  @!P1 IMAD.MOV.U32 R2, RZ, RZ, R39 ;  /* 0x000000ffff029224 */ /* 0x000fc600078e0027 */
[----:B------:R-:W2:Y:S04]  /*1fd90*/  LDL.LU R39, [R1+0x230] ;  /* 0x0002300001277983 */ /* 0x000ea80000300800 */
[----:B0-----:R-:W2:Y:S04]  /*1fda0*/  LDL.LU R24, [R1+0x234] ;  /* 0x0002340001187983 */ /* 0x001ea80000300800 */
[----:B------:R-:W-:Y:S04]  /*1fdb0*/  STL [R1+0x1144], R171 ;  /* 0x001144ab01007387 */ /* 0x000fe80000100800 */
[----:B------:R-:W2:Y:S04]  /*1fdc0*/  LDL R86, [R1+0x210] ;  /* 0x0002100001567983 */ /* 0x000ea80000100800 */
[----:B------:R-:W2:Y:S04]  /*1fdd0*/  LDL R84, [R1+0x7f0] ;  /* 0x0007f00001547983 */ /* 0x000ea80000100800 */
[----:B------:R-:W2:Y:S04]  /*1fde0*/  LDL R83, [R1+0xc04] ;  /* 0x000c040001537983 */ /* 0x000ea80000100800 */
[----:B------:R-:W2:Y:S04]  /*1fdf0*/  LDL R81, [R1+0x5e0] ;  /* 0x0005e00001517983 */ /* 0x000ea80000100800 */
[----:B------:R-:W2:Y:S04]  /*1fe00*/  LDL R80, [R1+0xbf4] ;  /* 0x000bf40001507983 */ /* 0x000ea80000100800 */
[----:B-1----:R-:W2:Y:S04]  /*1fe10*/  LDL.LU R35, [R1+0x214] ;  /* 0x0002140001237983 */ /* 0x002ea80000300800 */
[----:B------:R0:W-:Y:S04]  /*1fe20*/  STS.U8 [R165+UR6+0x10000], R77 ;  /* 0x0100004da5007988 */ /* 0x0001e80008000006 */
[----:B------:R-:W-:Y:S04]  /*1fe30*/  STL [R1+0x1148], R169 ;  /* 0x001148a901007387 */ /* 0x000fe80000100800 */
[----:B------:R-:W2:Y:S04]  /*1fe40*/  LDL R78, [R1+0xbd4] ;  /* 0x000bd400014e7983 */ /* 0x000ea80000100800 */
[----:B0-----:R-:W2:Y:S04]  /*1fe50*/  LDL R77, [R1+0xbd8] ;  /* 0x000bd800014d7983 */ /* 0x001ea80000100800 */
[----:B------:R-:W2:Y:S04]  /*1fe60*/  LDL R75, [R1+0xbb4] ;  /* 0x000bb400014b7983 */ /* 0x000ea80000100800 */
[----:B------:R-:W2:Y:S04]  /*1fe70*/  LDL R74, [R1+0xbb8] ;  /* 0x000bb800014a7983 */ /* 0x000ea80000100800 */
[----:B------:R-:W2:Y:S04]  /*1fe80*/  LDL R72, [R1+0xb94] ;  /* 0x000b940001487983 */ /* 0x000ea80000100800 */
[----:B------:R-:W2:Y:S01]  /*1fe90*/  LDL R71, [R1+0xb98] ;  /* 0x000b980001477983 */ /* 0x000ea20000100800 */
[----:B------:R-:W-:-:S03]  /*1fea0*/  PRMT R17, RZ, 0x7610, R17 ;  /* 0x00007610ff117816 */ /* 0x000fc60000000011 */
[----:B------:R0:W-:Y:S04]  /*1feb0*/  STS.U8 [R165+UR6+0x1000a], R69 ;  /* 0x01000a45a5007988 */ /* 0x0001e80008000006 */
[----:B------:R1:W-:Y:S04]  /*1fec0*/  STS.U8 [R165+UR6+0x1000c], R68 ;  /* 0x01000c44a5007988 */ /* 0x0003e80008000006 */
[----:B------:R1:W2:Y:S04]  /*1fed0*/  @!P1 LDG.E.U8 R17, desc[UR42][R2.64] ;  /* 0x0000002a02119981 */ /* 0x0002a8000c1e1100 */
[----:B0-----:R-:W2:Y:S04]  /*1fee0*/  LDL R69, [R1+0xb74] ;  /* 0x000b740001457983 */ /* 0x001ea80000100800 */
[----:B-1----:R-:W2:Y:S01]  /*1fef0*/  LDL R68, [R1+0xb78] ;  /* 0x000b780001447983 */ /* 0x002ea20000100800 */
[----:B------:R-:W-:-:S03]  /*1ff00*/  @!P1 IMAD.MOV.U32 R2, RZ, RZ, R4 ;  /* 0x000000ffff029224 */ /* 0x000fc600078e0004 */
[----:B------:R0:W-:Y:S04]  /*1ff10*/  STS.U8 [R165+UR6+0x1000e], R66 ;  /* 0x01000e42a5007988 */ /* 0x0001e80008000006 */
[----:B------:R-:W2:Y:S04]  /*1ff20*/  LDL R4, [R1+0xb58] ;  /* 0x000b580001047983 */ /* 0x000ea80000100800 */
[----:B0-----:R-:W2:Y:S01]  /*1ff30*/  LDL R66, [R1+0xb54] ;  /* 0x000b540001427983 */ /* 0x001ea20000100800 */
[----:B------:R-:W-:Y:S01]  /*1ff40*/  PRMT R16, RZ, 0x7610, R16 ;  /* 0x00007610ff107816 */ /* 0x000fe20000000010 */
[----:B------:R-:W-:Y:S01]  /*1ff50*/  @!P1 IMAD.MOV.U32 R3, RZ, RZ, R171 ;  /* 0x000000ffff039224 */ /* 0x000fe200078e00ab */
[----:B------:R-:W-:-:S04]  /*1ff60*/  PRMT R15, RZ, 0x7610, R15 ;  /* 0x00007610ff0f7816 */ /* 0x000fc8000000000f */
[----:B------:R0:W2:Y:S01]  /*1ff70*/  @!P1 LDG.E.U8 R16, desc[UR42][R2.64] ;  /* 0x0000002a02109981 */ /* 0x0000a2000c1e1100 */
[----:B------:R-:W-:Y:S01]  /*1ff80*/  PRMT R14, RZ, 0x7610, R14 ;  /* 0x00007610ff0e7816 */ /* 0x000fe2000000000e */
[----:B0-----:R-:W-:Y:S02]  /*1ff90*/  @!P1 IMAD.MOV.U32 R2, RZ, RZ, R169 ;  /* 0x000000ffff029224 */ /* 0x001fe400078e00a9 */
[----:B----4-:R-:W-:-:S05]  /*1ffa0*/  @!P1 IMAD.MOV.U32 R3, RZ, RZ, R29 ;  /* 0x000000ffff039224 */ /* 0x010fca00078e001d */
[----:B------:R0:W4:Y:S01]  /*1ffb0*/  @!P1 LDG.E.U8 R15, desc[UR42][R2.64] ;  /* 0x0000002a020f9981 */ /* 0x000122000c1e1100 */
[----:B------:R-:W-:Y:S01]  /*1ffc0*/  PRMT R13, RZ, 0x7610, R13 ;  /* 0x00007610ff0d7816 */ /* 0x000fe2000000000d */
[----:B0-----:R-:W-:Y:S01]  /*1ffd0*/  @!P1 IMAD.MOV.U32 R3, RZ, RZ, R51 ;  /* 0x000000ffff039224 */ /* 0x001fe200078e0033 */
[----:B------:R-:W-:Y:S01]  /*1ffe0*/  PRMT R12, RZ, 0x7610, R12 ;  /* 0x00007610ff0c7816 */ /* 0x000fe2000000000c */
[----:B---3--:R-:W-:-:S05]  /*1fff0*/  @!P1 IMAD.MOV.U32 R2, RZ, RZ, R48 ;  /* 0x000000ffff029224 */ /* 0x008fca00078e0030 */
[----:B------:R2:W3:Y:S02]  /*20000*/  @!P1 LDG.E.U8 R14, desc[UR42][R2.64] ;  /* 0x0000002a020e9981 */ /* 0x0004e4000c1e1100 */
[----:B--2---:R-:W-:Y:S02]  /*20010*/  @!P1 IMAD.MOV.U32 R2, RZ, RZ, R24 ;  /* 0x000000ffff029224 */ /* 0x004fe400078e0018 */
[----:B------:R-:W-:-:S05]  /*20020*/  @!P1 IMAD.MOV.U32 R3, RZ, RZ, R39 ;  /* 0x000000ffff039224 */ /* 0x000fca00078e0027 */
[----:B------:R0:W2:Y:S02]  /*20030*/  @!P1 LDG.E.U8 R13, desc[UR42][R2.64] ;  /* 0x0000002a020d9981 */ /* 0x0000a4000c1e1100 */
[----:B0-----:R-:W-:Y:S02]  /*20040*/  @!P1 IMAD.MOV.U32 R3, RZ, RZ, R86 ;  /* 0x000000ffff039224 */ /* 0x001fe400078e0056 */
[----:B------:R-:W-:-:S05]  /*20050*/  @!P1 IMAD.MOV.U32 R2, RZ, RZ, R35 ;  /* 0x000000ffff029224 */ /* 0x000fca00078e0023 */
[----:B------:R0:W2:Y:S01]  /*20060*/  @!P1 LDG.E.U8 R12, desc[UR42][R2.64] ;  /* 0x0000002a020c9981 */ /* 0x0000a2000c1e1100 */
[----:B------:R-:W-:Y:S02]  /*20070*/  PRMT R11, RZ, 0x7610, R11 ;  /* 0x00007610ff0b7816 */ /* 0x000fe4000000000b */
[----:B------:R-:W-:Y:S01]  /*20080*/  PRMT R10, RZ, 0x7610, R10 ;  /* 0x00007610ff0a7816 */ /* 0x000fe2000000000a */
[----:B0-----:R-:W-:Y:S02]  /*20090*/  @!P1 IMAD.MOV.U32 R2, RZ, RZ, R83 ;  /* 0x000000ffff029224 */ /* 0x001fe400078e0053 */
[----:B------:R-:W-:-:S05]  /*200a0*/  @!P1 IMAD.MOV.U32 R3, RZ, RZ, R84 ;  /* 0x000000ffff039224 */ /* 0x000fca00078e0054 */
[----:B------:R0:W2:Y:S01]  /*200b0*/  @!P1 LDG.E.U8 R11, desc[UR42][R2.64] ;  /* 0x0000002a020b9981 */ /* 0x0000a2000c1e1100 */
        /* <DEDUP_REMOVED lines=19> */
[----:B------:R0:W2:Y:S02]  /*201f0*/  @!P1 LDG.E.U8 R6, desc[UR42][R2.64] ;  /* 0x0000002a02069981 */ /* 0x0000a4000c1e1100 */
[----:B0-----:R-:W-:Y:S02]  /*20200*/  @!P1 IMAD.MOV.U32 R2, RZ, RZ, R4 ;  /* 0x000000ffff029224 */ /* 0x001fe400078e0004 */
[----:B------:R-:W-:-:S05]  /*20210*/  @!P1 IMAD.MOV.U32 R3, RZ, RZ, R66 ;  /* 0x000000ffff039224 */ /* 0x000fca00078e0042 */
[----:B------:R0:W2:Y:S04]  /*20220*/  @!P1 LDG.E.U8 R5, desc[UR42][R2.64] ;  /* 0x0000002a02059981 */ /* 0x0000a8000c1e1100 */
[----:B------:R-:W-:Y:S01]  /*20230*/  STS.U8 [R0+UR6], R85 ;  /* 0x0000005500007988 */ /* 0x000fe20008000006 */
[----:B0-----:R-:W-:-:S03]  /*20240*/  LOP3.LUT R2, R0, 0x20, RZ, 0x3c, !PT ;  /* 0x0000002000027812 */ /* 0x001fc600078e3cff */
        /* <DEDUP_REMOVED lines=18> */
[----:B------:R0:W-:Y:S04]  /*20370*/  STS.U8 [R0+UR6+0x4c00], R30 ;  /* 0x004c001e00007988 */ /* 0x0001e80008000006 */
        /* <DEDUP_REMOVED lines=104> */
[----:B----4-:R-:W-:Y:S04]  /*20a00*/  STS.U8 [R2+UR6+0xf100], R15 ;  /* 0x00f1000f02007988 */ /* 0x010fe80008000006 */
[----:B---3--:R-:W-:Y:S04]  /*20a10*/  STS.U8 [R2+UR6+0xf500], R14 ;  /* 0x00f5000e02007988 */ /* 0x008fe80008000006 */
[----:B------:R-:W-:Y:S04]  /*20a20*/  STL [R1+0x114c], R165 ;  /* 0x00114ca501007387 */ /* 0x000fe80000100800 */
[----:B--2---:R-:W-:Y:S04]  /*20a30*/  STS.U8 [R2+UR6+0xf900], R13 ;  /* 0x00f9000d02007988 */ /* 0x004fe80008000006 */
[----:B------:R-:W-:Y:S04]  /*20a40*/  STL [R1+0x1150], R0 ;  /* 0x0011500001007387 */ /* 0x000fe80000100800 */
[----:B------:R1:W-:Y:S04]  /*20a50*/  STS.U8 [R2+UR6+0xfd00], R12 ;  /* 0x00fd000c02007988 */ /* 0x0003e80008000006 */
[----:B------:R-:W2:Y:S04]  /*20a60*/  LDL R3, [R1+0x7ec] ;  /* 0x0007ec0001037983 */ /* 0x000ea80000100800 */
[----:B0-----:R-:W3:Y:S04]  /*20a70*/  LDL R30, [R1+0xbec] ;  /* 0x000bec00011e7983 */ /* 0x001ee80000100800 */
[----:B-1----:R-:W2:Y:S04]  /*20a80*/  LDL R2, [R1+0xc00] ;  /* 0x000c000001027983 */ /* 0x002ea80000100800 */
        /* <DEDUP_REMOVED lines=10> */
[----:B------:R-:W4:Y:S04]  /*20b30*/  LDL.LU R42, [R1+0xbf0] ;  /* 0x000bf000012a7983 */ /* 0x000f280000300800 */
[----:B------:R-:W4:Y:S04]  /*20b40*/  LDL.LU R0, [R1+0x2a4] ;  /* 0x0002a40001007983 */ /* 0x000f280000300800 */
[----:B------:R-:W4:Y:S04]  /*20b50*/  LDL.LU R165, [R1+0x2c8] ;  /* 0x0002c80001a57983 */ /* 0x000f280000300800 */
[----:B------:R-:W4:Y:S04]  /*20b60*/  LDL.LU R169, [R1+0x2c0] ;  /* 0x0002c00001a97983 */ /* 0x000f280000300800 */
[----:B------:R-:W4:Y:S04]  /*20b70*/  LDL.LU R171, [R1+0x28c] ;  /* 0x00028c0001ab7983 */ /* 0x000f280000300800 */
[----:B------:R-:W4:Y:S01]  /*20b80*/  LDL.LU R166, [R1+0x284] ;  /* 0x0002840001a67983 */ /* 0x000f220000300800 */
[----:B------:R-:W-:-:S03]  /*20b90*/  PRMT R61, RZ, 0x7610, R61 ;  /* 0x00007610ff3d7816 */ /* 0x000fc6000000003d */
[----:B------:R-:W4:Y:S04]  /*20ba0*/  LDL.LU R167, [R1+0x2a8] ;  /* 0x0002a80001a77983 */ /* 0x000f280000300800 */
[----:B------:R-:W4:Y:S04]  /*20bb0*/  LDL.LU R168, [R1+0x2a0] ;  /* 0x0002a00001a87983 */ /* 0x000f280000300800 */
[----:B------:R-:W4:Y:S04]  /*20bc0*/  LDL.LU R170, [R1+0x26c] ;  /* 0x00026c0001aa7983 */ /* 0x000f280000300800 */
[----:B------:R-:W4:Y:S04]  /*20bd0*/  LDL.LU R158, [R1+0x264] ;  /* 0x00026400019e7983 */ /* 0x000f280000300800 */
[----:B------:R-:W4:Y:S04]  /*20be0*/  LDL.LU R4, [R1+0x288] ;  /* 0x0002880001047983 */ /* 0x000f280000300800 */
[----:B------:R-:W4:Y:S04]  /*20bf0*/  LDL R52, [R1+0xb34] ;  /* 0x000b340001347983 */ /* 0x000f280000100800 */
[----:B------:R-:W4:Y:S01]  /*20c00*/  LDL R50, [R1+0xb38] ;  /* 0x000b380001327983 */ /* 0x000f220000100800 */
[----:B------:R-:W-:-:S03]  /*20c10*/  PRMT R60, RZ, 0x7610, R60 ;  /* 0x00007610ff3c7816 */ /* 0x000fc6000000003c */
[----:B------:R-:W4:Y:S01]  /*20c20*/  LDL R36, [R1+0xb2c] ;  /* 0x000b2c0001247983 */ /* 0x000f220000100800 */
[----:B------:R-:W-:Y:S02]  /*20c30*/  PRMT R59, RZ, 0x7610, R59 ;  /* 0x00007610ff3b7816 */ /* 0x000fe4000000003b */
[----:B------:R-:W-:Y:S01]  /*20c40*/  PRMT R58, RZ, 0x7610, R58 ;  /* 0x00007610ff3a7816 */ /* 0x000fe2000000003a */
[----:B------:R-:W4:Y:S01]  /*20c50*/  LDL R67, [R1+0x474] ;  /* 0x0004740001437983 */ /* 0x000f220000100800 */
[----:B------:R-:W-:Y:S02]  /*20c60*/  PRMT R57, RZ, 0x7610, R57 ;  /* 0x00007610ff397816 */ /* 0x000fe40000000039 */
[----:B------:R-:W-:Y:S01]  /*20c70*/  PRMT R56, RZ, 0x7610, R56 ;  /* 0x00007610ff387816 */ /* 0x000fe20000000038 */
[----:B------:R-:W4:Y:S01]  /*20c80*/  LDL R66, [R1+0x478] ;  /* 0x0004780001427983 */ /* 0x000f220000100800 */
[----:B------:R-:W-:Y:S02]  /*20c90*/  PRMT R55, RZ, 0x7610, R55 ;  /* 0x00007610ff377816 */ /* 0x000fe40000000037 */
[----:B------:R-:W-:Y:S01]  /*20ca0*/  PRMT R64, RZ, 0x7610, R64 ;  /* 0x00007610ff407816 */ /* 0x000fe20000000040 */
[----:B------:R-:W4:Y:S01]  /*20cb0*/  LDL R69, [R1+0x3b4] ;  /* 0x0003b40001457983 */ /* 0x000f220000100800 */
[----:B------:R-:W-:-:S02]  /*20cc0*/  PRMT R54, RZ, 0x7610, R54 ;  /* 0x00007610ff367816 */ /* 0x000fc40000000036 */
[----:B------:R-:W-:Y:S01]  /*20cd0*/  PRMT R252, RZ, 0x7610, R252 ;  /* 0x00007610fffc7816 */ /* 0x000fe200000000fc */
[----:B------:R-:W4:Y:S04]  /*20ce0*/  LDL R68, [R1+0x3b8] ;  /* 0x0003b80001447983 */ /* 0x000f280000100800 */
[----:B--2---:R3:W2:Y:S02]  /*20cf0*/  @!P1 LDG.E.U8 R61, desc[UR42][R2.64] ;  /* 0x0000002a023d9981 */ /* 0x0046a4000c1e1100 */
[----:B---3--:R-:W-:Y:S02]  /*20d00*/  @!P1 IMAD.MOV.U32 R3, RZ, RZ, R30 ;  /* 0x000000ffff039224 */ /* 0x008fe400078e001e */
[----:B------:R-:W3:Y:S01]  /*20d10*/  LDL R30, [R1+0xb30] ;  /* 0x000b3000011e7983 */ /* 0x000ee20000100800 */
[----:B----4-:R-:W-:-:S05]  /*20d20*/  @!P1 IMAD.MOV.U32 R2, RZ, RZ, R42 ;  /* 0x000000ffff029224 */ /* 0x010fca00078e002a */
[----:B------:R0:W4:Y:S02]  /*20d30*/  @!P1 LDG.E.U8 R60, desc[UR42][R2.64] ;  /* 0x0000002a023c9981 */ /* 0x000124000c1e1100 */
[----:B0-----:R-:W-:Y:S02]  /*20d40*/  @!P1 IMAD.MOV.U32 R2, RZ, RZ, R34 ;  /* 0x000000ffff029224 */ /* 0x001fe400078e0022 */
[----:B------:R-:W-:Y:S01]  /*20d50*/  @!P1 IMAD.MOV.U32 R3, RZ, RZ, R38 ;  /* 0x000000ffff039224 */ /* 0x000fe200078e0026 */
[----:B------:R-:W2:Y:S04]  /*20d60*/  LDL R34, [R1+0xb18] ;  /* 0x000b180001227983 */ /* 0x000ea80000100800 */
[----:B------:R-:W4:Y:S04]  /*20d70*/  LDL R38, [R1+0xb14] ;  /* 0x000b140001267983 */ /* 0x000f280000100800 */
[----:B------:R0:W4:Y:S02]  /*20d80*/  @!P1 LDG.E.U8 R59, desc[UR42][R2.64] ;  /* 0x0000002a023b9981 */ /* 0x000124000c1e1100 */
        /* <DEDUP_REMOVED lines=27> */
[----:B------:R-:W-:Y:S02]  /*20f40*/  PRMT R251, RZ, 0x7610, R251 ;  /* 0x00007610fffb7816 */ /* 0x000fe400000000fb */
[----:B------:R-:W-:Y:S01]  /*20f50*/  PRMT R250, RZ, 0x7610, R250 ;  /* 0x00007610fffa7816 */ /* 0x000fe200000000fa */
[----:B---3--:R-:W-:Y:S02]  /*20f60*/  @!P1 IMAD.MOV.U32 R2, RZ, RZ, R30 ;  /* 0x000000ffff029224 */ /* 0x008fe400078e001e */
[----:B------:R-:W3:Y:S04]  /*20f70*/  LDL R30, [R1+0xab8] ;  /* 0x000ab800011e7983 */ /* 0x000ee80000100800 */
[----:B------:R2:W3:Y:S02]  /*20f80*/  @!P1 LDG.E.U8 R54, desc[UR42][R2.64] ;  /* 0x0000002a02369981 */ /* 0x0004e4000c1e1100 */
[----:B--2---:R-:W-:-:S02]  /*20f90*/  @!P1 IMAD.MOV.U32 R2, RZ, RZ, R34 ;  /* 0x000000ffff029224 */ /* 0x004fc400078e0022 */
[----:B------:R-:W2:Y:S01]  /*20fa0*/  LDL R34, [R1+0xab0] ;  /* 0x000ab00001227983 */ /* 0x000ea20000100800 */
[----:B----4-:R-:W-:-:S03]  /*20fb0*/  @!P1 IMAD.MOV.U32 R3, RZ, RZ, R38 ;  /* 0x000000ffff039224 */ /* 0x010fc600078e0026 */
        /* <DEDUP_REMOVED lines=14> */
[----:B------:R-:W-:Y:S01]  /*210a0*/  PRMT R249, RZ, 0x7610, R249 ;  /* 0x00007610fff97816 */ /* 0x000fe200000000f9 */
[----:B------:R-:W-:-:S02]  /*210b0*/  @!P1 IMAD.MOV.U32 R3, RZ, RZ, R43 ;  /* 0x000000ffff039224 */ /* 0x000fc400078e002b */
[----:B------:R-:W4:Y:S01]  /*210c0*/  LDL R43, [R1+0xa74] ;  /* 0x000a7400012b7983 */ /* 0x000f220000100800 */
[----:B------:R-:W-:-:S03]  /*210d0*/  PRMT R248, RZ, 0x7610, R248 ;  /* 0x00007610fff87816 */ /* 0x000fc600000000f8 */
[----:B------:R0:W4:Y:S01]  /*210e0*/  @!P1 LDG.E.U8 R249, desc[UR42][R2.64] ;  /* 0x0000002a02f99981 */ /* 0x000122000c1e1100 */
[----:B------:R-:W-:Y:S01]  /*210f0*/  PRMT R247, RZ, 0x7610, R247 ;  /* 0x00007610fff77816 */ /* 0x000fe200000000f7 */
        /* <DEDUP_REMOVED lines=14> */
[----:B------:R-:W-:Y:S02]  /*211e0*/  PRMT R244, RZ, 0x7610, R244 ;  /* 0x00007610fff47816 */ /* 0x000fe400000000f4 */
[----:B------:R-:W-:Y:S01]  /*211f0*/  PRMT R243, RZ, 0x7610, R243 ;  /* 0x00007610fff37816 */ /* 0x000fe200000000f3 */
[----:B---3--:R-:W-:-:S02]  /*21200*/  @!P1 IMAD.MOV.U32 R2, RZ, RZ, R30 ;  /* 0x000000ffff029224 */ /* 0x008fc400078e001e */
[----:B------:R-:W3:Y:S04]  /*21210*/  LDL R30, [R1+0xa50] ;  /* 0x000a5000011e7983 */ /* 0x000ee80000100800 */
[----:B------:R2:W3:Y:S02]  /*21220*/  @!P1 LDG.E.U8 R246, desc[UR42][R2.64] ;  /* 0x0000002a02f69981 */ /* 0x0004e4000c1e1100 */
[----:B--2---:R-:W-:Y:S02]  /*21230*/  @!P1 IMAD.MOV.U32 R2, RZ, RZ, R34 ;  /* 0x000000ffff029224 */ /* 0x004fe400078e0022 */
        /* <DEDUP_REMOVED lines=340> */
[----:B0-----:R-:W-:Y:S01]  /*22780*/  @!P1 IMAD.MOV.U32 R2, RZ, RZ, R53 ;  /* 0x000000ffff029224 */ /* 0x001fe200078e0035 */
[----:B------:R-:W-:Y:S01]  /*22790*/  PRMT R186, RZ, 0x7610, R186 ;  /* 0x00007610ffba7816 */ /* 0x000fe200000000ba */
[----:B------:R-:W4:Y:S01]  /*227a0*/  LDL R53, [R1+0x450] ;  /* 0x0004500001357983 */ /* 0x000f220000100800 */
[----:B------:R-:W-:Y:S01]  /*227b0*/  @!P1 IMAD.MOV.U32 R3, RZ, RZ, R65 ;  /* 0x000000ffff039224 */ /* 0x000fe200078e0041 */
[----:B------:R-:W-:-:S02]  /*227c0*/  PRMT R185, RZ, 0x7610, R185 ;  /* 0x00007610ffb97816 */ /* 0x000fc400000000b9 */
        /* <DEDUP_REMOVED lines=18> */
[----:B0-----:R-:W-:Y:S01]  /*228f0*/  @!P1 IMAD.MOV.U32 R2, RZ, RZ, R50 ;  /* 0x000000ffff029224 */ /* 0x001fe200078e0032 */
[----:B------:R-:W-:Y:S01]  /*22900*/  PRMT R183, RZ, 0x7610, R183 ;  /* 0x00007610ffb77816 */ /* 0x000fe200000000b7 */
[----:B------:R-:W4:Y:S01]  /*22910*/  LDL R50, [R1+0x430] ;  /* 0x0004300001327983 */ /* 0x000f220000100800 */
[----:B------:R-:W-:-:S03]  /*22920*/  @!P1 IMAD.MOV.U32 R3, RZ, RZ, R52 ;  /* 0x000000ffff039224 */ /* 0x000fc600078e0034 */
[----:B------:R-:W4:Y:S04]  /*22930*/  LDL R52, [R1+0x42c] ;  /* 0x00042c0001347983 */ /* 0x000f280000100800 */
[----:B------:R0:W4:Y:S02]  /*22940*/  @!P1 LDG.E.U8 R184, desc[UR42][R2.64] ;  /* 0x0000002a02b89981 */ /* 0x000124000c1e1100 */
[----:B0-----:R-:W-:Y:S02]  /*22950*/  @!P1 IMAD.MOV.U32 R3, RZ, RZ, R36 ;  /* 0x000000ffff039224 */ /* 0x001fe400078e0024 */
[----:B------:R-:W4:Y:S01]  /*22960*/  LDL R36, [R1+0x434] ;  /* 0x0004340001247983 */ /* 0x000f220000100800 */
[----:B------:R-:W-:Y:S02]  /*22970*/  PRMT R182, RZ, 0x7610, R182 ;  /* 0x00007610ffb67816 */ /* 0x000fe400000000b6 */
[----:B------:R-:W-:-:S02]  /*22980*/  PRMT R181, RZ, 0x7610, R181 ;  /* 0x00007610ffb57816 */ /* 0x000fc400000000b5 */
[----:B------:R-:W-:Y:S01]  /*22990*/  PRMT R180, RZ, 0x7610, R180 ;  /* 0x00007610ffb47816 */ /* 0x000fe200000000b4 */
[----:B---3--:R-:W-:Y:S02]  /*229a0*/  @!P1 IMAD.MOV.U32 R2, RZ, RZ, R30 ;  /* 0x000000ffff029224 */ /* 0x008fe400078e001e */
        /* <DEDUP_REMOVED lines=20> */
[----:B0-----:R-:W-:-:S03]  /*22af0*/  @!P1 IMAD.MOV.U32 R2, RZ, RZ, R25 ;  /* 0x000000ffff029224 */ /* 0x001fc600078e0019 */
        /* <DEDUP_REMOVED lines=12> */
[----:B------:R-:W-:Y:S01]  /*22bc0*/  PRMT R175, RZ, 0x7610, R175 ;  /* 0x00007610ffaf7816 */ /* 0x000fe200000000af */
[----:B------:R-:W4:Y:S04]  /*22bd0*/  LDL R65, [R1+0x38c] ;  /* 0x00038c0001417983 */ /* 0x000f280000100800 */
[----:B------:R0:W4:Y:S01]  /*22be0*/  @!P1 LDG.E.U8 R177, desc[UR42][R2.64] ;  /* 0x0000002a02b19981 */ /* 0x000122000c1e1100 */
[----:B------:R-:W-:Y:S02]  /*22bf0*/  PRMT R174, RZ, 0x7610, R174 ;  /* 0x00007610ffae7816 */ /* 0x000fe400000000ae */
[----:B------:R-:W-:Y:S01]  /*22c00*/  PRMT R173, RZ, 0x7610, R173 ;  /* 0x00007610ffad7816 */ /* 0x000fe200000000ad */
[----:B------:R-:W4:Y:S01]  /*22c10*/  LDL R53, [R1+0x390] ;  /* 0x0003900001357983 */ /* 0x000f220000100800 */
[----:B0-----:R-:W-:-:S03]  /*22c20*/  @!P1 IMAD.MOV.U32 R3, RZ, RZ, R36 ;  /* 0x000000ffff039224 */ /* 0x001fc600078e0024 */
[----:B------:R-:W4:Y:S01]  /*22c30*/  LDL R36, [R1+0x3d4] ;  /* 0x0003d40001247983 */ /* 0x000f220000100800 */
[----:B---3--:R-:W-:-:S03]  /*22c40*/  @!P1 IMAD.MOV.U32 R2, RZ, RZ, R30 ;  /* 0x000000ffff029224 */ /* 0x008fc600078e001e */
[----:B------:R-:W3:Y:S04]  /*22c50*/  LDL R30, [R1+0x3d8] ;  /* 0x0003d800011e7983 */ /* 0x000ee80000100800 */
[----:B------:R0:W3:Y:S02]  /*22c60*/  @!P1 LDG.E.U8 R176, desc[UR42][R2.64] ;  /* 0x0000002a02b09981 */ /* 0x0000e4000c1e1100 */
[----:B0-----:R-:W-:Y:S02]  /*22c70*/  @!P1 IMAD.MOV.U32 R2, RZ, RZ, R50 ;  /* 0x000000ffff029224 */ /* 0x001fe400078e0032 */
[----:B------:R-:W-:Y:S01]  /*22c80*/  @!P1 IMAD.MOV.U32 R3, RZ, RZ, R52 ;  /* 0x000000ffff039224 */ /* 0x000fe200078e0034 */
[----:B------:R-:W-:Y:S01]  /*22c90*/  PRMT R172, RZ, 0x7610, R172 ;  /* 0x00007610ffac7816 */ /* 0x000fe200000000ac */
[----:B------:R-:W3:Y:S04]  /*22ca0*/  LDL R52, [R1+0x374] ;  /* 0x0003740001347983 */ /* 0x000ee80000100800 */
[----:B------:R2:W3:Y:S04]  /*22cb0*/  @!P1 LDG.E.U8 R175, desc[UR42][R2.64] ;  /* 0x0000002a02af9981 */ /* 0x0004e8000c1e1100 */
[----:B------:R-:W3:Y:S01]  /*22cc0*/  LDL R50, [R1+0x378] ;  /* 0x0003780001327983 */ /* 0x000ee20000100800 */
[----:B--2---:R-:W-:-:S03]  /*22cd0*/  @!P1 IMAD.MOV.U32 R2, RZ, RZ, R34 ;  /* 0x000000ffff029224 */ /* 0x004fc600078e0022 */
[----:B------:R-:W2:Y:S01]  /*22ce0*/  LDL R34, [R1+0x3d0] ;  /* 0x0003d00001227983 */ /* 0x000ea20000100800 */
[----:B----4-:R-:W-:-:S03]  /*22cf0*/  @!P1 IMAD.MOV.U32 R3, RZ, RZ, R38 ;  /* 0x000000ffff039224 */ /* 0x010fc600078e0026 */
[----:B------:R-:W4:Y:S04]  /*22d00*/  LDL R38, [R1+0x3cc] ;  /* 0x0003cc0001267983 */ /* 0x000f280000100800 */
[----:B------:R0:W4:Y:S02]  /*22d10*/  @!P1 LDG.E.U8 R174, desc[UR42][R2.64] ;  /* 0x0000002a02ae9981 */ /* 0x000124000c1e1100 */
[----:B0-----:R-:W-:Y:S02]  /*22d20*/  @!P1 IMAD.MOV.U32 R2, RZ, RZ, R28 ;  /* 0x000000ffff029224 */ /* 0x001fe400078e001c */
[----:B------:R-:W4:Y:S01]  /*22d30*/  LDL R28, [R1+0x3b0] ;  /* 0x0003b000011c7983 */ /* 0x000f220000100800 */
[----:B------:R-:W-:Y:S01]  /*22d40*/  @!P1 IMAD.MOV.U32 R3, RZ, RZ, R47 ;  /* 0x000000ffff039224 */ /* 0x000fe200078e002f */
[----:B------:R-:W-:-:S02]  /*22d50*/  PRMT R164, RZ, 0x7610, R164 ;  /* 0x00007610ffa47816 */ /* 0x000fc400000000a4 */
        /* <DEDUP_REMOVED lines=8> */
[----:B0-----:R-:W-:Y:S01]  /*22de0*/  @!P1 IMAD.MOV.U32 R3, RZ, RZ, R40 ;  /* 0x000000ffff039224 */ /* 0x001fe200078e0028 */
[----:B------:R-:W-:Y:S01]  /*22df0*/  PRMT R162, RZ, 0x7610, R162 ;  /* 0x00007610ffa27816 */ /* 0x000fe200000000a2 */
[----:B------:R-:W4:Y:S01]  /*22e00*/  LDL R40, [R1+0x308] ;  /* 0x0003080001287983 */ /* 0x000f220000100800 */
[----:B------:R-:W-:-:S03]  /*22e10*/  @!P1 IMAD.MOV.U32 R2, RZ, RZ, R27 ;  /* 0x000000ffff029224 */ /* 0x000fc600078e001b */
[----:B------:R-:W4:Y:S04]  /*22e20*/  LDL R27, [R1+0x358] ;  /* 0x00035800011b7983 */ /* 0x000f280000100800 */
[----:B------:R0:W4:Y:S01]  /*22e30*/  @!P1 LDG.E.U8 R164, desc[UR42][R2.64] ;  /* 0x0000002a02a49981 */ /* 0x000122000c1e1100 */
[----:B------:R-:W-:Y:S02]  /*22e40*/  PRMT R161, RZ, 0x7610, R161 ;  /* 0x00007610ffa17816 */ /* 0x000fe400000000a1 */
[----:B------:R-:W-:Y:S01]  /*22e50*/  PRMT R160, RZ, 0x7610, R160 ;  /* 0x00007610ffa07816 */ /* 0x000fe200000000a0 */
[----:B0-----:R-:W-:Y:S02]  /*22e60*/  @!P1 IMAD.MOV.U32 R3, RZ, RZ, R36 ;  /* 0x000000ffff039224 */ /* 0x001fe400078e0024 */
[----:B------:R-:W4:Y:S01]  /*22e70*/  LDL R36, [R1+0x30c] ;  /* 0x00030c0001247983 */ /* 0x000f220000100800 */
[----:B---3--:R-:W-:-:S03]  /*22e80*/  @!P1 IMAD.MOV.U32 R2, RZ, RZ, R30 ;  /* 0x000000ffff029224 */ /* 0x008fc600078e001e */
        /* <DEDUP_REMOVED lines=8> */
[----:B------:R-:W-:-:S05]  /*22f10*/  @!P1 IMAD.MOV.U32 R3, RZ, RZ, R69 ;  /* 0x000000ffff039224 */ /* 0x000fca00078e0045 */
[----:B------:R0:W4:Y:S02]  /*22f20*/  @!P1 LDG.E.U8 R161, desc[UR42][R2.64] ;  /* 0x0000002a02a19981 */ /* 0x000124000c1e1100 */
[----:B0-----:R-:W-:Y:S02]  /*22f30*/  @!P1 IMAD.MOV.U32 R3, RZ, RZ, R67 ;  /* 0x000000ffff039224 */ /* 0x001fe400078e0043 */
[----:B------:R-:W-:Y:S02]  /*22f40*/  @!P1 IMAD.MOV.U32 R2, RZ, RZ, R28 ;  /* 0x000000ffff029224 */ /* 0x000fe400078e001c */
[----:B------:R-:W4:Y:S04]  /*22f50*/  LDL R28, [R1+0x2cc] ;  /* 0x0002cc00011c7983 */ /* 0x000f280000100800 */
[----:B------:R0:W4:Y:S02]  /*22f60*/  @!P1 LDG.E.U8 R160, desc[UR42][R2.64] ;  /* 0x0000002a02a09981 */ /* 0x000124000c1e1100 */
[----:B0-----:R-:W-:-:S02]  /*22f70*/  @!P1 IMAD.MOV.U32 R2, RZ, RZ, R25 ;  /* 0x000000ffff029224 */ /* 0x001fc400078e0019 */
[----:B------:R-:W4:Y:S01]  /*22f80*/  LDL R25, [R1+0x2ac] ;  /* 0x0002ac0001197983 */ /* 0x000f220000100800 */
[----:B------:R-:W-:Y:S01]  /*22f90*/  PRMT R159, RZ, 0x7610, R159 ;  /* 0x00007610ff9f7816 */ /* 0x000fe2000000009f */
[----:B------:R-:W-:Y:S01]  /*22fa0*/  @!P1 IMAD.MOV.U32 R3, RZ, RZ, R66 ;  /* 0x000000ffff039224 */ /* 0x000fe200078e0042 */
[----:B------:R-:W-:-:S04]  /*22fb0*/  PRMT R157, RZ, 0x7610, R157 ;  /* 0x00007610ff9d7816 */ /* 0x000fc8000000009d */
[----:B------:R0:W4:Y:S01]  /*22fc0*/  @!P1 LDG.E.U8 R159, desc[UR42][R2.64] ;  /* 0x0000002a029f9981 */ /* 0x000122000c1e1100 */
[----:B------:R-:W-:Y:S01]  /*22fd0*/  PRMT R156, RZ, 0x7610, R156 ;  /* 0x00007610ff9c7816 */ /* 0x000fe2000000009c */
[----:B0-----:R-:W-:Y:S02]  /*22fe0*/  @!P1 IMAD.MOV.U32 R2, RZ, RZ, R53 ;  /* 0x000000ffff029224 */ /* 0x001fe400078e0035 */
[----:B------:R-:W-:-:S05]  /*22ff0*/  @!P1 IMAD.MOV.U32 R3, RZ, RZ, R65 ;  /* 0x000000ffff039224 */ /* 0x000fca00078e0041 */
[----:B------:R0:W4:Y:S01]  /*23000*/  @!P1 LDG.E.U8 R157, desc[UR42][R2.64] ;  /* 0x0000002a029d9981 */ /* 0x000122000c1e1100 */
[----:B------:R-:W-:Y:S01]  /*23010*/  PRMT R155, RZ, 0x7610, R155 ;  /* 0x00007610ff9b7816 */ /* 0x000fe2000000009b */
[----:B0-----:R-:W-:Y:S02]  /*23020*/  @!P1 IMAD.MOV.U32 R2, RZ, RZ, R50 ;  /* 0x000000ffff029224 */ /* 0x001fe400078e0032 */
[----:B------:R-:W-:-:S05]  /*23030*/  @!P1 IMAD.MOV.U32 R3, RZ, RZ, R52 ;  /* 0x000000ffff039224 */ /* 0x000fca00078e0034 */
[----:B------:R0:W4:Y:S01]  /*23040*/  @!P1 LDG.E.U8 R156, desc[UR42][R2.64] ;  /* 0x0000002a029c9981 */ /* 0x000122000c1e1100 */
[----:B------:R-:W-:Y:S01]  /*23050*/  PRMT R154, RZ, 0x7610, R154 ;  /* 0x00007610ff9a7816 */ /* 0x000fe2000000009a */
[----:B0-----:R-:W-:Y:S02]  /*23060*/  @!P1 IMAD.MOV.U32 R2, RZ, RZ, R27 ;  /* 0x000000ffff029224 */ /* 0x001fe400078e001b */
[----:B------:R-:W-:Y:S01]  /*23070*/  @!P1 IMAD.MOV.U32 R3, RZ, RZ, R47 ;  /* 0x000000ffff039224 */ /* 0x000fe200078e002f */
[----:B------:R-:W4:Y:S04]  /*23080*/  LDL.LU R27, [R1+0x268] ;  /* 0x00026800011b7983 */ /* 0x000f280000300800 */
[----:B------:R0:W4:Y:S01]  /*23090*/  @!P1 LDG.E.U8 R155, desc[UR42][R2.64] ;  /* 0x0000002a029b9981 */ /* 0x000122000c1e1100 */
[----:B------:R-:W-:Y:S01]  /*230a0*/  PRMT R153, RZ, 0x7610, R153 ;  /* 0x00007610ff997816 */ /* 0x000fe20000000099 */
[----:B0-----:R-:W-:Y:S01]  /*230b0*/  @!P1 IMAD.MOV.U32 R3, RZ, RZ, R43 ;  /* 0x000000ffff039224 */ /* 0x001fe200078e002b */
[----:B------:R-:W-:-:S02]  /*230c0*/  PRMT R152, RZ, 0x7610, R152 ;  /* 0x00007610ff987816 */ /* 0x000fc40000000098 */
[----:B------:R-:W-:Y:S02]  /*230d0*/  PRMT R23, RZ, 0x7610, R23 ;  /* 0x00007610ff177816 */ /* 0x000fe40000000017 */
[----:B------:R-:W-:Y:S02]  /*230e0*/  PRMT R22, RZ, 0x7610, R22 ;  /* 0x00007610ff167816 */ /* 0x000fe40000000016 */
[----:B------:R-:W-:Y:S01]  /*230f0*/  PRMT R21, RZ, 0x7610, R21 ;  /* 0x00007610ff157816 */ /* 0x000fe20000000015 */
[----:B---3--:R-:W-:Y:S02]  /*23100*/  @!P1 IMAD.MOV.U32 R2, RZ, RZ, R30 ;  /* 0x000000ffff029224 */ /* 0x008fe400078e001e */
[----:B------:R-:W3:Y:S04]  /*23110*/  LDL.LU R30, [R1+0x24c] ;  /* 0x00024c00011e7983 */ /* 0x000ee80000300800 */
[----:B------:R0:W3:Y:S02]  /*23120*/  @!P1 LDG.E.U8 R154, desc[UR42][R2.64] ;  /* 0x0000002a029a9981 */ /* 0x0000e4000c1e1100 */
[----:B0-----:R-:W-:-:S02]  /*23130*/  @!P1 IMAD.MOV.U32 R2, RZ, RZ, R36 ;  /* 0x000000ffff029224 */ /* 0x001fc400078e0024 */
[----:B------:R-:W-:Y:S01]  /*23140*/  @!P1 IMAD.MOV.U32 R3, RZ, RZ, R40 ;  /* 0x000000ffff039224 */ /* 0x000fe200078e0028 */
[----:B------:R-:W3:Y:S04]  /*23150*/  LDL.LU R36, [R1+0x228] ;  /* 0x0002280001247983 */ /* 0x000ee80000300800 */
[----:B------:R-:W3:Y:S04]  /*23160*/  LDL.LU R53, [R1+0x248] ;  /* 0x0002480001357983 */ /* 0x000ee80000300800 */
[----:B------:R2:W3:Y:S04]  /*23170*/  @!P1 LDG.E.U8 R153, desc[UR42][R2.64] ;  /* 0x0000002a02999981 */ /* 0x0004e8000c1e1100 */
[----:B------:R-:W3:Y:S04]  /*23180*/  LDL.LU R50, [R1+0x22c] ;  /* 0x00022c0001327983 */ /* 0x000ee80000300800 */
[----:B------:R-:W3:Y:S01]  /*23190*/  LDL.LU R43, [R1+0x208] ;  /* 0x00020800012b7983 */ /* 0x000ee20000300800 */
[----:B--2---:R-:W-:-:S02]  /*231a0*/  @!P1 IMAD.MOV.U32 R2, RZ, RZ, R34 ;  /* 0x000000ffff029224 */ /* 0x004fc400078e0022 */
[----:B----4-:R-:W-:Y:S02]  /*231b0*/  @!P1 IMAD.MOV.U32 R3, RZ, RZ, R38 ;  /* 0x000000ffff039224 */ /* 0x010fe400078e0026 */
[----:B------:R-:W2:Y:S04]  /*231c0*/  LDL.LU R38, [R1+0x20c] ;  /* 0x00020c0001267983 */ /* 0x000ea80000300800 */
[----:B------:R0:W4:Y:S04]  /*231d0*/  @!P1 LDG.E.U8 R152, desc[UR42][R2.64] ;  /* 0x0000002a02989981 */ /* 0x000128000c1e1100 */
[----:B------:R-:W-:Y:S04]  /*231e0*/  STL [R1+0x1154], R165 ;  /* 0x001154a501007387 */ /* 0x000fe80000100800 */
[----:B------:R-:W4:Y:S01]  /*231f0*/  LDL R34, [R1+0x36c] ;  /* 0x00036c0001227983 */ /* 0x000f220000100800 */
[----:B0-----:R-:W-:-:S03]  /*23200*/  @!P1 IMAD.MOV.U32 R3, RZ, RZ, R165 ;  /* 0x000000ffff039224 */ /* 0x001fc600078e00a5 */
[----:B------:R-:W4:Y:S04]  /*23210*/  LDL R66, [R1+0x34c] ;  /* 0x00034c0001427983 */ /* 0x000f280000100800 */
[----:B------:R-:W4:Y:S04]  /*23220*/  LDL R52, [R1+0x350] ;  /* 0x0003500001347983 */ /* 0x000f280000100800 */
[----:B------:R-:W4:Y:S04]  /*23230*/  LDL R40, [R1+0x324] ;  /* 0x0003240001287983 */ /* 0x000f280000100800 */
[----:B------:R-:W4:Y:S01]  /*23240*/  LDL R65, [R1+0x304] ;  /* 0x0003040001417983 */ /* 0x000f220000100800 */
[----:B------:R-:W-:-:S03]  /*23250*/  @!P1 IMAD.MOV.U32 R2, RZ, RZ, R28 ;  /* 0x000000ffff029224 */ /* 0x000fc600078e001c */
[----:B------:R-:W4:Y:S04]  /*23260*/  LDL R28, [R1+0x370] ;  /* 0x00037000011c7983 */ /* 0x000f280000100800 */
[----:B------:R0:W4:Y:S04]  /*23270*/  @!P1 LDG.E.U8 R23, desc[UR42][R2.64] ;  /* 0x0000002a02179981 */ /* 0x000128000c1e1100 */
[----:B------:R-:W4:Y:S01]  /*23280*/  LDL.LU R47, [R1+0x280] ;  /* 0x00028000012f7983 */ /* 0x000f220000300800 */
[----:B0-----:R-:W-:Y:S02]  /*23290*/  @!P1 IMAD.MOV.U32 R3, RZ, RZ, R167 ;  /* 0x000000ffff039224 */ /* 0x001fe400078e00a7 */
[----:B------:R-:W-:-:S02]  /*232a0*/  @!P1 IMAD.MOV.U32 R2, RZ, RZ, R25 ;  /* 0x000000ffff029224 */ /* 0x000fc400078e0019 */
[----:B------:R-:W4:Y:S04]  /*232b0*/  LDL.LU R25, [R1+0x260] ;  /* 0x0002600001197983 */ /* 0x000f280000300800 */
[----:B------:R0:W-:Y:S04]  /*232c0*/  STL [R1+0x1158], R167 ;  /* 0x001158a701007387 */ /* 0x0001e80000100800 */
[----:B------:R1:W4:Y:S04]  /*232d0*/  @!P1 LDG.E.U8 R22, desc[UR42][R2.64] ;  /* 0x0000002a02169981 */ /* 0x000328000c1e1100 */
[----:B0-----:R-:W4:Y:S01]  /*232e0*/  LDL.LU R167, [R1+0x2c4] ;  /* 0x0002c40001a77983 */ /* 0x001f220000300800 */
[----:B-1----:R-:W-:-:S03]  /*232f0*/  @!P1 IMAD.MOV.U32 R2, RZ, RZ, R171 ;  /* 0x000000ffff029224 */ /* 0x002fc600078e00ab */
[----:B------:R-:W4:Y:S01]  /*23300*/  LDL.LU R165, [R1+0x2e0] ;  /* 0x0002e00001a57983 */ /* 0x000f220000300800 */
[----:B------:R-:W-:-:S03]  /*23310*/  @!P1 IMAD.MOV.U32 R3, RZ, RZ, R4 ;  /* 0x000000ffff039224 */ /* 0x000fc600078e0004 */
[----:B------:R0:W-:Y:S04]  /*23320*/  STL [R1+0x1160], R171 ;  /* 0x001160ab01007387 */ /* 0x0001e80000100800 */
[----:B------:R1:W4:Y:S04]  /*23330*/  @!P1 LDG.E.U8 R21, desc[UR42][R2.64] ;  /* 0x0000002a02159981 */ /* 0x000328000c1e1100 */
[----:B0-----:R-:W4:Y:S04]  /*23340*/  LDL.LU R171, [R1+0x2e4] ;  /* 0x0002e40001ab7983 */ /* 0x001f280000300800 */
[----:B------:R0:W-:Y:S01]  /*23350*/  STL [R1+0x115c], R4 ;  /* 0x00115c0401007387 */ /* 0x0001e20000100800 */
[----:B-1----:R-:W-:-:S03]  /*23360*/  @!P1 IMAD.MOV.U32 R2, RZ, RZ, R170 ;  /* 0x000000ffff029224 */ /* 0x002fc600078e00aa */
[----:B0-----:R-:W4:Y:S04]  /*23370*/  LDL.LU R4, [R1+0x300] ;  /* 0x0003000001047983 */ /* 0x001f280000300800 */
[----:B------:R0:W-:Y:S04]  /*23380*/  STL [R1+0x1164], R170 ;  /* 0x001164aa01007387 */ /* 0x0001e80000100800 */
[----:B0-----:R-:W4:Y:S01]  /*23390*/  LDL.LU R170, [R1+0x320] ;  /* 0x0003200001aa7983 */ /* 0x001f220000300800 */
[----:B------:R-:W-:Y:S01]  /*233a0*/  PRMT R20, RZ, 0x7610, R20 ;  /* 0x00007610ff147816 */ /* 0x000fe20000000014 */
[----:B------:R-:W-:Y:S01]  /*233b0*/  @!P1 IMAD.MOV.U32 R3, RZ, RZ, R27 ;  /* 0x000000ffff039224 */ /* 0x000fe200078e001b */
[----:B------:R-:W-:-:S04]  /*233c0*/  PRMT R19, RZ, 0x7610, R19 ;  /* 0x00007610ff137816 */ /* 0x000fc80000000013 */
[----:B------:R3:W4:Y:S01]  /*233d0*/  @!P1 LDG.E.U8 R20, desc[UR42][R2.64] ;  /* 0x0000002a02149981 */ /* 0x000722000c1e1100 */
[----:B------:R-:W-:Y:S02]  /*233e0*/  PRMT R18, RZ, 0x7610, R18 ;  /* 0x00007610ff127816 */ /* 0x000fe40000000012 */
[----:B------:R-:W-:Y:S02]  /*233f0*/  PRMT R17, RZ, 0x7610, R17 ;  /* 0x00007610ff117816 */ /* 0x000fe40000000011 */
[----:B------:R-:W-:Y:S02]  /*23400*/  PRMT R16, RZ, 0x7610, R16 ;  /* 0x00007610ff107816 */ /* 0x000fe40000000010 */
[----:B------:R-:W-:Y:S02]  /*23410*/  PRMT R15, RZ, 0x7610, R15 ;  /* 0x00007610ff0f7816 */ /* 0x000fe4000000000f */
[----:B------:R-:W-:Y:S01]  /*23420*/  PRMT R14, RZ, 0x7610, R14 ;  /* 0x00007610ff0e7816 */ /* 0x000fe2000000000e */
[----:B---3--:R-:W-:-:S02]  /*23430*/  @!P1 IMAD.MOV.U32 R2, RZ, RZ, R30 ;  /* 0x000000ffff029224 */ /* 0x008fc400078e001e */
[----:B------:R-:W-:-:S05]  /*23440*/  @!P1 IMAD.MOV.U32 R3, RZ, RZ, R53 ;  /* 0x000000ffff039224 */ /* 0x000fca00078e0035 */
[----:B------:R0:W3:Y:S02]  /*23450*/  @!P1 LDG.E.U8 R19, desc[UR42][R2.64] ;  /* 0x0000002a02139981 */ /* 0x0000e4000c1e1100 */
[----:B0-----:R-:W-:Y:S02]  /*23460*/  @!P1 IMAD.MOV.U32 R2, RZ, RZ, R50 ;  /* 0x000000ffff029224 */ /* 0x001fe400078e0032 */
[----:B------:R-:W-:-:S05]  /*23470*/  @!P1 IMAD.MOV.U32 R3, RZ, RZ, R36 ;  /* 0x000000ffff039224 */ /* 0x000fca00078e0024 */
[----:B------:R0:W3:Y:S02]  /*23480*/  @!P1 LDG.E.U8 R18, desc[UR42][R2.64] ;  /* 0x0000002a02129981 */ /* 0x0000e4000c1e1100 */
[----:B0-----:R-:W-:Y:S02]  /*23490*/  @!P1 IMAD.MOV.U32 R3, RZ, RZ, R43 ;  /* 0x000000ffff039224 */ /* 0x001fe400078e002b */
[----:B--2---:R-:W-:-:S05]  /*234a0*/  @!P1 IMAD.MOV.U32 R2, RZ, RZ, R38 ;  /* 0x000000ffff029224 */ /* 0x004fca00078e0026 */
[----:B------:R4:W2:Y:S02]  /*234b0*/  @!P1 LDG.E.U8 R17, desc[UR42][R2.64] ;  /* 0x0000002a02119981 */ /* 0x0008a4000c1e1100 */
[----:B----4-:R-:W-:Y:S02]  /*234c0*/  @!P1 IMAD.MOV.U32 R3, RZ, RZ, R34 ;  /* 0x000000ffff039224 */ /* 0x010fe400078e0022 */
[----:B------:R-:W4:Y:S01]  /*234d0*/  LDL.LU R34, [R1+0x240] ;  /* 0x0002400001227983 */ /* 0x000f220000300800 */
[----:B------:R-:W-:-:S03]  /*234e0*/  @!P1 IMAD.MOV.U32 R2, RZ, RZ, R28 ;  /* 0x000000ffff029224 */ /* 0x000fc600078e001c */
[----:B------:R-:W3:Y:S04]  /*234f0*/  LDL.LU R28, [R1+0x244] ;  /* 0x00024400011c7983 */ /* 0x000ee80000300800 */
[----:B------:R0:W2:Y:S02]  /*23500*/  @!P1 LDG.E.U8 R16, desc[UR42][R2.64] ;  /* 0x0000002a02109981 */ /* 0x0000a4000c1e1100 */
[----:B0-----:R-:W-:Y:S02]  /*23510*/  @!P1 IMAD.MOV.U32 R2, RZ, RZ, R52 ;  /* 0x000000ffff029224 */ /* 0x001fe400078e0034 */
[----:B------:R-:W-:Y:S01]  /*23520*/  @!P1 IMAD.MOV.U32 R3, RZ, RZ, R66 ;  /* 0x000000ffff039224 */ /* 0x000fe200078e0042 */
[----:B------:R-:W2:Y:S04]  /*23530*/  LDL.LU R52, [R1+0x224] ;  /* 0x0002240001347983 */ /* 0x000ea80000300800 */
[----:B------:R0:W2:Y:S02]  /*23540*/  @!P1 LDG.E.U8 R15, desc[UR42][R2.64] ;  /* 0x0000002a020f9981 */ /* 0x0000a4000c1e1100 */
[----:B0-----:R-:W-:-:S02]  /*23550*/  @!P1 IMAD.MOV.U32 R2, RZ, RZ, R40 ;  /* 0x000000ffff029224 */ /* 0x001fc400078e0028 */
[----:B------:R-:W2:Y:S01]  /*23560*/  LDL.LU R40, [R1+0x204] ;  /* 0x0002040001287983 */ /* 0x000ea20000300800 */
[----:B------:R-:W-:-:S03]  /*23570*/  @!P1 IMAD.MOV.U32 R3, RZ, RZ, R170 ;  /* 0x000000ffff039224 */ /* 0x000fc600078e00aa */
[----:B------:R-:W-:Y:S04]  /*23580*/  STL [R1+0x1168], R170 ;  /* 0x001168aa01007387 */ /* 0x000fe80000100800 */
[----:B------:R0:W2:Y:S04]  /*23590*/  @!P1 LDG.E.U8 R14, desc[UR42][R2.64] ;  /* 0x0000002a020e9981 */ /* 0x0000a8000c1e1100 */
[----:B------:R1:W-:Y:S01]  /*235a0*/  STL [R1+0x116c], R4 ;  /* 0x00116c0401007387 */ /* 0x0003e20000100800 */
[----:B0-----:R-:W-:-:S03]  /*235b0*/  @!P1 IMAD.MOV.U32 R3, RZ, RZ, R4 ;  /* 0x000000ffff039224 */ /* 0x001fc600078e0004 */
[----:B-1----:R-:W2:Y:S04]  /*235c0*/  LDL.LU R4, [R1+0x220] ;  /* 0x0002200001047983 */ /* 0x002ea80000300800 */
[----:B------:R-:W2:Y:S01]  /*235d0*/  LDL.LU R170, [R1+0x200] ;  /* 0x0002000001aa7983 */ /* 0x000ea20000300800 */
[----:B------:R-:W-:Y:S01]  /*235e0*/  LOP3.LUT P2, RZ, R63, 0x80, RZ, 0xc0, !PT ;  /* 0x000000803fff7812 */ /* 0x000fe2000784c0ff */
[----:B------:R-:W-:Y:S01]  /*235f0*/  @!P1 IMAD.MOV.U32 R2, RZ, RZ, R65 ;  /* 0x000000ffff029224 */ /* 0x000fe200078e0041 */
[----:B------:R-:W-:Y:S02]  /*23600*/  PRMT R13, RZ, 0x7610, R13 ;  /* 0x00007610ff0d7816 */ /* 0x000fe4000000000d */
[----:B------:R-:W-:-:S04]  /*23610*/  SEL R62, RZ, 0x90, !P2 ;  /* 0x00000090ff3e7807 */ /* 0x000fc80005000000 */
[----:B------:R-:W-:Y:S01]  /*23620*/  LOP3.LUT R62, R62, 0x7f, R63, 0x78, !PT ;  /* 0x0000007f3e3e7812 */ /* 0x000fe200078e783f */
[----:B------:R0:W2:Y:S01]  /*23630*/  @!P1 LDG.E.U8 R13, desc[UR42][R2.64] ;  /* 0x0000002a020d9981 */ /* 0x0000a2000c1e1100 */
[----:B------:R-:W-:Y:S02]  /*23640*/  PRMT R12, RZ, 0x7610, R12 ;  /* 0x00007610ff0c7816 */ /* 0x000fe4000000000c */
[----:B------:R-:W-:Y:S01]  /*23650*/  LOP3.LUT R62, R62, 0x40, RZ, 0x3c, !PT ;  /* 0x000000403e3e7812 */ /* 0x000fe200078e3cff */
[----:B0-----:R-:W-:Y:S02]  /*23660*/  @!P1 IMAD.MOV.U32 R2, RZ, RZ, R171 ;  /* 0x000000ffff029224 */ /* 0x001fe400078e00ab */
[----:B------:R-:W-:Y:S02]  /*23670*/  @!P1 IMAD.MOV.U32 R3, RZ, RZ, R165 ;  /* 0x000000ffff039224 */ /* 0x000fe400078e00a5 */
[----:B------:R0:W-:Y:S04]  /*23680*/  STS.U8 [R62+UR6+0x200], R11 ;  /* 0x0002000b3e007988 */ /* 0x0001e80008000006 */
[----:B------:R1:W2:Y:S01]  /*23690*/  @!P1 LDG.E.U8 R12, desc[UR42][R2.64] ;  /* 0x0000002a020c9981 */ /* 0x0002a2000c1e1100 */
[----:B0-----:R-:W-:Y:S01]  /*236a0*/  PRMT R11, RZ, 0x7610, R11 ;  /* 0x00007610ff0b7816 */ /* 0x001fe2000000000b */
[----:B-1----:R-:W-:-:S02]  /*236b0*/  @!P1 IMAD.MOV.U32 R2, RZ, RZ, R167 ;  /* 0x000000ffff029224 */ /* 0x002fc400078e00a7 */
[----:B------:R-:W-:Y:S01]  /*236c0*/  @!P1 IMAD.MOV.U32 R3, RZ, RZ, R169 ;  /* 0x000000ffff039224 */ /* 0x000fe200078e00a9 */
[----:B------:R0:W-:Y:S04]  /*236d0*/  STS.U8 [R62+UR6+0x600], R10 ;  /* 0x0006000a3e007988 */ /* 0x0001e80008000006 */
[----:B------:R1:W2:Y:S01]  /*236e0*/  @!P1 LDG.E.U8 R11, desc[UR42][R2.64] ;  /* 0x0000002a020b9981 */ /* 0x0002a2000c1e1100 */
[----:B0-----:R-:W-:Y:S01]  /*236f0*/  PRMT R10, RZ, 0x7610, R10 ;  /* 0x00007610ff0a7816 */ /* 0x001fe2000000000a */
[----:B-1----:R-:W-:Y:S02]  /*23700*/  @!P1 IMAD.MOV.U32 R2, RZ, RZ, R0 ;  /* 0x000000ffff029224 */ /* 0x002fe400078e0000 */
[----:B------:R-:W-:Y:S01]  /*23710*/  @!P1 IMAD.MOV.U32 R3, RZ, RZ, R168 ;  /* 0x000000ffff039224 */ /* 0x000fe200078e00a8 */
        /* <DEDUP_REMOVED lines=12> */
[----:B0-----:R-:W-:-:S03]  /*237e0*/  PRMT R7, RZ, 0x7610, R7 ;  /* 0x00007610ff077816 */ /* 0x001fc60000000007 */
[----:B------:R0:W-:Y:S04]  /*237f0*/  STS.U8 [R62+UR6+0x1600], R6 ;  /* 0x001600063e007988 */ /* 0x0001e80008000006 */
[----:B------:R1:W-:Y:S01]  /*23800*/  STS.U8 [R62+UR6+0x1a00], R5 ;  /* 0x001a00053e007988 */ /* 0x0003e20008000006 */
[----:B0-----:R-:W-:Y:S02]  /*23810*/  PRMT R6, RZ, 0x7610, R6 ;  /* 0x00007610ff067816 */ /* 0x001fe40000000006 */
[----:B-1----:R-:W-:Y:S01]  /*23820*/  PRMT R5, RZ, 0x7610, R5 ;  /* 0x00007610ff057816 */ /* 0x002fe20000000005 */
[----:B----4-:R-:W-:Y:S02]  /*23830*/  @!P1 IMAD.MOV.U32 R3, RZ, RZ, R34 ;  /* 0x000000ffff039224 */ /* 0x010fe400078e0022 */
[----:B---3--:R-:W-:-:S05]  /*23840*/  @!P1 IMAD.MOV.U32 R2, RZ, RZ, R28 ;  /* 0x000000ffff029224 */ /* 0x008fca00078e001c */
[----:B------:R2:W3:Y:S02]  /*23850*/  @!P1 LDG.E.U8 R7, desc[UR42][R2.64] ;  /* 0x0000002a02079981 */ /* 0x0004e4000c1e1100 */
[----:B--2---:R-:W-:Y:S02]  /*23860*/  @!P1 IMAD.MOV.U32 R2, RZ, RZ, R52 ;  /* 0x000000ffff029224 */ /* 0x004fe400078e0034 */
[----:B------:R-:W-:-:S05]  /*23870*/  @!P1 IMAD.MOV.U32 R3, RZ, RZ, R4 ;  /* 0x000000ffff039224 */ /* 0x000fca00078e0004 */
[----:B------:R0:W2:Y:S02]  /*23880*/  @!P1 LDG.E.U8 R6, desc[UR42][R2.64] ;  /* 0x0000002a02069981 */ /* 0x0000a4000c1e1100 */
[----:B0-----:R-:W-:Y:S02]  /*23890*/  @!P1 IMAD.MOV.U32 R2, RZ, RZ, R40 ;  /* 0x000000ffff029224 */ /* 0x001fe400078e0028 */
[----:B------:R-:W-:-:S05]  /*238a0*/  @!P1 IMAD.MOV.U32 R3, RZ, RZ, R170 ;  /* 0x000000ffff039224 */ /* 0x000fca00078e00aa */
[----:B------:R0:W4:Y:S04]  /*238b0*/  @!P1 LDG.E.U8 R5, desc[UR42][R2.64] ;  /* 0x0000002a02059981 */ /* 0x000128000c1e1100 */
        /* <DEDUP_REMOVED lines=19> */
[----:B------:R0:W-:Y:S04]  /*239f0*/  STS.U8 [R62+UR6+0x6a00], R216 ;  /* 0x006a00d83e007988 */ /* 0x0001e80008000006 */
        /* <DEDUP_REMOVED lines=12> */
[----:B------:R-:W-:Y:S01]  /*23ac0*/  STS.U8 [R62+UR6+0x9e00], R190 ;  /* 0x009e00be3e007988 */ /* 0x000fe20008000006 */
[----:B------:R-:W-:Y:S01]  /*23ad0*/  LOP3.LUT P0, RZ, R63, 0x80, RZ, 0xc0, !PT ;  /* 0x000000803fff7812 */ /* 0x000fe2000780c0ff */
[----:B-1----:R-:W-:Y:S01]  /*23ae0*/  IMAD.MOV.U32 R220, RZ, RZ, R25 ;  /* 0x000000ffffdc7224 */ /* 0x002fe200078e0019 */
[----:B------:R-:W-:Y:S01]  /*23af0*/  USHF.L.U32 UR5, UR41, 0x7, URZ ;  /* 0x0000000729057899 */ /* 0x000fe2000800063f */
[----:B------:R-:W-:Y:S01]  /*23b00*/  STS.U8 [R62+UR6+0xa200], R188 ;  /* 0x00a200bc3e007988 */ /* 0x000fe20008000006 */
[----:B------:R-:W-:Y:S01]  /*23b10*/  IMAD.MOV.U32 R222, RZ, RZ, R24 ;  /* 0x000000ffffde7224 */ /* 0x000fe200078e0018 */
[----:B------:R-:W-:Y:S01]  /*23b20*/  UMOV UR39, 0x40000040 ;  /* 0x4000004000277882 */ /* 0x000fe20000000000 */
[----:B0-----:R-:W-:Y:S01]  /*23b30*/  IMAD.MOV.U32 R216, RZ, RZ, R27 ;  /* 0x000000ffffd87224 */ /* 0x001fe200078e001b */
[----:B------:R-:W-:Y:S01]  /*23b40*/  STS.U8 [R62+UR6+0xa600], R186 ;  /* 0x00a600ba3e007988 */ /* 0x000fe20008000006 */
[----:B------:R-:W-:Y:S01]  /*23b50*/  IMAD.MOV.U32 R218, RZ, RZ, R26 ;  /* 0x000000ffffda7224 */ /* 0x000fe200078e001a */
[----:B------:R-:W-:Y:S01]  /*23b60*/  UMOV UR37, 0x40000040 ;  /* 0x4000004000257882 */ /* 0x000fe20000000000 */
[----:B------:R-:W-:Y:S01]  /*23b70*/  IMAD.MOV.U32 R212, RZ, RZ, R29 ;  /* 0x000000ffffd47224 */ /* 0x000fe200078e001d */
[----:B------:R-:W-:Y:S01]  /*23b80*/  STS.U8 [R62+UR6+0xaa00], R184 ;  /* 0x00aa00b83e007988 */ /* 0x000fe20008000006 */
[----:B------:R-:W-:Y:S01]  /*23b90*/  IMAD.MOV.U32 R214, RZ, RZ, R28 ;  /* 0x000000ffffd67224 */ /* 0x000fe200078e001c */
[----:B------:R-:W0:Y:S02]  /*23ba0*/  LDC R194, c[0x0][0x230] ;  /* 0x00008c00ffc27b82 */ /* 0x000e240000000800 */
[----:B------:R-:W-:Y:S04]  /*23bb0*/  STS.U8 [R62+UR6+0xae00], R182 ;  /* 0x00ae00b63e007988 */ /* 0x000fe80008000006 */
[----:B------:R-:W-:Y:S04]  /*23bc0*/  STS.U8 [R62+UR6+0xb200], R180 ;  /* 0x00b200b43e007988 */ /* 0x000fe80008000006 */
[----:B------:R-:W-:Y:S04]  /*23bd0*/  STS.U8 [R62+UR6+0xb600], R178 ;  /* 0x00b600b23e007988 */ /* 0x000fe80008000006 */
[----:B------:R-:W-:Y:S04]  /*23be0*/  STS.U8 [R62+UR6+0xba00], R176 ;  /* 0x00ba00b03e007988 */ /* 0x000fe80008000006 */
[----:B------:R-:W-:Y:S01]  /*23bf0*/  STS.U8 [R62+UR6+0xbe00], R174 ;  /* 0x00be00ae3e007988 */ /* 0x000fe20008000006 */
[----:B------:R-:W-:-:S03]  /*23c00*/  SEL R2, RZ, 0x90, !P0 ;  /* 0x00000090ff027807 */ /* 0x000fc60004000000 */
[----:B------:R-:W-:Y:S04]  /*23c10*/  STS.U8 [R62+UR6+0xc200], R172 ;  /* 0x00c200ac3e007988 */ /* 0x000fe80008000006 */
[----:B------:R-:W-:Y:S04]  /*23c20*/  STS.U8 [R62+UR6+0xc600], R163 ;  /* 0x00c600a33e007988 */ /* 0x000fe80008000006 */
[----:B------:R-:W-:Y:S04]  /*23c30*/  STS.U8 [R62+UR6+0xca00], R161 ;  /* 0x00ca00a13e007988 */ /* 0x000fe80008000006 */
[----:B------:R-:W-:Y:S01]  /*23c40*/  STS.U8 [R62+UR6+0xce00], R159 ;  /* 0x00ce009f3e007988 */ /* 0x000fe20008000006 */
[----:B------:R-:W-:-:S03]  /*23c50*/  LOP3.LUT R2, R2, 0x7f, R63, 0x78, !PT ;  /* 0x0000007f02027812 */ /* 0x000fc600078e783f */
[----:B------:R-:W-:Y:S04]  /*23c60*/  STS.U8 [R62+UR6+0xd200], R156 ;  /* 0x00d2009c3e007988 */ /* 0x000fe80008000006 */
[----:B------:R-:W-:Y:S04]  /*23c70*/  STS.U8 [R62+UR6+0xd600], R155 ;  /* 0x00d6009b3e007988 */ /* 0x000fe80008000006 */
[----:B------:R-:W-:Y:S04]  /*23c80*/  STS.U8 [R62+UR6+0xda00], R154 ;  /* 0x00da009a3e007988 */ /* 0x000fe80008000006 */
[----:B------:R-:W-:Y:S01]  /*23c90*/  STS.U8 [R62+UR6+0xde00], R153 ;  /* 0x00de00993e007988 */ /* 0x000fe20008000006 */
[----:B------:R-:W-:-:S03]  /*23ca0*/  LOP3.LUT R2, R2, 0x60, RZ, 0x3c, !PT ;  /* 0x0000006002027812 */ /* 0x000fc600078e3cff */
        /* <DEDUP_REMOVED lines=62> */
[----:B------:R-:W-:Y:S01]  /*24090*/  STS.U8 [R2+UR6+0xdb00], R14 ;  /* 0x00db000e02007988 */ /* 0x000fe20008000006 */
[----:B------:R-:W-:-:S03]  /*240a0*/  IMAD.MOV.U32 R208, RZ, RZ, R31 ;  /* 0x000000ffffd07224 */ /* 0x000fc600078e001f */
[----:B------:R-:W-:Y:S01]  /*240b0*/  STS.U8 [R2+UR6+0xdf00], R13 ;  /* 0x00df000d02007988 */ /* 0x000fe20008000006 */
[----:B------:R-:W-:-:S03]  /*240c0*/  IMAD.MOV.U32 R210, RZ, RZ, R30 ;  /* 0x000000ffffd27224 */ /* 0x000fc600078e001e */
[----:B------:R-:W-:Y:S01]  /*240d0*/  STS.U8 [R2+UR6+0xe300], R12 ;  /* 0x00e3000c02007988 */ /* 0x000fe20008000006 */
[----:B------:R-:W-:-:S03]  /*240e0*/  IMAD.MOV.U32 R234, RZ, RZ, R33 ;  /* 0x000000ffffea7224 */ /* 0x000fc600078e0021 */
[----:B------:R-:W4:Y:S01]  /*240f0*/  LDL.LU.64 R24, [R1] ;  /* 0x0000000001187983 */ /* 0x000f220000300a00 */
[----:B------:R-:W-:-:S03]  /*24100*/  IMAD.MOV.U32 R250, RZ, RZ, R32 ;  /* 0x000000fffffa7224 */ /* 0x000fc600078e0020 */
[----:B------:R-:W-:Y:S01]  /*24110*/  STS.U8 [R2+UR6+0xe700], R11 ;  /* 0x00e7000b02007988 */ /* 0x000fe20008000006 */
[----:B------:R-:W-:-:S03]  /*24120*/  IMAD.MOV.U32 R238, RZ, RZ, R35 ;  /* 0x000000ffffee7224 */ /* 0x000fc600078e0023 */
[----:B------:R-:W4:Y:S01]  /*24130*/  LDL.LU.64 R26, [R1+0x8] ;  /* 0x00000800011a7983 */ /* 0x000f220000300a00 */
        /* <DEDUP_REMOVED lines=13> */
[----:B---3--:R-:W-:Y:S01]  /*24210*/  STS.U8 [R2+UR6+0xf700], R7 ;  /* 0x00f7000702007988 */ /* 0x008fe20008000006 */
[----:B------:R-:W-:-:S03]  /*24220*/  IMAD.MOV.U32 R198, RZ, RZ, R42 ;  /* 0x000000ffffc67224 */ /* 0x000fc600078e002a */
[----:B------:R-:W3:Y:S01]  /*24230*/  LDL.LU.64 R34, [R1+0x28] ;  /* 0x0000280001227983 */ /* 0x000ee20000300a00 */
[----:B------:R-:W-:-:S03]  /*24240*/  IMAD.MOV.U32 R3, RZ, RZ, R45 ;  /* 0x000000ffff037224 */ /* 0x000fc600078e002d */
[----:B--2---:R-:W-:Y:S01]  /*24250*/  STS.U8 [R2+UR6+0xfb00], R6 ;  /* 0x00fb000602007988 */ /* 0x004fe20008000006 */
[----:B------:R-:W-:-:S03]  /*24260*/  IMAD.MOV.U32 R200, RZ, RZ, R44 ;  /* 0x000000ffffc87224 */ /* 0x000fc600078e002c */
[----:B------:R-:W3:Y:S01]  /*24270*/  LDL.LU.64 R36, [R1+0x30] ;  /* 0x0000300001247983 */ /* 0x000ee20000300a00 */
[----:B------:R-:W-:-:S03]  /*24280*/  IMAD.MOV.U32 R204, RZ, RZ, R47 ;  /* 0x000000ffffcc7224 */ /* 0x000fc600078e002f */
[----:B----4-:R1:W-:Y:S01]  /*24290*/  STS.U8 [R2+UR6+0xff00], R5 ;  /* 0x00ff000502007988 */ /* 0x0103e20008000006 */
[----:B------:R-:W-:-:S03]  /*242a0*/  IMAD.MOV.U32 R202, RZ, RZ, R46 ;  /* 0x000000ffffca7224 */ /* 0x000fc600078e002e */
[----:B------:R-:W3:Y:S01]  /*242b0*/  LDL.LU.64 R38, [R1+0x38] ;  /* 0x0000380001267983 */ /* 0x000ee20000300a00 */
[----:B------:R-:W-:-:S03]  /*242c0*/  IMAD.MOV.U32 R224, RZ, RZ, R49 ;  /* 0x000000ffffe07224 */ /* 0x000fc600078e0031 */
[----:B------:R-:W3:Y:S01]  /*242d0*/  LDL.LU.64 R40, [R1+0x40] ;  /* 0x0000400001287983 */ /* 0x000ee20000300a00 */
[----:B-1----:R-:W-:-:S03]  /*242e0*/  IMAD.MOV.U32 R2, RZ, RZ, R43 ;  /* 0x000000ffff027224 */ /* 0x002fc600078e002b */
[----:B------:R-:W3:Y:S01]  /*242f0*/  LDL.LU.64 R42, [R1+0x48] ;  /* 0x00004800012a7983 */ /* 0x000ee20000300a00 */
[----:B------:R-:W-:-:S03]  /*24300*/  IMAD.MOV.U32 R206, RZ, RZ, R48 ;  /* 0x000000ffffce7224 */ /* 0x000fc600078e0030 */
[----:B------:R-:W3:Y:S01]  /*24310*/  LDL.LU.64 R44, [R1+0x50] ;  /* 0x00005000012c7983 */ /* 0x000ee20000300a00 */
[----:B------:R-:W-:Y:S02]  /*24320*/  IMAD.MOV.U32 R228, RZ, RZ, R51 ;  /* 0x000000ffffe47224 */ /* 0x000fe400078e0033 */
[----:B------:R-:W-:Y:S01]  /*24330*/  IMAD.MOV.U32 R226, RZ, RZ, R50 ;  /* 0x000000ffffe27224 */ /* 0x000fe200078e0032 */
[----:B------:R-:W3:Y:S01]  /*24340*/  LDL.LU.64 R46, [R1+0x58] ;  /* 0x00005800012e7983 */ /* 0x000ee20000300a00 */
[----:B------:R-:W-:Y:S02]  /*24350*/  IMAD.MOV.U32 R232, RZ, RZ, R53 ;  /* 0x000000ffffe87224 */ /* 0x000fe400078e0035 */
[----:B------:R-:W-:Y:S01]  /*24360*/  IMAD.MOV.U32 R230, RZ, RZ, R52 ;  /* 0x000000ffffe67224 */ /* 0x000fe200078e0034 */
[----:B------:R-:W3:Y:S04]  /*24370*/  LDL.LU.64 R48, [R1+0x60] ;  /* 0x0000600001307983 */ /* 0x000ee80000300a00 */
        /* <DEDUP_REMOVED lines=50> */
[----:B------:R-:W3:Y:S01]  /*246a0*/  LDL.LU.64 R150, [R1+0x1f8] ;  /* 0x0001f80001967983 */ /* 0x000ee20000300a00 */
[----:B------:R1:W-:Y:S06]  /*246b0*/  MEMBAR.ALL.CTA ;  /* 0x0000000000007992 */ /* 0x0003ec0000008000 */
[----:B-1----:R-:W1:Y:S01]  /*246c0*/  FENCE.VIEW.ASYNC.S ;  /* 0x00000000000073c6 */ /* 0x002e620000000000 */
[----:B------:R-:W-:-:S04]  /*246d0*/  ULOP3.LUT UR5, UR5, 0x200, URZ, 0xc0, !UPT ;  /* 0x0000020005057892 */ /* 0x000fc8000f8ec03f */
[----:B------:R-:W-:Y:S01]  /*246e0*/  ULEA.HI UR5, UR45, UR5, URZ, 0x1c ;  /* 0x000000052d057291 */ /* 0x000fe2000f8fe03f */
[----:B-1----:R-:W-:Y:S03]  /*246f0*/  BAR.SYNC.DEFER_BLOCKING 0x0 ;  /* 0x0000000000007b1d */ /* 0x002fe60000010000 */
[----:B------:R-:W-:-:S04]  /*24700*/  ULOP3.LUT UR36, UR5, 0x3fff, URZ, 0xc0, !UPT ;  /* 0x00003fff05247892 */ /* 0x000fc8000f8ec03f */
[----:B------:R-:W-:Y:S01]  /*24710*/  UIADD3 UR8, UP0, UR36, 0x2, URZ ;  /* 0x0000000224087890 */ /* 0x000fe2000ff1e03f */
[----:B------:R-:W-:-:S03]  /*24720*/  UMOV UR5, URZ ;  /* 0x0000003f00057c82 */ /* 0x000fc60008000000 */
[----:B------:R-:W-:Y:S01]  /*24730*/  UIADD3.X UR9, UR5, 0x40000040, URZ, UP0, !UPT ;  /* 0x4000004005097890 */ /* 0x000fe200087fe43f */
[----:B---3--:R-:W-:-:S06]  /*24740*/  WARPGROUP.ARRIVE ;  /* 0x00000000000079c5 */ /* 0x008fcc0000000000 */
[----:B------:R-:W-:Y:S01]  /*24750*/  QGMMA.64x256x32.F32.E5M2.E5M2 R24, gdesc[UR36], R24, gsb0 ;  /* 0x03e00000241879f3 */ /* 0x000fe20008003818 */
[----:B------:R-:W-:Y:S02]  /*24760*/  UIADD3.64 UR12, UR8, 0x2, URZ ;  /* 0x00000002080c7897 */ /* 0x000fe4000fffe03f */
[----:B------:R-:W-:Y:S02]  /*24770*/  WARPGROUP.DEPBAR.LE gsb0, 0x0 ;  /* 0x00008000000079c5 */ /* 0x000fe40000010000 */
[----:B------:R-:W-:-:S15]  /*24780*/  WARPGROUP.ARRIVE ;  /* 0x00000000000079c5 */ /* 0x000fde0000000000 */
[----:B------:R-:W-:-:S08]  /*24790*/  NOP ;  /* 0x0000000000007918 */ /* 0x000fd00000000000 */
[----:B------:R-:W-:Y:S01]  /*247a0*/  QGMMA.64x256x32.F32.E5M2.E5M2 R24, gdesc[UR8], R24, gsb0 ;  /* 0x03e00000081879f3 */ /* 0x000fe20008003818 */
[----:B------:R-:W-:Y:S02]  /*247b0*/  UIADD3.64 UR16, UR8, 0x4, URZ ;  /* 0x0000000408107897 */ /* 0x000fe4000fffe03f */
[----:B------:R-:W-:Y:S02]  /*247c0*/  WARPGROUP.DEPBAR.LE gsb0, 0x0 ;  /* 0x00008000000079c5 */ /* 0x000fe40000010000 */
[----:B------:R-:W-:-:S15]  /*247d0*/  WARPGROUP.ARRIVE ;  /* 0x00000000000079c5 */ /* 0x000fde0000000000 */
[----:B------:R-:W-:-:S08]  /*247e0*/  NOP ;  /* 0x0000000000007918 */ /* 0x000fd00000000000 */
[----:B------:R-:W-:Y:S03]  /*247f0*/  QGMMA.64x256x32.F32.E5M2.E5M2 R24, gdesc[UR12], R24, gsb0 ;  /* 0x03e000000c1879f3 */ /* 0x000fe60008003818 */
[----:B------:R-:W-:Y:S02]  /*24800*/  WARPGROUP.DEPBAR.LE gsb0, 0x0 ;  /* 0x00008000000079c5 */ /* 0x000fe40000010000 */
[----:B------:R-:W-:-:S15]  /*24810*/  WARPGROUP.ARRIVE ;  /* 0x00000000000079c5 */ /* 0x000fde0000000000 */
[----:B------:R-:W-:-:S08]  /*24820*/  NOP ;  /* 0x0000000000007918 */ /* 0x000fd00000000000 */
[----:B------:R-:W-:Y:S01]  /*24830*/  QGMMA.64x256x32.F32.E5M2.E5M2 R24, gdesc[UR16], R24, gsb0 ;  /* 0x03e00000101879f3 */ /* 0x000fe20008003818 */
[----:B0-----:R-:W-:-:S05]  /*24840*/  VIADD R194, R194, 0x7f ;  /* 0x0000007fc2c27836 */ /* 0x001fca0000000000 */
[----:B------:R-:W-:-:S04]  /*24850*/  SHF.R.S32.HI R196, RZ, 0x1f, R194 ;  /* 0x0000001fffc47819 */ /* 0x000fc800000114c2 */
[----:B------:R-:W-:Y:S01]  /*24860*/  LEA.HI R5, R196, R194, RZ, 0x7 ;  /* 0x000000c2c4057211 */ /* 0x000fe200078f38ff */
[----:B------:R-:W-:Y:S02]  /*24870*/  WARPGROUP.DEPBAR.LE gsb0, 0x0 ;  /* 0x00008000000079c5 */ /* 0x000fe40000010000 */
[----:B------:R-:W-:Y:S04]  /*24880*/  STL.64 [R1], R24 ;  /* 0x0000001801007387 */ /* 0x000fe80000100a00 */
        /* <DEDUP_REMOVED lines=63> */
[----:B0-----:R-:W2:Y:S04]  /*24c80*/  LDL.LU.64 R150, [R1+0x1368] ;  /* 0x0013680001967983 */ /* 0x001ea80000300a00 */
[----:B------:R-:W2:Y:S04]  /*24c90*/  LDL.LU.64 R148, [R1+0x1360] ;  /* 0x0013600001947983 */ /* 0x000ea80000300a00 */
        /* <DEDUP_REMOVED lines=62> */
[----:B------:R-:W3:Y:S02]  /*25080*/  LDL.LU R196, [R1+0x5fc] ;  /* 0x0005fc0001c47983 */ /* 0x000ee40000300800 */
[----:B---3--:R-:W-:-:S05]  /*25090*/  IADD3 R196, P2, R196, UR7, RZ ;  /* 0x00000007c4c47c10 */ /* 0x008fca000ff5e0ff */
[----:B------:R0:W-:Y:S04]  /*250a0*/  STL [R1+0x5fc], R196 ;  /* 0x0005fcc401007387 */ /* 0x0001e80000100800 */
[----:B0-----:R-:W3:Y:S02]  /*250b0*/  LDL.LU R196, [R1+0x7dc] ;  /* 0x0007dc0001c47983 */ /* 0x001ee40000300800 */
        /* <DEDUP_REMOVED lines=15> */
[----:B---3--:R-:W-:-:S05]  /*251b0*/  IADD3.X R196, R196, UR46, RZ, P2, !PT ;  /* 0x0000002ec4c47c10 */ /* 0x008fca00097fe4ff */
        /* <DEDUP_REMOVED lines=384> */
[----:B------:R0:W-:Y:S02]  /*269c0*/  STL [R1+0x5e4], R196 ;  /* 0x0005e4c401007387 */ /* 0x0001e40000100800 */
[----:B0-----:R-:W-:Y:S02]  /*269d0*/  IMAD.MOV.U32 R196, RZ, RZ, R198 ;  /* 0x000000ffffc47224 */ /* 0x001fe400078e00c6 */
        /* <DEDUP_REMOVED lines=21> */
[----:B------:R-:W-:Y:S01]  /*26b30*/  IMAD.MOV.U32 R240, RZ, RZ, R242 ;  /* 0x000000fffff07224 */ /* 0x000fe200078e00f2 */
[----:B------:R-:W-:Y:S01]  /*26b40*/  IADD3 R196, P4, R196, UR40, RZ ;  /* 0x00000028c4c47c10 */ /* 0x000fe2000ff9e0ff */
[----:B------:R-:W-:-:S02]  /*26b50*/  IMAD.MOV.U32 R242, RZ, RZ, R244 ;  /* 0x000000fffff27224 */ /* 0x000fc400078e00f4 */
[----:B------:R-:W-:Y:S02]  /*26b60*/  IMAD.MOV.U32 R244, RZ, RZ, R246 ;  /* 0x000000fffff47224 */ /* 0x000fe400078e00f6 */
[----:B------:R-:W-:Y:S02]  /*26b70*/  IMAD.MOV.U32 R246, RZ, RZ, R248 ;  /* 0x000000fffff67224 */ /* 0x000fe400078e00f8 */
[----:B------:R-:W-:Y:S02]  /*26b80*/  IMAD.MOV.U32 R248, RZ, RZ, R250 ;  /* 0x000000fffff87224 */ /* 0x000fe400078e00fa */
[----:B------:R-:W-:Y:S02]  /*26b90*/  IMAD.MOV.U32 R250, RZ, RZ, R4 ;  /* 0x000000fffffa7224 */ /* 0x000fe400078e0004 */
[----:B------:R-:W3:Y:S04]  /*26ba0*/  LDL.LU R4, [R1+0x116c] ;  /* 0x00116c0001047983 */ /* 0x000ee80000300800 */
[----:B------:R0:W-:Y:S04]  /*26bb0*/  STL [R1+0xbf0], R196 ;  /* 0x000bf0c401007387 */ /* 0x0001e80000100800 */
[----:B0-----:R-:W4:Y:S02]  /*26bc0*/  LDL.LU R196, [R1+0x7f0] ;  /* 0x0007f00001c47983 */ /* 0x001f240000300800 */
[----:B----4-:R-:W-:-:S05]  /*26bd0*/  IADD3.X R196, R196, UR47, RZ, P3, !PT ;  /* 0x0000002fc4c47c10 */ /* 0x010fca0009ffe4ff */
[----:B------:R0:W-:Y:S04]  /*26be0*/  STL [R1+0x7f0], R196 ;  /* 0x0007f0c401007387 */ /* 0x0001e80000100800 */
[----:B0-----:R-:W4:Y:S02]  /*26bf0*/  LDL.LU R196, [R1+0xbe8] ;  /* 0x000be80001c47983 */ /* 0x001f240000300800 */
[----:B----4-:R-:W-:-:S05]  /*26c00*/  IADD3 R196, P3, R196, UR40, RZ ;  /* 0x00000028c4c47c10 */ /* 0x010fca000ff7e0ff */
        /* <DEDUP_REMOVED lines=527> */
[----:B------:R-:W-:Y:S01]  /*28d00*/  IADD3 R196, P3, R196, UR40, RZ ;  /* 0x00000028c4c47c10 */ /* 0x000fe2000ff7e0ff */
[----:B------:R-:W-:Y:S02]  /*28d10*/  IMAD.MOV.U32 R246, RZ, RZ, R248 ;  /* 0x000000fffff67224 */ /* 0x000fe400078e00f8 */
[----:B------:R-:W-:Y:S02]  /*28d20*/  IMAD.MOV.U32 R248, RZ, RZ, R250 ;  /* 0x000000fffff87224 */ /* 0x000fe400078e00fa */
[----:B------:R-:W-:Y:S02]  /*28d30*/  IMAD.MOV.U32 R250, RZ, RZ, R252 ;  /* 0x000000fffffa7224 */ /* 0x000fe400078e00fc */
[----:B------:R-:W4:Y:S04]  /*28d40*/  LDL.LU R252, [R1+0x210] ;  /* 0x0002100001fc7983 */ /* 0x000f280000300800 */
[----:B------:R0:W-:Y:S04]  /*28d50*/  STL [R1+0x948], R196 ;  /* 0x000948c401007387 */ /* 0x0001e80000100800 */
[----:B0-----:R-:W2:Y:S02]  /*28d60*/  LDL.LU R196, [R1+0x96c] ;  /* 0x00096c0001c47983 */ /* 0x001ea40000300800 */
[----:B--2---:R-:W-:-:S05]  /*28d70*/  IADD3.X R196, R196, UR47, RZ, P2, !PT ;  /* 0x0000002fc4c47c10 */ /* 0x004fca00097fe4ff */
[----:B------:R0:W-:Y:S04]  /*28d80*/  STL [R1+0x96c], R196 ;  /* 0x00096cc401007387 */ /* 0x0001e80000100800 */
[----:B0-----:R-:W2:Y:S02]  /*28d90*/  LDL.LU R196, [R1+0x940] ;  /* 0x0009400001c47983 */ /* 0x001ea40000300800 */
[----:B--2---:R-:W-:-:S05]  /*28da0*/  IADD3 R196, P2, R196, UR40, RZ ;  /* 0x00000028c4c47c10 */ /* 0x004fca000ff5e0ff */
        /* <DEDUP_REMOVED lines=528> */
[----:B------:R-:W-:Y:S01]  /*2aeb0*/  IMAD.MOV.U32 R248, RZ, RZ, R250 ;  /* 0x000000fffff87224 */ /* 0x000fe200078e00fa */
[----:B------:R-:W-:Y:S01]  /*2aec0*/  IADD3 R196, P2, R196, UR40, RZ ;  /* 0x00000028c4c47c10 */ /* 0x000fe2000ff5e0ff */
[----:B----4-:R-:W-:Y:S02]  /*2aed0*/  IMAD.MOV.U32 R250, RZ, RZ, R252 ;  /* 0x000000fffffa7224 */ /* 0x010fe400078e00fc */
[----:B------:R-:W-:-:S02]  /*2aee0*/  IMAD.MOV.U32 R252, RZ, RZ, R2 ;  /* 0x000000fffffc7224 */ /* 0x000fc400078e0002 */
[----:B------:R-:W-:Y:S02]  /*2aef0*/  IMAD.MOV.U32 R2, RZ, RZ, R170 ;  /* 0x000000ffff027224 */ /* 0x000fe400078e00aa */
[----:B------:R-:W2:Y:S04]  /*2af00*/  LDL.LU R170, [R1+0x1168] ;  /* 0x0011680001aa7983 */ /* 0x000ea80000300800 */
        /* <DEDUP_REMOVED lines=280> */
[----:B0-----:R-:W4:Y:S01]  /*2c090*/  LDL.LU R196, [R1+0x2fc] ;  /* 0x0002fc0001c47983 */ /* 0x001f220000300800 */
[----:B--2---:R-:W-:Y:S02]  /*2c0a0*/  IADD3.X R170, R170, UR47, RZ, P2, !PT ;  /* 0x0000002faaaa7c10 */ /* 0x004fe400097fe4ff */
[----:B----4-:R-:W-:-:S05]  /*2c0b0*/  IADD3 R196, P3, R196, UR40, RZ ;  /* 0x00000028c4c47c10 */ /* 0x010fca000ff7e0ff */
[----:B------:R-:W-:Y:S04]  /*2c0c0*/  STL [R1+0x2fc], R196 ;  /* 0x0002fcc401007387 */ /* 0x000fe80000100800 */
[----:B------:R0:W-:Y:S04]  /*2c0d0*/  STL [R1+0x320], R170 ;  /* 0x000320aa01007387 */ /* 0x0001e80000100800 */
[----:B0-----:R-:W2:Y:S04]  /*2c0e0*/  LDL.LU R170, [R1+0x1164] ;  /* 0x0011640001aa7983 */ /* 0x001ea80000300800 */
[----:B------:R-:W4:Y:S02]  /*2c0f0*/  LDL.LU R196, [R1+0x2f4] ;  /* 0x0002f40001c47983 */ /* 0x000f240000300800 */
        /* <DEDUP_REMOVED lines=9> */
[----:B----4-:R-:W-:Y:S02]  /*2c190*/  IADD3.X R196, R196, UR47, RZ, P5, !PT ;  /* 0x0000002fc4c47c10 */ /* 0x010fe4000affe4ff */
[----:B------:R-:W-:-:S03]  /*2c1a0*/  IADD3 R171, P5, R171, UR40, RZ ;  /* 0x00000028abab7c10 */ /* 0x000fc6000ffbe0ff */
[----:B------:R-:W-:Y:S04]  /*2c1b0*/  STL [R1+0x310], R196 ;  /* 0x000310c401007387 */ /* 0x000fe80000100800 */
[----:B------:R0:W-:Y:S04]  /*2c1c0*/  STL [R1+0x2e4], R171 ;  /* 0x0002e4ab01007387 */ /* 0x0001e80000100800 */
[----:B0-----:R-:W4:Y:S04]  /*2c1d0*/  LDL.LU R171, [R1+0x1160] ;  /* 0x0011600001ab7983 */ /* 0x001f280000300800 */
[----:B------:R-:W3:Y:S02]  /*2c1e0*/  LDL.LU R196, [R1+0x308] ;  /* 0x0003080001c47983 */ /* 0x000ee40000300800 */
[----:B---3--:R-:W-:-:S05]  /*2c1f0*/  IADD3.X R196, R196, UR47, RZ, P1, !PT ;  /* 0x0000002fc4c47c10 */ /* 0x008fca0008ffe4ff */
[----:B------:R0:W-:Y:S04]  /*2c200*/  STL [R1+0x308], R196 ;  /* 0x000308c401007387 */ /* 0x0001e80000100800 */
[----:B0-----:R-:W3:Y:S01]  /*2c210*/  LDL.LU R196, [R1+0x2dc] ;  /* 0x0002dc0001c47983 */ /* 0x001ee20000300800 */
[----:B------:R-:W-:Y:S02]  /*2c220*/  IADD3.X R4, R4, UR47, RZ, P4, !PT ;  /* 0x0000002f04047c10 */ /* 0x000fe4000a7fe4ff */
[----:B---3--:R-:W-:-:S05]  /*2c230*/  IADD3 R196, P1, R196, UR40, RZ ;  /* 0x00000028c4c47c10 */ /* 0x008fca000ff3e0ff */
[----:B------:R-:W-:Y:S04]  /*2c240*/  STL [R1+0x2dc], R196 ;  /* 0x0002dcc401007387 */ /* 0x000fe80000100800 */
[----:B------:R0:W-:Y:S04]  /*2c250*/  STL [R1+0x300], R4 ;  /* 0x0003000401007387 */ /* 0x0001e80000100800 */
[----:B0-----:R-:W3:Y:S04]  /*2c260*/  LDL.LU R4, [R1+0x115c] ;  /* 0x00115c0001047983 */ /* 0x001ee80000300800 */
[----:B------:R-:W2:Y:S02]  /*2c270*/  LDL.LU R196, [R1+0x2d4] ;  /* 0x0002d40001c47983 */ /* 0x000ea40000300800 */
        /* <DEDUP_REMOVED lines=9> */
[----:B--2---:R-:W-:Y:S02]  /*2c310*/  IADD3.X R196, R196, UR47, RZ, P2, !PT ;  /* 0x0000002fc4c47c10 */ /* 0x004fe400097fe4ff */
[----:B------:R-:W-:-:S03]  /*2c320*/  IADD3 R167, P2, R167, UR40, RZ ;  /* 0x00000028a7a77c10 */ /* 0x000fc6000ff5e0ff */
[----:B------:R-:W-:Y:S04]  /*2c330*/  STL [R1+0x2f0], R196 ;  /* 0x0002f0c401007387 */ /* 0x000fe80000100800 */
[----:B------:R0:W-:Y:S04]  /*2c340*/  STL [R1+0x2c4], R167 ;  /* 0x0002c4a701007387 */ /* 0x0001e80000100800 */
[----:B0-----:R-:W2:Y:S04]  /*2c350*/  LDL.LU R167, [R1+0x1158] ;  /* 0x0011580001a77983 */ /* 0x001ea80000300800 */
[----:B------:R-:W4:Y:S02]  /*2c360*/  LDL.LU R196, [R1+0x2e8] ;  /* 0x0002e80001c47983 */ /* 0x000f240000300800 */
[----:B----4-:R-:W-:-:S05]  /*2c370*/  IADD3.X R196, R196, UR47, RZ, P6, !PT ;  /* 0x0000002fc4c47c10 */ /* 0x010fca000b7fe4ff */
[----:B------:R0:W-:Y:S04]  /*2c380*/  STL [R1+0x2e8], R196 ;  /* 0x0002e8c401007387 */ /* 0x0001e80000100800 */
[----:B0-----:R-:W4:Y:S01]  /*2c390*/  LDL.LU R196, [R1+0x2bc] ;  /* 0x0002bc0001c47983 */ /* 0x001f220000300800 */
[----:B------:R-:W-:Y:S02]  /*2c3a0*/  IADD3.X R165, R165, UR47, RZ, P5, !PT ;  /* 0x0000002fa5a57c10 */ /* 0x000fe4000affe4ff */
[----:B----4-:R-:W-:-:S05]  /*2c3b0*/  IADD3 R196, P6, R196, UR40, RZ ;  /* 0x00000028c4c47c10 */ /* 0x010fca000ffde0ff */
[----:B------:R-:W-:Y:S04]  /*2c3c0*/  STL [R1+0x2bc], R196 ;  /* 0x0002bcc401007387 */ /* 0x000fe80000100800 */
[----:B------:R0:W-:Y:S04]  /*2c3d0*/  STL [R1+0x2e0], R165 ;  /* 0x0002e0a501007387 */ /* 0x0001e80000100800 */
[----:B0-----:R-:W4:Y:S04]  /*2c3e0*/  LDL.LU R165, [R1+0x1154] ;  /* 0x0011540001a57983 */ /* 0x001f280000300800 */
[----:B------:R-:W3:Y:S02]  /*2c3f0*/  LDL.LU R196, [R1+0x2b4] ;  /* 0x0002b40001c47983 */ /* 0x000ee40000300800 */
        /* <DEDUP_REMOVED lines=8> */
[----:B0-----:R-:W3:Y:S01]  /*2c480*/  LDL.LU R196, [R1+0x2d0] ;  /* 0x0002d00001c47983 */ /* 0x001ee20000300800 */
[----:B----4-:R-:W-:Y:S02]  /*2c490*/  IADD3.X R165, R165, UR47, RZ, P3, !PT ;  /* 0x0000002fa5a57c10 */ /* 0x010fe40009ffe4ff */
[----:B---3--:R-:W-:Y:S02]  /*2c4a0*/  IADD3.X R196, R196, UR47, RZ, P4, !PT ;  /* 0x0000002fc4c47c10 */ /* 0x008fe4000a7fe4ff */
[----:B------:R-:W-:-:S03]  /*2c4b0*/  IADD3 R0, P4, R0, UR40, RZ ;  /* 0x0000002800007c10 */ /* 0x000fc6000ff9e0ff */
[----:B------:R-:W-:Y:S04]  /*2c4c0*/  STL [R1+0x2d0], R196 ;  /* 0x0002d0c401007387 */ /* 0x000fe80000100800 */
[----:B------:R0:W-:Y:S04]  /*2c4d0*/  STL [R1+0x2a4], R0 ;  /* 0x0002a40001007387 */ /* 0x0001e80000100800 */
[----:B0-----:R0:W5:Y:S04]  /*2c4e0*/  LDL.LU R0, [R1+0x1150] ;  /* 0x0011500001007983 */ /* 0x0011680000300800 */
[----:B------:R1:W-:Y:S04]  /*2c4f0*/  STL [R1+0x2c8], R165 ;  /* 0x0002c8a501007387 */ /* 0x0003e80000100800 */
[----:B-1----:R0:W5:Y:S04]  /*2c500*/  LDL.LU R165, [R1+0x114c] ;  /* 0x00114c0001a57983 */ /* 0x0021680000300800 */
[----:B------:R-:W3:Y:S01]  /*2c510*/  LDL.LU R196, [R1+0x29c] ;  /* 0x00029c0001c47983 */ /* 0x000ee20000300800 */
[----:B------:R-:W-:-:S02]  /*2c520*/  IADD3.X R169, R169, UR47, RZ, P2, !PT ;  /* 0x0000002fa9a97c10 */ /* 0x000fc400097fe4ff */
[----:B---3--:R-:W-:-:S05]  /*2c530*/  IADD3 R196, P3, R196, UR40, RZ ;  /* 0x00000028c4c47c10 */ /* 0x008fca000ff7e0ff */
[----:B------:R-:W-:Y:S04]  /*2c540*/  STL [R1+0x29c], R196 ;  /* 0x00029cc401007387 */ /* 0x000fe80000100800 */
[----:B------:R1:W-:Y:S04]  /*2c550*/  STL [R1+0x2c0], R169 ;  /* 0x0002c0a901007387 */ /* 0x0003e80000100800 */
[----:B-1----:R-:W3:Y:S04]  /*2c560*/  LDL.LU R169, [R1+0x1148] ;  /* 0x0011480001a97983 */ /* 0x002ee80000300800 */
[----:B------:R-:W4:Y:S02]  /*2c570*/  LDL.LU R196, [R1+0x294] ;  /* 0x0002940001c47983 */ /* 0x000f240000300800 */
[----:B----4-:R-:W-:-:S05]  /*2c580*/  IADD3 R196, P2, R196, UR40, RZ ;  /* 0x00000028c4c47c10 */ /* 0x010fca000ff5e0ff */
[----:B------:R1:W-:Y:S04]  /*2c590*/  STL [R1+0x294], R196 ;  /* 0x000294c401007387 */ /* 0x0003e80000100800 */
[----:B-1----:R-:W4:Y:S02]  /*2c5a0*/  LDL.LU R196, [R1+0x2b8] ;  /* 0x0002b80001c47983 */ /* 0x002f240000300800 */
[----:B----4-:R-:W-:Y:S02]  /*2c5b0*/  IADD3.X R196, R196, UR47, RZ, P6, !PT ;  /* 0x0000002fc4c47c10 */ /* 0x010fe4000b7fe4ff */
[----:B------:R-:W-:-:S03]  /*2c5c0*/  IADD3 R171, P6, R171, UR40, RZ ;  /* 0x00000028abab7c10 */ /* 0x000fc6000ffde0ff */
[----:B------:R-:W-:Y:S04]  /*2c5d0*/  STL [R1+0x2b8], R196 ;  /* 0x0002b8c401007387 */ /* 0x000fe80000100800 */
[----:B------:R1:W-:Y:S04]  /*2c5e0*/  STL [R1+0x28c], R171 ;  /* 0x00028cab01007387 */ /* 0x0003e80000100800 */
[----:B-1----:R-:W4:Y:S04]  /*2c5f0*/  LDL.LU R171, [R1+0x1144] ;  /* 0x0011440001ab7983 */ /* 0x002f280000300800 */
[----:B------:R-:W3:Y:S01]  /*2c600*/  LDL.LU R196, [R1+0x2b0] ;  /* 0x0002b00001c47983 */ /* 0x000ee20000300800 */
[----:B--2---:R-:W-:Y:S01]  /*2c610*/  IADD3.X R167, R167, UR47, RZ, P1, !PT ;  /* 0x0000002fa7a77c10 */ /* 0x004fe20008ffe4ff */
[----:B------:R-:W-:Y:S01]  /*2c620*/  WARPGROUP.ARRIVE ;  /* 0x00000000000079c5 */ /* 0x000fe20000000000 */
[----:B------:R-:W-:Y:S01]  /*2c630*/  UMOV UR20, UR36 ;  /* 0x0000002400147c82 */ /* 0x000fe20008000000 */
[----:B------:R-:W-:-:S04]  /*2c640*/  UMOV UR21, UR37 ;  /* 0x0000002500157c82 */ /* 0x000fc80008000000 */
[----:B------:R-:W-:Y:S01]  /*2c650*/  QGMMA.64x256x32.F32.E5M2.E5M2 R24, gdesc[UR20], R24, gsb0 ;  /* 0x03e00000141879f3 */ /* 0x000fe20008003818 */
[----:B---3--:R-:W-:Y:S02]  /*2c660*/  IADD3.X R196, R196, UR47, RZ, P5, !PT ;  /* 0x0000002fc4c47c10 */ /* 0x008fe4000affe4ff */
[----:B------:R-:W-:-:S03]  /*2c670*/  IADD3 R166, P5, R166, UR40, RZ ;  /* 0x00000028a6a67c10 */ /* 0x000fc6000ffbe0ff */
[----:B------:R-:W-:Y:S04]  /*2c680*/  STL [R1+0x2b0], R196 ;  /* 0x0002b0c401007387 */ /* 0x000fe80000100800 */
[----:B------:R1:W-:Y:S04]  /*2c690*/  STL [R1+0x284], R166 ;  /* 0x000284a601007387 */ /* 0x0003e80000100800 */
[----:B-1----:R0:W5:Y:S04]  /*2c6a0*/  LDL.LU R166, [R1+0x1140] ;  /* 0x0011400001a67983 */ /* 0x0021680000300800 */
[----:B------:R1:W-:Y:S04]  /*2c6b0*/  STL [R1+0x2a8], R167 ;  /* 0x0002a8a701007387 */ /* 0x0003e80000100800 */
[----:B-1----:R0:W5:Y:S04]  /*2c6c0*/  LDL.LU R167, [R1+0x113c] ;  /* 0x00113c0001a77983 */ /* 0x0021680000300800 */
[----:B------:R-:W2:Y:S01]  /*2c6d0*/  LDL.LU R196, [R1+0x27c] ;  /* 0x00027c0001c47983 */ /* 0x000ea20000300800 */
[----:B------:R-:W-:-:S02]  /*2c6e0*/  IADD3.X R168, R168, UR47, RZ, P4, !PT ;  /* 0x0000002fa8a87c10 */ /* 0x000fc4000a7fe4ff */
[----:B------:R-:W-:Y:S01]  /*2c6f0*/  IADD3 R169, P4, R169, UR40, RZ ;  /* 0x00000028a9a97c10 */ /* 0x000fe2000ff9e0ff */
[----:B------:R-:W-:Y:S02]  /*2c700*/  WARPGROUP.DEPBAR.LE gsb0, 0x0 ;  /* 0x00008000000079c5 */ /* 0x000fe40000010000 */
[----:B------:R-:W-:Y:S01]  /*2c710*/  WARPGROUP.ARRIVE ;  /* 0x00000000000079c5 */ /* 0x000fe20000000000 */
[----:B------:R-:W-:Y:S01]  /*2c720*/  UMOV UR24, UR8 ;  /* 0x0000000800187c82 */ /* 0x000fe20008000000 */
[----:B------:R-:W-:-:S04]  /*2c730*/  UMOV UR25, UR9 ;  /* 0x0000000900197c82 */ /* 0x000fc80008000000 */
[----:B------:R-:W-:Y:S01]  /*2c740*/  QGMMA.64x256x32.F32.E5M2.E5M2 R24, gdesc[UR24], R24, gsb0 ;  /* 0x03e00000181879f3 */ /* 0x000fe20008003818 */
[----:B--2---:R-:W-:-:S05]  /*2c750*/  IADD3 R196, P1, R196, UR40, RZ ;  /* 0x00000028c4c47c10 */ /* 0x004fca000ff3e0ff */
[----:B------:R-:W-:Y:S04]  /*2c760*/  STL [R1+0x27c], R196 ;  /* 0x00027cc401007387 */ /* 0x000fe80000100800 */
[----:B------:R1:W-:Y:S04]  /*2c770*/  STL [R1+0x2a0], R168 ;  /* 0x0002a0a801007387 */ /* 0x0003e80000100800 */
[----:B-1----:R0:W5:Y:S04]  /*2c780*/  LDL.LU R168, [R1+0x1138] ;  /* 0x0011380001a87983 */ /* 0x0021680000300800 */
[----:B------:R1:W-:Y:S04]  /*2c790*/  STL [R1+0x274], R169 ;  /* 0x000274a901007387 */ /* 0x0003e80000100800 */
[----:B-1----:R0:W5:Y:S04]  /*2c7a0*/  LDL.LU R169, [R1+0x1134] ;  /* 0x0011340001a97983 */ /* 0x0021680000300800 */
[----:B------:R-:W2:Y:S01]  /*2c7b0*/  LDL.LU R196, [R1+0x298] ;  /* 0x0002980001c47983 */ /* 0x000ea20000300800 */
[----:B----4-:R-:W-:-:S02]  /*2c7c0*/  IADD3.X R171, R171, UR47, RZ, P2, !PT ;  /* 0x0000002fabab7c10 */ /* 0x010fc400097fe4ff */
[----:B------:R-:W-:Y:S02]  /*2c7d0*/  IADD3 R158, P2, R158, UR40, RZ ;  /* 0x000000289e9e7c10 */ /* 0x000fe4000ff5e0ff */
[----:B------:R-:W-:Y:S01]  /*2c7e0*/  IADD3.X R4, R4, UR47, RZ, P6, !PT ;  /* 0x0000002f04047c10 */ /* 0x000fe2000b7fe4ff */
[----:B------:R-:W-:Y:S02]  /*2c7f0*/  WARPGROUP.DEPBAR.LE gsb0, 0x0 ;  /* 0x00008000000079c5 */ /* 0x000fe40000010000 */
[----:B------:R-:W-:Y:S01]  /*2c800*/  WARPGROUP.ARRIVE ;  /* 0x00000000000079c5 */ /* 0x000fe20000000000 */
[----:B------:R-:W-:Y:S01]  /*2c810*/  UMOV UR28, UR12 ;  /* 0x0000000c001c7c82 */ /* 0x000fe20008000000 */
[----:B------:R-:W-:-:S04]  /*2c820*/  UMOV UR29, UR13 ;  /* 0x0000000d001d7c82 */ /* 0x000fc80008000000 */
[----:B------:R-:W-:Y:S01]  /*2c830*/  QGMMA.64x256x32.F32.E5M2.E5M2 R24, gdesc[UR28], R24, gsb0 ;  /* 0x03e000001c1879f3 */ /* 0x000fe20008003818 */
[----:B------:R-:W-:Y:S01]  /*2c840*/  UMOV UR32, UR16 ;  /* 0x0000001000207c82 */ /* 0x000fe20008000000 */
[----:B------:R-:W-:Y:S01]  /*2c850*/  UMOV UR33, UR17 ;  /* 0x0000001100217c82 */ /* 0x000fe20008000000 */
[----:B--2---:R-:W-:Y:S02]  /*2c860*/  IADD3.X R196, R196, UR47, RZ, P3, !PT ;  /* 0x0000002fc4c47c10 */ /* 0x004fe40009ffe4ff */
[----:B------:R-:W-:-:S03]  /*2c870*/  IADD3 R170, P3, R170, UR40, RZ ;  /* 0x00000028aaaa7c10 */ /* 0x000fc6000ff7e0ff */
[----:B------:R-:W-:Y:S04]  /*2c880*/  STL [R1+0x298], R196 ;  /* 0x000298c401007387 */ /* 0x000fe80000100800 */
[----:B------:R1:W-:Y:S04]  /*2c890*/  STL [R1+0x26c], R170 ;  /* 0x00026caa01007387 */ /* 0x0003e80000100800 */
[----:B-1----:R0:W5:Y:S04]  /*2c8a0*/  LDL.LU R170, [R1+0x1130] ;  /* 0x0011300001aa7983 */ /* 0x0021680000300800 */
[----:B------:R1:W-:Y:S04]  /*2c8b0*/  STL [R1+0x290], R171 ;  /* 0x000290ab01007387 */ /* 0x0003e80000100800 */
[----:B-1----:R0:W5:Y:S04]  /*2c8c0*/  LDL.LU R171, [R1+0x112c] ;  /* 0x00112c0001ab7983 */ /* 0x0021680000300800 */
[----:B------:R1:W-:Y:S04]  /*2c8d0*/  STL [R1+0x264], R158 ;  /* 0x0002649e01007387 */ /* 0x0003e80000100800 */
[----:B-1----:R0:W5:Y:S04]  /*2c8e0*/  LDL.LU R158, [R1+0x1128] ;  /* 0x00112800019e7983 */ /* 0x0021680000300800 */
[----:B------:R1:W-:Y:S04]  /*2c8f0*/  STL [R1+0x288], R4 ;  /* 0x0002880401007387 */ /* 0x0003e80000100800 */
[----:B-1----:R-:W2:Y:S01]  /*2c900*/  LDL.LU R4, [R1+0x1124] ;  /* 0x0011240001047983 */ /* 0x002ea20000300800 */
[----:B------:R-:W-:-:S02]  /*2c910*/  WARPGROUP.DEPBAR.LE gsb0, 0x0 ;  /* 0x00008000000079c5 */ /* 0x000fc40000010000 */
[----:B------:R-:W-:-:S06]  /*2c920*/  WARPGROUP.ARRIVE ;  /* 0x00000000000079c5 */ /* 0x000fcc0000000000 */
[----:B------:R-:W-:Y:S01]  /*2c930*/  QGMMA.64x256x32.F32.E5M2.E5M2 R24, gdesc[UR32], R24, gsb0 ;  /* 0x03e00000201879f3 */ /* 0x000fe20008003818 */
[----:B------:R-:W-:Y:S02]  /*2c940*/  IADD3.X R198, R198, UR47, RZ, P5, !PT ;  /* 0x0000002fc6c67c10 */ /* 0x000fe4000affe4ff */
[----:B------:R-:W-:Y:S02]  /*2c950*/  IADD3 R200, P5, R200, UR40, RZ ;  /* 0x00000028c8c87c10 */ /* 0x000fe4000ffbe0ff */
[----:B------:R-:W-:Y:S02]  /*2c960*/  IADD3.X R202, R202, UR47, RZ, P1, !PT ;  /* 0x0000002fcaca7c10 */ /* 0x000fe40008ffe4ff */
[----:B------:R-:W-:Y:S02]  /*2c970*/  IADD3 R204, P1, R204, UR40, RZ ;  /* 0x00000028cccc7c10 */ /* 0x000fe4000ff3e0ff */
[----:B------:R-:W-:Y:S02]  /*2c980*/  IADD3.X R206, R206, UR47, RZ, P4, !PT ;  /* 0x0000002fcece7c10 */ /* 0x000fe4000a7fe4ff */
[----:B------:R-:W-:-:S02]  /*2c990*/  IADD3 R208, P4, R208, UR40, RZ ;  /* 0x00000028d0d07c10 */ /* 0x000fc4000ff9e0ff */
        /* <DEDUP_REMOVED lines=15> */
[----:B------:R-:W-:Y:S02]  /*2ca90*/  IADD3.X R248, R248, UR47, RZ, P1, !PT ;  /* 0x0000002ff8f87c10 */ /* 0x000fe40008ffe4ff */
[----:B------:R-:W-:Y:S02]  /*2caa0*/  IADD3.X R250, R250, UR47, RZ, P4, !PT ;  /* 0x0000002ffafa7c10 */ /* 0x000fe4000a7fe4ff */
[----:B------:R-:W-:-:S02]  /*2cab0*/  IADD3.X R252, R252, UR47, RZ, P3, !PT ;  /* 0x0000002ffcfc7c10 */ /* 0x000fc40009ffe4ff */
[----:B------:R-:W-:Y:S01]  /*2cac0*/  IADD3.X R2, R2, UR47, RZ, P2, !PT ;  /* 0x0000002f02027c10 */ /* 0x000fe200097fe4ff */
[----:B------:R-:W-:Y:S01]  /*2cad0*/  UIADD3 UR4, UR4, 0x1, URZ ;  /* 0x0000000104047890 */ /* 0x000fe2000fffe03f */
[----:B------:R-:W-:-:S05]  /*2cae0*/  SHF.R.S32.HI R5, RZ, 0x7, R5 ;  /* 0x00000007ff057819 */ /* 0x000fca0000011405 */
[----:B------:R-:W-:Y:S02]  /*2caf0*/  ISETP.NE.U32.AND P0, PT, R5, UR4, PT ;  /* 0x0000000405007c0c */ /* 0x000fe4000bf05070 */
[----:B--2---:R-:W-:-:S05]  /*2cb00*/  IADD3 R4, P6, R4, UR40, RZ ;  /* 0x0000002804047c10 */ /* 0x004fca000ffde0ff */
[----:B------:R1:W-:Y:S01]  /*2cb10*/  STL [R1+0x25c], R4 ;  /* 0x00025c0401007387 */ /* 0x0003e20000100800 */
[----:B------:R-:W-:Y:S02]  /*2cb20*/  IADD3.X R218, R218, UR47, RZ, P6, !PT ;  /* 0x0000002fdada7c10 */ /* 0x000fe4000b7fe4ff */
[----:B------:R-:W-:Y:S01]  /*2cb30*/  IADD3 R220, P6, R220, UR40, RZ ;  /* 0x00000028dcdc7c10 */ /* 0x000fe2000ffde0ff */
[----:B-1----:R0:W5:Y:S04]  /*2cb40*/  LDL.LU R4, [R1+0x1120] ;  /* 0x0011200001047983 */ /* 0x0021680000300800 */
[----:B------:R0:W-:Y:S04]  /*2cb50*/  STL [R1+0x280], R198 ;  /* 0x000280c601007387 */ /* 0x0001e80000100800 */
        /* <DEDUP_REMOVED lines=16> */
[----:B------:R0:W-:Y:S01]  /*2cc60*/  STL [R1+0x214], R232 ;  /* 0x000214e801007387 */ /* 0x0001e20000100800 */
[----:B------:R-:W-:-:S03]  /*2cc70*/  IADD3.X R242, R242, UR47, RZ, P6, !PT ;  /* 0x0000002ff2f27c10 */ /* 0x000fc6000b7fe4ff */
[----:B------:R0:W-:Y:S01]  /*2cc80*/  STL [R1+0x238], R234 ;  /* 0x000238ea01007387 */ /* 0x0001e20000100800 */
[----:B------:R-:W-:-:S03]  /*2cc90*/  IADD3 R244, P6, R244, UR7, RZ ;  /* 0x00000007f4f47c10 */ /* 0x000fc6000ffde0ff */
[----:B------:R0:W-:Y:S04]  /*2cca0*/  STL [R1+0x20c], R236 ;  /* 0x00020cec01007387 */ /* 0x0001e80000100800 */
[----:B------:R0:W-:Y:S04]  /*2ccb0*/  STL [R1+0x230], R238 ;  /* 0x000230ee01007387 */ /* 0x0001e80000100800 */
[----:B------:R0:W-:Y:S04]  /*2ccc0*/  STL [R1+0x204], R240 ;  /* 0x000204f001007387 */ /* 0x0001e80000100800 */
[----:B------:R0:W-:Y:S01]  /*2ccd0*/  STL [R1+0x228], R242 ;  /* 0x000228f201007387 */ /* 0x0001e20000100800 */
[----:B------:R-:W-:-:S03]  /*2cce0*/  IADD3.X R3, R3, UR46, RZ, P6, !PT ;  /* 0x0000002e03037c10 */ /* 0x000fc6000b7fe4ff */
[----:B------:R0:W-:Y:S04]  /*2ccf0*/  STL [R1+0x7fc], R244 ;  /* 0x0007fcf401007387 */ /* 0x0001e80000100800 */
[----:B------:R0:W-:Y:S04]  /*2cd00*/  STL [R1+0x220], R246 ;  /* 0x000220f601007387 */ /* 0x0001e80000100800 */
[----:B------:R0:W-:Y:S04]  /*2cd10*/  STL [R1+0x218], R248 ;  /* 0x000218f801007387 */ /* 0x0001e80000100800 */
[----:B------:R0:W-:Y:S04]  /*2cd20*/  STL [R1+0x210], R250 ;  /* 0x000210fa01007387 */ /* 0x0001e80000100800 */
[----:B------:R0:W-:Y:S04]  /*2cd30*/  STL [R1+0x7e0], R3 ;  /* 0x0007e00301007387 */ /* 0x0001e80000100800 */
[----:B------:R0:W-:Y:S04]  /*2cd40*/  STL [R1+0x208], R252 ;  /* 0x000208fc01007387 */ /* 0x0001e80000100800 */
[----:B------:R0:W-:Y:S01]  /*2cd50*/  STL [R1+0x200], R2 ;  /* 0x0002000201007387 */ /* 0x0001e20000100800 */
[----:B------:R-:W-:-:S02]  /*2cd60*/  WARPGROUP.DEPBAR.LE gsb0, 0x0 ;  /* 0x00008000000079c5 */ /* 0x000fc40000010000 */
[----:B------:R-:W-:Y:S05]  /*2cd70*/  @P0 BRA `(.L_x_2) ;  /* 0xfffffed000400947 */ /* 0x000fea000383ffff */
.L_x_1:
[----:B------:R2:W-:Y:S01]  /*2cd80*/  STL [R1+0x1128], R150 ;  /* 0x0011289601007387 */ /* 0x0005e20000100800 */
[----:B------:R-:W-:Y:S01]  /*2cd90*/  F2FP.SATFINITE.E5M2.F32.PACK_AB_MERGE_C R100, R101, R100, RZ ;  /* 0x000000646564723e */ /* 0x000fe200048060ff */
[----:B------:R-:W-:Y:S01]  /*2cda0*/  ULDC.64 UR8, c[0x0][0x228] ;  /* 0x00008a0000087ab9 */ /* 0x000fe20000000a00 */
[----:B------:R-:W-:Y:S01]  /*2cdb0*/  F2FP.SATFINITE.E5M2.F32.PACK_AB_MERGE_C R57, R57, R56, RZ ;  /* 0x000000383939723e */ /* 0x000fe200048060ff */
[----:B------:R-:W3:Y:S01]  /*2cdc0*/  LDL.LU R5, [R1+0xc] ;  /* 0x00000c0001057983 */ /* 0x000ee20000300800 */
[----:B------:R-:W-:Y:S01]  /*2cdd0*/  F2FP.SATFINITE.E5M2.F32.PACK_AB_MERGE_C R24, R25, R24, RZ ;  /* 0x000000181918723e */ /* 0x000fe200048060ff */
[----:B------:R-:W-:Y:S01]  /*2cde0*/  ULDC UR4, c[0x0][0x244] ;  /* 0x0000910000047ab9 */ /* 0x000fe20000000800 */
[----:B------:R-:W-:Y:S01]  /*2cdf0*/  F2FP.SATFINITE.E5M2.F32.PACK_AB_MERGE_C R34, R35, R34, RZ ;  /* 0x000000222322723e */ /* 0x000fe200048060ff */
[----:B------:R-:W-:Y:S01]  /*2ce00*/  ULDC UR7, c[0x0][0x248] ;  /* 0x0000920000077ab9 */ /* 0x000fe20000000800 */
[----:B------:R-:W-:Y:S01]  /*2ce10*/  F2FP.SATFINITE.E5M2.F32.PACK_AB_MERGE_C R60, R61, R60, RZ ;  /* 0x0000003c3d3c723e */ /* 0x000fe200048060ff */
[----:B--2---:R-:W3:Y:S01]  /*2ce20*/  LDL.LU R150, [R1+0x8] ;  /* 0x0000080001967983 */ /* 0x004ee20000300800 */
[----:B------:R-:W-:Y:S01]  /*2ce30*/  F2FP.SATFINITE.E5M2.F32.PACK_AB_MERGE_C R66, R67, R66, RZ ;  /* 0x000000424342723e */ /* 0x000fe200048060ff */
[----:B------:R-:W-:Y:S01]  /*2ce40*/  ULDC UR10, c[0x0][0x22c] ;  /* 0x00008b00000a7ab9 */ /* 0x000fe20000000800 */
[----:B------:R-:W-:Y:S01]  /*2ce50*/  F2FP.SATFINITE.E5M2.F32.PACK_AB_MERGE_C R26, R27, R26, RZ ;  /* 0x0000001a1b1a723e */ /* 0x000fe200048060ff */
[----:B------:R2:W-:Y:S01]  /*2ce60*/  STL [R1+0x1124], R151 ;  /* 0x0011249701007387 */ /* 0x0005e20000100800 */
[----:B------:R-:W-:Y:S01]  /*2ce70*/  F2FP.SATFINITE.E5M2.F32.PACK_AB_MERGE_C R46, R47, R46, RZ ;  /* 0x0000002e2f2e723e */ /* 0x000fe200048060ff */
[----:B------:R-:W-:Y:S01]  /*2ce80*/  ULDC UR11, c[0x0][0x22c] ;  /* 0x00008b00000b7ab9 */ /* 0x000fe20000000800 */
[----:B------:R-:W-:Y:S01]  /*2ce90*/  F2FP.SATFINITE.E5M2.F32.PACK_AB_MERGE_C R70, R71, R70, RZ ;  /* 0x000000464746723e */ /* 0x000fe200048060ff */
[----:B------:R-:W-:Y:S01]  /*2cea0*/  ULDC UR12, c[0x0][0x22c] ;  /* 0x00008b00000c7ab9 */ /* 0x000fe20000000800 */
[----:B--2---:R-:W2:Y:S04]  /*2ceb0*/  LDL.LU R151, [R1+0x10] ;  /* 0x0000100001977983 */ /* 0x004ea80000300800 */
[----:B0-----:R-:W2:Y:S04]  /*2cec0*/  LDL.LU R2, [R1+0x14] ;  /* 0x0000140001027983 */ /* 0x001ea80000300800 */
[----:B-----5:R0:W-:Y:S04]  /*2ced0*/  STL [R1+0x1120], R4 ;  /* 0x0011200401007387 */ /* 0x0201e80000100800 */
[----:B0-----:R-:W4:Y:S04]  /*2cee0*/  LDL.LU R4, [R1+0x18] ;  /* 0x0000180001047983 */ /* 0x001f280000300800 */
[----:B-1----:R-:W4:Y:S04]  /*2cef0*/  LDL.LU R0, [R1+0x1c] ;  /* 0x00001c0001007983 */ /* 0x002f280000300800 */
        /* <DEDUP_REMOVED lines=120> */
[----:B---3--:R-:W-:-:S02]  /*2d680*/  F2FP.SATFINITE.E5M2.F32.PACK_AB_MERGE_C R5, R5, R150, RZ ;  /* 0x000000960505723e */ /* 0x008fc400048060ff */
[----:B--2---:R-:W-:Y:S01]  /*2d690*/  F2FP.SATFINITE.E5M2.F32.PACK_AB_MERGE_C R2, R2, R151, RZ ;  /* 0x000000970202723e */ /* 0x004fe200048060ff */
[----:B------:R-:W2:Y:S01]  /*2d6a0*/  LDL.LU R150, [R1+0x1128] ;  /* 0x0011280001967983 */ /* 0x000ea20000300800 */
[----:B----4-:R-:W-:-:S03]  /*2d6b0*/  F2FP.SATFINITE.E5M2.F32.PACK_AB_MERGE_C R0, R0, R4, RZ ;  /* 0x000000040000723e */ /* 0x010fc600048060ff */
[----:B------:R-:W2:Y:S04]  /*2d6c0*/  LDL.LU R151, [R1+0x1124] ;  /* 0x0011240001977983 */ /* 0x000ea80000300800 */
[----:B------:R-:W3:Y:S01]  /*2d6d0*/  LDL.LU R4, [R1+0x1120] ;  /* 0x0011200001047983 */ /* 0x000ee20000300800 */
[----:B------:R-:W-:Y:S02]  /*2d6e0*/  F2FP.SATFINITE.E5M2.F32.PACK_AB_MERGE_C R6, R6, R171, RZ ;  /* 0x000000ab0606723e */ /* 0x000fe400048060ff */
[----:B------:R-:W-:Y:S02]  /*2d6f0*/  F2FP.SATFINITE.E5M2.F32.PACK_AB_MERGE_C R9, R9, R168, RZ ;  /* 0x000000a80909723e */ /* 0x000fe400048060ff */
[----:B------:R-:W-:Y:S02]  /*2d700*/  F2FP.SATFINITE.E5M2.F32.PACK_AB_MERGE_C R11, R11, R166, RZ ;  /* 0x000000a60b0b723e */ /* 0x000fe400048060ff */
[----:B------:R-:W-:-:S02]  /*2d710*/  F2FP.SATFINITE.E5M2.F32.PACK_AB_MERGE_C R13, R13, R252, RZ ;  /* 0x000000fc0d0d723e */ /* 0x000fc400048060ff */
[----:B------:R-:W-:Y:S02]  /*2d720*/  F2FP.SATFINITE.E5M2.F32.PACK_AB_MERGE_C R3, R3, R158, RZ ;  /* 0x0000009e0303723e */ /* 0x000fe400048060ff */
[----:B------:R-:W-:Y:S02]  /*2d730*/  F2FP.SATFINITE.E5M2.F32.PACK_AB_MERGE_C R14, R14, R251, RZ ;  /* 0x000000fb0e0e723e */ /* 0x000fe400048060ff */
        /* <DEDUP_REMOVED lines=34> */
[----:B------:R-:W-:Y:S02]  /*2d960*/  LOP3.LUT R26, R26, 0xffff, RZ, 0xc0, !PT ;  /* 0x0000ffff1a1a7812 */ /* 0x000fe400078ec0ff */
[----:B------:R-:W-:Y:S02]  /*2d970*/  LOP3.LUT R34, R34, 0xffff, RZ, 0xc0, !PT ;  /* 0x0000ffff22227812 */ /* 0x000fe400078ec0ff */
        /* <DEDUP_REMOVED lines=19> */
[----:B------:R-:W-:Y:S02]  /*2dab0*/  LOP3.LUT R24, R24, 0xffff, RZ, 0xc0, !PT ;  /* 0x0000ffff18187812 */ /* 0x000fe400078ec0ff */
[----:B------:R-:W-:Y:S02]  /*2dac0*/  LOP3.LUT R60, R60, 0xffff, RZ, 0xc0, !PT ;  /* 0x0000ffff3c3c7812 */ /* 0x000fe400078ec0ff */
        /* <DEDUP_REMOVED lines=29> */
[----:B------:R-:W4:Y:S01]  /*2dca0*/  LDL.LU R195, [R1+0xd1c] ;  /* 0x000d1c0001c37983 */ /* 0x000f220000300800 */
[----:B------:R-:W-:-:S03]  /*2dcb0*/  F2FP.SATFINITE.E5M2.F32.PACK_AB_MERGE_C R191, R191, R194, RZ ;  /* 0x000000c2bfbf723e */ /* 0x000fc600048060ff */
[----:B------:R-:W2:Y:S01]  /*2dcc0*/  LDL.LU R194, [R1] ;  /* 0x0000000001c27983 */ /* 0x000ea20000300800 */
[----:B------:R-:W-:-:S03]  /*2dcd0*/  F2FP.SATFINITE.E5M2.F32.PACK_AB_MERGE_C R192, R192, R193, RZ ;  /* 0x000000c1c0c0723e */ /* 0x000fc600048060ff */
[----:B------:R-:W2:Y:S01]  /*2dce0*/  LDL.LU R193, [R1+0x4] ;  /* 0x0000040001c17983 */ /* 0x000ea20000300800 */
[----:B------:R-:W-:Y:S02]  /*2dcf0*/  LOP3.LUT R35, R0, 0xffff, RZ, 0xc0, !PT ;  /* 0x0000ffff00237812 */ /* 0x000fe400078ec0ff */
[----:B------:R-:W-:Y:S01]  /*2dd00*/  LOP3.LUT R61, R6, 0xffff, RZ, 0xc0, !PT ;  /* 0x0000ffff063d7812 */ /* 0x000fe200078ec0ff */
[----:B------:R-:W2:Y:S01]  /*2dd10*/  LDL.LU R101, [R1+0xd18] ;  /* 0x000d180001657983 */ /* 0x000ea20000300800 */
[----:B------:R-:W-:Y:S02]  /*2dd20*/  LOP3.LUT R9, R9, 0xffff, RZ, 0xc0, !PT ;  /* 0x0000ffff09097812 */ /* 0x000fe400078ec0ff */
[----:B------:R-:W-:Y:S01]  /*2dd30*/  LOP3.LUT R11, R11, 0xffff, RZ, 0xc0, !PT ;  /* 0x0000ffff0b0b7812 */ /* 0x000fe200078ec0ff */
[----:B------:R-:W0:Y:S01]  /*2dd40*/  S2R R196, SR_TID.X ;  /* 0x0000000000c47919 */ /* 0x000e220000002100 */
[----:B------:R-:W-:Y:S02]  /*2dd50*/  LOP3.LUT R67, R13, 0xffff, RZ, 0xc0, !PT ;  /* 0x0000ffff0d437812 */ /* 0x000fe400078ec0ff */
[----:B------:R-:W-:-:S02]  /*2dd60*/  LOP3.LUT R27, R2, 0xffff, RZ, 0xc0, !PT ;  /* 0x0000ffff021b7812 */ /* 0x000fc400078ec0ff */
[----:B------:R-:W-:Y:S02]  /*2dd70*/  LOP3.LUT R47, R3, 0xffff, RZ, 0xc0, !PT ;  /* 0x0000ffff032f7812 */ /* 0x000fe400078ec0ff */
[----:B------:R-:W-:Y:S02]  /*2dd80*/  LOP3.LUT R71, R14, 0xffff, RZ, 0xc0, !PT ;  /* 0x0000ffff0e477812 */ /* 0x000fe400078ec0ff */
[----:B------:R-:W-:Y:S02]  /*2dd90*/  LOP3.LUT R10, R10, 0xffff, RZ, 0xc0, !PT ;  /* 0x0000ffff0a0a7812 */ /* 0x000fe400078ec0ff */
[----:B------:R-:W-:Y:S02]  /*2dda0*/  LOP3.LUT R65, R12, 0xffff, RZ, 0xc0, !PT ;  /* 0x0000ffff0c417812 */ /* 0x000fe400078ec0ff */
[----:B---3--:R-:W-:Y:S02]  /*2ddb0*/  PRMT R14, R61, 0x3340, R4 ;  /* 0x000033403d0e7816 */ /* 0x008fe40000000004 */
[----:B------:R-:W-:-:S02]  /*2ddc0*/  F2FP.SATFINITE.E5M2.F32.PACK_AB_MERGE_C R158, R234, R235, RZ ;  /* 0x000000ebea9e723e */ /* 0x000fc400048060ff */
[----:B------:R-:W-:Y:S02]  /*2ddd0*/  LOP3.LUT R77, R18, 0xffff, RZ, 0xc0, !PT ;  /* 0x0000ffff124d7812 */ /* 0x000fe400078ec0ff */
[----:B------:R-:W-:Y:S02]  /*2dde0*/  LOP3.LUT R79, R20, 0xffff, RZ, 0xc0, !PT ;  /* 0x0000ffff144f7812 */ /* 0x000fe400078ec0ff */
[----:B------:R-:W-:Y:S02]  /*2ddf0*/  LOP3.LUT R22, R22, 0xffff, RZ, 0xc0, !PT ;  /* 0x0000ffff16167812 */ /* 0x000fe400078ec0ff */
[----:B------:R-:W-:Y:S02]  /*2de00*/  LOP3.LUT R153, R153, 0xffff, RZ, 0xc0, !PT ;  /* 0x0000ffff99997812 */ /* 0x000fe400078ec0ff */
[----:B------:R-:W-:Y:S02]  /*2de10*/  LOP3.LUT R155, R155, 0xffff, RZ, 0xc0, !PT ;  /* 0x0000ffff9b9b7812 */ /* 0x000fe400078ec0ff */
[----:B------:R-:W-:-:S02]  /*2de20*/  LOP3.LUT R157, R157, 0xffff, RZ, 0xc0, !PT ;  /* 0x0000ffff9d9d7812 */ /* 0x000fc400078ec0ff */
[----:B------:R-:W-:Y:S02]  /*2de30*/  F2FP.SATFINITE.E5M2.F32.PACK_AB_MERGE_C R166, R224, R225, RZ ;  /* 0x000000e1e0a6723e */ /* 0x000fe400048060ff */
[----:B------:R-:W-:Y:S01]  /*2de40*/  F2FP.SATFINITE.E5M2.F32.PACK_AB_MERGE_C R169, R218, R219, RZ ;  /* 0x000000dbdaa9723e */ /* 0x000fe200048060ff */
[----:B0-----:R-:W-:Y:S01]  /*2de50*/  IMAD.SHL.U32 R56, R196, 0x100, RZ ;  /* 0x00000100c4387824 */ /* 0x001fe200078e00ff */
[----:B------:R-:W-:Y:S01]  /*2de60*/  F2FP.SATFINITE.E5M2.F32.PACK_AB_MERGE_C R171, R214, R215, RZ ;  /* 0x000000d7d6ab723e */ /* 0x000fe200048060ff */
[----:B------:R-:W-:Y:S01]  /*2de70*/  IMAD.SHL.U32 R25, R196, 0x8, RZ ;  /* 0x00000008c4197824 */ /* 0x000fe200078e00ff */
[----:B------:R-:W-:Y:S02]  /*2de80*/  LOP3.LUT R75, R17, 0xffff, RZ, 0xc0, !PT ;  /* 0x0000ffff114b7812 */ /* 0x000fe400078ec0ff */
[----:B------:R-:W-:Y:S02]  /*2de90*/  LOP3.LUT R56, R56, 0x800, RZ, 0xc0, !PT ;  /* 0x0000080038387812 */ /* 0x000fe400078ec0ff */
[----:B------:R-:W-:-:S02]  /*2dea0*/  LOP3.LUT R25, R25, 0x780, RZ, 0xc0, !PT ;  /* 0x0000078019197812 */ /* 0x000fc400078ec0ff */
[--C-:B------:R-:W-:Y:S02]  /*2deb0*/  PRMT R13, R67, 0x3340, R4.reuse ;  /* 0x00003340430d7816 */ /* 0x100fe40000000004 */
[----:B------:R-:W-:Y:S02]  /*2dec0*/  PRMT R2, R9, 0x3340, R11 ;  /* 0x0000334009027816 */ /* 0x000fe4000000000b */
[----:B------:R-:W-:Y:S02]  /*2ded0*/  PRMT R12, R71, 0x3340, R4 ;  /* 0x00003340470c7816 */ /* 0x000fe40000000004 */
[----:B------:R-:W-:Y:S02]  /*2dee0*/  PRMT R0, R10, 0x3340, R65 ;  /* 0x000033400a007816 */ /* 0x000fe40000000041 */
[----:B------:R-:W-:Y:S02]  /*2def0*/  PRMT R13, R2, 0x5410, R13 ;  /* 0x00005410020d7816 */ /* 0x000fe4000000000d */
[----:B------:R-:W-:-:S02]  /*2df00*/  LOP3.LUT R81, R21, 0xffff, RZ, 0xc0, !PT ;  /* 0x0000ffff15517812 */ /* 0x000fc400078ec0ff */
[----:B------:R-:W-:Y:S02]  /*2df10*/  LOP3.LUT R154, R154, 0xffff, RZ, 0xc0, !PT ;  /* 0x0000ffff9a9a7812 */ /* 0x000fe400078ec0ff */
[----:B------:R-:W-:Y:S02]  /*2df20*/  LOP3.LUT R156, R156, 0xffff, RZ, 0xc0, !PT ;  /* 0x0000ffff9c9c7812 */ /* 0x000fe400078ec0ff */
[----:B------:R-:W-:Y:S02]  /*2df30*/  LOP3.LUT R158, R158, 0xffff, RZ, 0xc0, !PT ;  /* 0x0000ffff9e9e7812 */ /* 0x000fe400078ec0ff */
[----:B------:R-:W-:Y:S02]  /*2df40*/  PRMT R17, R22, 0x3340, R1 ;  /* 0x0000334016117816 */ /* 0x000fe40000000001 */
[----:B------:R-:W-:Y:S02]  /*2df50*/  PRMT R21, R157, 0x3340, R4 ;  /* 0x000033409d157816 */ /* 0x000fe40000000004 */
[----:B------:R-:W-:-:S02]  /*2df60*/  PRMT R2, R153, 0x3340, R155 ;  /* 0x0000334099027816 */ /* 0x000fc4000000009b */
[----:B------:R-:W-:Y:S02]  /*2df70*/  F2FP.SATFINITE.E5M2.F32.PACK_AB_MERGE_C R170, R216, R217, RZ ;  /* 0x000000d9d8aa723e */ /* 0x000fe400048060ff */
[----:B------:R-:W-:Y:S02]  /*2df80*/  LOP3.LUT R162, R162, 0xffff, RZ, 0xc0, !PT ;  /* 0x0000ffffa2a27812 */ /* 0x000fe400078ec0ff */
[----:B------:R-:W-:Y:S02]  /*2df90*/  LOP3.LUT R164, R164, 0xffff, RZ, 0xc0, !PT ;  /* 0x0000ffffa4a47812 */ /* 0x000fe400078ec0ff */
[----:B------:R-:W-:Y:S02]  /*2dfa0*/  LOP3.LUT R166, R166, 0xffff, RZ, 0xc0, !PT ;  /* 0x0000ffffa6a67812 */ /* 0x000fe400078ec0ff */
[----:B------:R-:W-:Y:S02]  /*2dfb0*/  LOP3.LUT R169, R169, 0xffff, RZ, 0xc0, !PT ;  /* 0x0000ffffa9a97812 */ /* 0x000fe400078ec0ff */
[----:B------:R-:W-:-:S02]  /*2dfc0*/  LOP3.LUT R171, R171, 0xffff, RZ, 0xc0, !PT ;  /* 0x0000ffffabab7812 */ /* 0x000fc400078ec0ff */
[----:B------:R-:W-:Y:S02]  /*2dfd0*/  LOP3.LUT R173, R173, 0xffff, RZ, 0xc0, !PT ;  /* 0x0000ffffadad7812 */ /* 0x000fe400078ec0ff */
[----:B------:R-:W-:Y:S02]  /*2dfe0*/  PRMT R12, R0, 0x5410, R12 ;  /* 0x00005410000c7816 */ /* 0x000fe4000000000c */
[----:B------:R-:W-:Y:S02]  /*2dff0*/  PRMT R20, R158, 0x3340, R1 ;  /* 0x000033409e147816 */ /* 0x000fe40000000001 */
[----:B------:R-:W-:Y:S02]  /*2e000*/  PRMT R0, R154, 0x3340, R156 ;  /* 0x000033409a007816 */ /* 0x000fe4000000009c */
[----:B------:R-:W-:Y:S02]  /*2e010*/  PRMT R21, R2, 0x5410, R21 ;  /* 0x0000541002157816 */ /* 0x000fe40000000015 */
[----:B------:R-:W-:-:S02]  /*2e020*/  LOP3.LUT R170, R170, 0xffff, RZ, 0xc0, !PT ;  /* 0x0000ffffaaaa7812 */ /* 0x000fc400078ec0ff */
[----:B------:R-:W-:Y:S02]  /*2e030*/  LOP3.LUT R172, R172, 0xffff, RZ, 0xc0, !PT ;  /* 0x0000ffffacac7812 */ /* 0x000fe400078ec0ff */
[----:B------:R-:W-:Y:S02]  /*2e040*/  LOP3.LUT R174, R174, 0xffff, RZ, 0xc0, !PT ;  /* 0x0000ffffaeae7812 */ /* 0x000fe400078ec0ff */
[----:B------:R-:W-:Y:S02]  /*2e050*/  PRMT R51, R166, 0x3340, R51 ;  /* 0x00003340a6337816 */ /* 0x000fe40000000033 */
[----:B------:R-:W-:Y:S02]  /*2e060*/  PRMT R31, R173, 0x3340, R4 ;  /* 0x00003340ad1f7816 */ /* 0x000fe40000000004 */
[----:B------:R-:W-:Y:S02]  /*2e070*/  PRMT R2, R169, 0x3340, R171 ;  /* 0x00003340a9027816 */ /* 0x000fe400000000ab */
[----:B------:R-:W-:-:S02]  /*2e080*/  LOP3.LUT R178, R178, 0xffff, RZ, 0xc0, !PT ;  /* 0x0000ffffb2b27812 */ /* 0x000fc400078ec0ff */
[----:B------:R-:W-:Y:S02]  /*2e090*/  LOP3.LUT R180, R180, 0xffff, RZ, 0xc0, !PT ;  /* 0x0000ffffb4b47812 */ /* 0x000fe400078ec0ff */
[----:B------:R-:W-:Y:S02]  /*2e0a0*/  LOP3.LUT R182, R182, 0xffff, RZ, 0xc0, !PT ;  /* 0x0000ffffb6b67812 */ /* 0x000fe400078ec0ff */
[----:B------:R-:W-:Y:S02]  /*2e0b0*/  LOP3.LUT R185, R185, 0xffff, RZ, 0xc0, !PT ;  /* 0x0000ffffb9b97812 */ /* 0x000fe400078ec0ff */
[----:B------:R-:W-:Y:S02]  /*2e0c0*/  LOP3.LUT R187, R187, 0xffff, RZ, 0xc0, !PT ;  /* 0x0000ffffbbbb7812 */ /* 0x000fe400078ec0ff */
[----:B------:R-:W-:Y:S02]  /*2e0d0*/  LOP3.LUT R189, R189, 0xffff, RZ, 0xc0, !PT ;  /* 0x0000ffffbdbd7812 */ /* 0x000fe400078ec0ff */
[----:B------:R-:W-:-:S02]  /*2e0e0*/  PRMT R20, R0, 0x5410, R20 ;  /* 0x0000541000147816 */ /* 0x000fc40000000014 */
[----:B------:R-:W-:Y:S02]  /*2e0f0*/  PRMT R29, R174, 0x3340, R29 ;  /* 0x00003340ae1d7816 */ /* 0x000fe4000000001d */
[----:B------:R-:W-:Y:S02]  /*2e100*/  PRMT R0, R170, 0x3340, R172 ;  /* 0x00003340aa007816 */ /* 0x000fe400000000ac */
[----:B------:R-:W-:Y:S02]  /*2e110*/  PRMT R31, R2, 0x5410, R31 ;  /* 0x00005410021f7816 */ /* 0x000fe4000000001f */
[----:B------:R-:W-:Y:S02]  /*2e120*/  LOP3.LUT R186, R186, 0xffff, RZ, 0xc0, !PT ;  /* 0x0000ffffbaba7812 */ /* 0x000fe400078ec0ff */
[----:B------:R-:W-:Y:S02]  /*2e130*/  LOP3.LUT R188, R188, 0xffff, RZ, 0xc0, !PT ;  /* 0x0000ffffbcbc7812 */ /* 0x000fe400078ec0ff */
[----:B------:R-:W-:-:S02]  /*2e140*/  LOP3.LUT R190, R190, 0xffff, RZ, 0xc0, !PT ;  /* 0x0000ffffbebe7812 */ /* 0x000fc400078ec0ff */
[----:B------:R-:W-:Y:S02]  /*2e150*/  PRMT R33, R182, 0x3340, R33 ;  /* 0x00003340b6217816 */ /* 0x000fe40000000021 */
[----:B------:R-:W-:Y:S02]  /*2e160*/  PRMT R39, R189, 0x3340, R4 ;  /* 0x00003340bd277816 */ /* 0x000fe40000000004 */
[----:B------:R-:W-:Y:S02]  /*2e170*/  PRMT R2, R185, 0x3340, R187 ;  /* 0x00003340b9027816 */ /* 0x000fe400000000bb */
        /* <DEDUP_REMOVED lines=10> */
[----:B------:R-:W-:Y:S02]  /*2e220*/  PRMT R40, R34, 0x3340, R1 ;  /* 0x0000334022287816 */ /* 0x000fe40000000001 */
[----:B------:R-:W-:Y:S02]  /*2e230*/  PRMT R45, R87, 0x3340, R4 ;  /* 0x00003340572d7816 */ /* 0x000fe40000000004 */
[----:B------:R-:W-:Y:S02]  /*2e240*/  PRMT R2, R83, 0x3340, R85 ;  /* 0x0000334053027816 */ /* 0x000fe40000000055 */
[----:B------:R-:W-:Y:S02]  /*2e250*/  LOP3.LUT R91, R58, 0xffff, RZ, 0xc0, !PT ;  /* 0x0000ffff3a5b7812 */ /* 0x000fe400078ec0ff */
[----:B------:R-:W-:-:S02]  /*2e260*/  LOP3.LUT R62, R62, 0xffff, RZ, 0xc0, !PT ;  /* 0x0000ffff3e3e7812 */ /* 0x000fc400078ec0ff */
[----:B------:R-:W-:Y:S02]  /*2e270*/  LOP3.LUT R72, R72, 0xffff, RZ, 0xc0, !PT ;  /* 0x0000ffff48487812 */ /* 0x000fe400078ec0ff */
[----:B------:R-:W-:Y:S02]  /*2e280*/  LOP3.LUT R76, R76, 0xffff, RZ, 0xc0, !PT ;  /* 0x0000ffff4c4c7812 */ /* 0x000fe400078ec0ff */
[----:B------:R-:W-:Y:S02]  /*2e290*/  LOP3.LUT R80, R80, 0xffff, RZ, 0xc0, !PT ;  /* 0x0000ffff50507812 */ /* 0x000fe400078ec0ff */
[----:B------:R-:W-:Y:S02]  /*2e2a0*/  SHF.R.U32.HI R9, RZ, 0x8, R9 ;  /* 0x00000008ff097819 */ /* 0x000fe40000011609 */
[----:B------:R-:W-:Y:S02]  /*2e2b0*/  SHF.R.U32.HI R11, RZ, 0x8, R11 ;  /* 0x00000008ff0b7819 */ /* 0x000fe4000001160b */
[----:B------:R-:W-:-:S02]  /*2e2c0*/  PRMT R37, R0, 0x5410, R37 ;  /* 0x0000541000257816 */ /* 0x000fc40000000025 */
[----:B------:R-:W-:Y:S02]  /*2e2d0*/  PRMT R44, R50, 0x3340, R1 ;  /* 0x00003340322c7816 */ /* 0x000fe40000000001 */
[----:B------:R-:W-:Y:S02]  /*2e2e0*/  PRMT R0, R42, 0x3340, R46 ;  /* 0x000033402a007816 */ /* 0x000fe4000000002e */
[----:B------:R-:W-:Y:S02]  /*2e2f0*/  PRMT R45, R2, 0x5410, R45 ;  /* 0x00005410022d7816 */ /* 0x000fe4000000002d */
[----:B------:R-:W-:Y:S02]  /*2e300*/  PRMT R69, R47, 0x3340, R4 ;  /* 0x000033402f457816 */ /* 0x000fe40000000004 */
[----:B------:R-:W-:Y:S02]  /*2e310*/  PRMT R48, R66, 0x3340, R1 ;  /* 0x0000334042307816 */ /* 0x000fe40000000001 */
[----:B------:R-:W-:-:S02]  /*2e320*/  PRMT R55, R80, 0x3340, R55 ;  /* 0x0000334050377816 */ /* 0x000fc40000000037 */
[----:B------:R-:W-:Y:S02]  /*2e330*/  PRMT R2, R72, 0x3340, R76 ;  /* 0x0000334048027816 */ /* 0x000fe4000000004c */
[----:B------:R-:W-:Y:S02]  /*2e340*/  LOP3.LUT R11, R11, 0xffff, RZ, 0xc0, !PT ;  /* 0x0000ffff0b0b7812 */ /* 0x000fe400078ec0ff */
[----:B------:R-:W-:Y:S02]  /*2e350*/  LOP3.LUT R9, R9, 0xffff, RZ, 0xc0, !PT ;  /* 0x0000ffff09097812 */ /* 0x000fe400078ec0ff */
[----:B------:R-:W-:Y:S02]  /*2e360*/  SHF.R.U32.HI R42, RZ, 0x8, R42 ;  /* 0x00000008ff2a7819 */ /* 0x000fe4000001162a */
[----:B------:R-:W-:Y:S02]  /*2e370*/  SHF.R.U32.HI R46, RZ, 0x8, R46 ;  /* 0x00000008ff2e7819 */ /* 0x000fe4000001162e */
[----:B------:R-:W-:-:S02]  /*2e380*/  SHF.R.U32.HI R50, RZ, 0x8, R50 ;  /* 0x00000008ff327819 */ /* 0x000fc40000011632 */
[----:B------:R-:W-:Y:S02]  /*2e390*/  LOP3.LUT R19, R19, 0xffff, RZ, 0xc0, !PT ;  /* 0x0000ffff13137812 */ /* 0x000fe400078ec0ff */
[----:B------:R-:W-:Y:S02]  /*2e3a0*/  LOP3.LUT R104, R104, 0xffff, RZ, 0xc0, !PT ;  /* 0x0000ffff68687812 */ /* 0x000fe400078ec0ff */
[----:B------:R-:W-:Y:S02]  /*2e3b0*/  LOP3.LUT R108, R108, 0xffff, RZ, 0xc0, !PT ;  /* 0x0000ffff6c6c7812 */ /* 0x000fe400078ec0ff */
[----:B------:R-:W-:Y:S02]  /*2e3c0*/  LOP3.LUT R112, R112, 0xffff, RZ, 0xc0, !PT ;  /* 0x0000ffff70707812 */ /* 0x000fe400078ec0ff */
[----:B------:R-:W-:Y:S02]  /*2e3d0*/  SHF.R.U32.HI R66, RZ, 0x8, R66 ;  /* 0x00000008ff427819 */ /* 0x000fe40000011642 */
[----:B------:R-:W-:-:S02]  /*2e3e0*/  F2FP.SATFINITE.E5M2.F32.PACK_AB_MERGE_C R165, R226, R227, RZ ;  /* 0x000000e3e2a5723e */ /* 0x000fc400048060ff */
[----:B------:R-:W-:Y:S02]  /*2e3f0*/  SHF.R.U32.HI R47, RZ, 0x8, R47 ;  /* 0x00000008ff2f7819 */ /* 0x000fe4000001162f */
[----:B------:R-:W-:Y:S02]  /*2e400*/  SHF.R.U32.HI R61, RZ, 0x8, R61 ;  /* 0x00000008ff3d7819 */ /* 0x000fe4000001163d */
[----:B------:R-:W-:Y:S02]  /*2e410*/  LOP3.LUT R89, R57, 0xffff, RZ, 0xc0, !PT ;  /* 0x0000ffff39597812 */ /* 0x000fe400078ec0ff */
[----:B------:R-:W-:Y:S02]  /*2e420*/  PRMT R55, R2, 0x5410, R55 ;  /* 0x0000541002377816 */ /* 0x000fe40000000037 */
[----:B------:R-:W-:Y:S02]  /*2e430*/  PRMT R9, R9, 0x3340, R11 ;  /* 0x0000334009097816 */ /* 0x000fe4000000000b */
[----:B------:R-:W-:-:S02]  /*2e440*/  LOP3.LUT R46, R46, 0xffff, RZ, 0xc0, !PT ;  /* 0x0000ffff2e2e7812 */ /* 0x000fc400078ec0ff */
[----:B------:R-:W-:Y:S02]  /*2e450*/  LOP3.LUT R42, R42, 0xffff, RZ, 0xc0, !PT ;  /* 0x0000ffff2a2a7812 */ /* 0x000fe400078ec0ff */
[----:B------:R-:W-:Y:S02]  /*2e460*/  LOP3.LUT R50, R50, 0xffff, RZ, 0xc0, !PT ;  /* 0x0000ffff32327812 */ /* 0x000fe400078ec0ff */
[----:B------:R-:W-:Y:S02]  /*2e470*/  PRMT R18, R81, 0x3340, R4 ;  /* 0x0000334051127816 */ /* 0x000fe40000000004 */
[----:B------:R-:W-:Y:S02]  /*2e480*/  LOP3.LUT R90, R90, 0xffff, RZ, 0xc0, !PT ;  /* 0x0000ffff5a5a7812 */ /* 0x000fe400078ec0ff */
[----:B------:R-:W-:Y:S02]  /*2e490*/  LOP3.LUT R94, R94, 0xffff, RZ, 0xc0, !PT ;  /* 0x0000ffff5e5e7812 */ /* 0x000fe400078ec0ff */
[----:B------:R-:W-:-:S02]  /*2e4a0*/  PRMT R57, R112, 0x3340, R1 ;  /* 0x0000334070397816 */ /* 0x000fc40000000001 */
[----:B------:R-:W-:Y:S02]  /*2e4b0*/  PRMT R2, R104, 0x3340, R108 ;  /* 0x0000334068027816 */ /* 0x000fe4000000006c */
[----:B------:R-:W-:Y:S02]  /*2e4c0*/  SHF.R.U32.HI R10, RZ, 0x8, R10 ;  /* 0x00000008ff0a7819 */ /* 0x000fe4000001160a */
[----:B------:R-:W-:Y:S02]  /*2e4d0*/  F2FP.SATFINITE.E5M2.F32.PACK_AB_MERGE_C R167, R222, R223, RZ ;  /* 0x000000dfdea7723e */ /* 0x000fe400048060ff */
[----:B------:R-:W-:Y:S02]  /*2e4e0*/  F2FP.SATFINITE.E5M2.F32.PACK_AB_MERGE_C R168, R220, R221, RZ ;  /* 0x000000dddca8723e */ /* 0x000fe400048060ff */
[----:B----4-:R-:W-:-:S05]  /*2e4f0*/  IADD3 R56, R56, UR6, R195 ;  /* 0x0000000638387c10 */ /* 0x010fca000fffe0c3 */
[----:B------:R-:W-:Y:S01]  /*2e500*/  IMAD.IADD R56, R25, 0x1, R56 ;  /* 0x0000000119387824 */ /* 0x000fe200078e0238 */
[----:B------:R-:W-:-:S04]  /*2e510*/  LOP3.LUT R25, R5, 0xffff, RZ, 0xc0, !PT ;  /* 0x0000ffff05197812 */ /* 0x000fc800078ec0ff */
[----:B------:R-:W-:-:S04]  /*2e520*/  PRMT R3, R25, 0x3340, R35 ;  /* 0x0000334019037816 */ /* 0x000fc80000000023 */
[----:B------:R-:W-:Y:S02]  /*2e530*/  PRMT R14, R3, 0x5410, R14 ;  /* 0x00005410030e7816 */ /* 0x000fe4000000000e */
[----:B------:R-:W-:-:S04]  /*2e540*/  PRMT R3, R77, 0x3340, R79 ;  /* 0x000033404d037816 */ /* 0x000fc8000000004f */
[----:B------:R-:W-:Y:S02]  /*2e550*/  PRMT R17, R3, 0x5410, R17 ;  /* 0x0000541003117816 */ /* 0x000fe40000000011 */
[----:B------:R-:W-:-:S04]  /*2e560*/  PRMT R3, R162, 0x3340, R164 ;  /* 0x00003340a2037816 */ /* 0x000fc800000000a4 */
[----:B------:R-:W-:Y:S02]  /*2e570*/  PRMT R51, R3, 0x5410, R51 ;  /* 0x0000541003337816 */ /* 0x000fe40000000033 */
[----:B------:R-:W-:Y:S02]  /*2e580*/  PRMT R3, R178, 0x3340, R180 ;  /* 0x00003340b2037816 */ /* 0x000fe400000000b4 */
[----:B--2---:R-:W-:Y:S02]  /*2e590*/  F2FP.SATFINITE.E5M2.F32.PACK_AB_MERGE_C R73, R193, R194, RZ ;  /* 0x000000c2c149723e */ /* 0x004fe400048060ff */
[----:B------:R-:W-:Y:S02]  /*2e5a0*/  PRMT R33, R3, 0x5410, R33 ;  /* 0x0000541003217816 */ /* 0x000fe40000000021 */
[----:B------:R-:W-:Y:S02]  /*2e5b0*/  PRMT R3, R26, 0x3340, R30 ;  /* 0x000033401a037816 */ /* 0x000fe4000000001e */
[----:B------:R-:W-:-:S02]  /*2e5c0*/  LOP3.LUT R73, R73, 0xffff, RZ, 0xc0, !PT ;  /* 0x0000ffff49497812 */ /* 0x000fc400078ec0ff */
[----:B------:R-:W-:Y:S02]  /*2e5d0*/  SHF.R.U32.HI R26, RZ, 0x8, R26 ;  /* 0x00000008ff1a7819 */ /* 0x000fe4000001161a */
[----:B------:R-:W-:Y:S02]  /*2e5e0*/  SHF.R.U32.HI R30, RZ, 0x8, R30 ;  /* 0x00000008ff1e7819 */ /* 0x000fe4000001161e */
[----:B------:R-:W-:Y:S02]  /*2e5f0*/  PRMT R40, R3, 0x5410, R40 ;  /* 0x0000541003287816 */ /* 0x000fe40000000028 */
[----:B------:R-:W-:Y:S02]  /*2e600*/  PRMT R5, R73, 0x3340, R27 ;  /* 0x0000334049057816 */ /* 0x000fe4000000001b */
[----:B------:R-:W-:Y:S02]  /*2e610*/  PRMT R3, R91, 0x3340, R62 ;  /* 0x000033405b037816 */ /* 0x000fe4000000003e */
[----:B------:R-:W-:-:S02]  /*2e620*/  LOP3.LUT R30, R30, 0xffff, RZ, 0xc0, !PT ;  /* 0x0000ffff1e1e7812 */ /* 0x000fc400078ec0ff */
[----:B------:R-:W-:Y:S02]  /*2e630*/  LOP3.LUT R26, R26, 0xffff, RZ, 0xc0, !PT ;  /* 0x0000ffff1a1a7812 */ /* 0x000fe400078ec0ff */
[----:B------:R-:W-:Y:S02]  /*2e640*/  SHF.R.U32.HI R91, RZ, 0x8, R91 ;  /* 0x00000008ff5b7819 */ /* 0x000fe4000001165b */
[----:B------:R-:W-:Y:S02]  /*2e650*/  SHF.R.U32.HI R62, RZ, 0x8, R62 ;  /* 0x00000008ff3e7819 */ /* 0x000fe4000001163e */
[----:B------:R-:W-:Y:S02]  /*2e660*/  SHF.R.U32.HI R27, RZ, 0x8, R27 ;  /* 0x00000008ff1b7819 */ /* 0x000fe4000001161b */
[----:B------:R-:W-:Y:S02]  /*2e670*/  SHF.R.U32.HI R73, RZ, 0x8, R73 ;  /* 0x00000008ff497819 */ /* 0x000fe40000011649 */
[----:B------:R-:W-:-:S02]  /*2e680*/  SHF.R.U32.HI R25, RZ, 0x8, R25 ;  /* 0x00000008ff197819 */ /* 0x000fc40000011619 */
[----:B------:R-:W-:Y:S02]  /*2e690*/  SHF.R.U32.HI R35, RZ, 0x8, R35 ;  /* 0x00000008ff237819 */ /* 0x000fe40000011623 */
[----:B------:R-:W-:Y:S02]  /*2e6a0*/  PRMT R69, R5, 0x5410, R69 ;  /* 0x0000541005457816 */ /* 0x000fe40000000045 */
[----:B------:R-:W-:Y:S02]  /*2e6b0*/  PRMT R26, R26, 0x3340, R30 ;  /* 0x000033401a1a7816 */ /* 0x000fe4000000001e */
[----:B------:R-:W-:Y:S02]  /*2e6c0*/  PRMT R5, R75, 0x3340, R19 ;  /* 0x000033404b057816 */ /* 0x000fe40000000013 */
[----:B------:R-:W-:Y:S02]  /*2e6d0*/  SHF.R.U32.HI R65, RZ, 0x8, R65 ;  /* 0x00000008ff417819 */ /* 0x000fe40000011641 */
[----:B------:R-:W-:-:S02]  /*2e6e0*/  SHF.R.U32.HI R71, RZ, 0x8, R71 ;  /* 0x00000008ff477819 */ /* 0x000fc40000011647 */
[----:B------:R-:W-:Y:S02]  /*2e6f0*/  LOP3.LUT R11, R62, 0xffff, RZ, 0xc0, !PT ;  /* 0x0000ffff3e0b7812 */ /* 0x000fe400078ec0ff */
[----:B------:R-:W-:Y:S02]  /*2e700*/  LOP3.LUT R91, R91, 0xffff, RZ, 0xc0, !PT ;  /* 0x0000ffff5b5b7812 */ /* 0x000fe400078ec0ff */
[----:B------:R-:W-:Y:S02]  /*2e710*/  LOP3.LUT R30, R66, 0xffff, RZ, 0xc0, !PT ;  /* 0x0000ffff421e7812 */ /* 0x000fe400078ec0ff */
[----:B------:R-:W-:Y:S02]  /*2e720*/  LOP3.LUT R161, R161, 0xffff, RZ, 0xc0, !PT ;  /* 0x0000ffffa1a17812 */ /* 0x000fe400078ec0ff */
[----:B------:R-:W-:Y:S02]  /*2e730*/  LOP3.LUT R163, R163, 0xffff, RZ, 0xc0, !PT ;  /* 0x0000ffffa3a37812 */ /* 0x000fe400078ec0ff */
[----:B------:R-:W-:-:S02]  /*2e740*/  LOP3.LUT R165, R165, 0xffff, RZ, 0xc0, !PT ;  /* 0x0000ffffa5a57812 */ /* 0x000fc400078ec0ff */
[----:B------:R-:W-:Y:S02]  /*2e750*/  LOP3.LUT R136, R136, 0xffff, RZ, 0xc0, !PT ;  /* 0x0000ffff88887812 */ /* 0x000fe400078ec0ff */
[----:B------:R-:W-:Y:S02]  /*2e760*/  LOP3.LUT R140, R140, 0xffff, RZ, 0xc0, !PT ;  /* 0x0000ffff8c8c7812 */ /* 0x000fe400078ec0ff */
[----:B------:R-:W-:Y:S02]  /*2e770*/  LOP3.LUT R144, R144, 0xffff, RZ, 0xc0, !PT ;  /* 0x0000ffff90907812 */ /* 0x000fe400078ec0ff */
[----:B------:R-:W-:Y:S02]  /*2e780*/  SHF.R.U32.HI R67, RZ, 0x8, R67 ;  /* 0x00000008ff437819 */ /* 0x000fe40000011643 */
[----:B------:R-:W-:Y:S02]  /*2e790*/  LOP3.LUT R47, R47, 0xffff, RZ, 0xc0, !PT ;  /* 0x0000ffff2f2f7812 */ /* 0x000fe400078ec0ff */
[----:B------:R-:W-:-:S02]  /*2e7a0*/  LOP3.LUT R27, R27, 0xffff, RZ, 0xc0, !PT ;  /* 0x0000ffff1b1b7812 */ /* 0x000fc400078ec0ff */
[----:B------:R-:W-:Y:S02]  /*2e7b0*/  LOP3.LUT R73, R73, 0xffff, RZ, 0xc0, !PT ;  /* 0x0000ffff49497812 */ /* 0x000fe400078ec0ff */
[----:B------:R-:W-:Y:S02]  /*2e7c0*/  LOP3.LUT R35, R35, 0xffff, RZ, 0xc0, !PT ;  /* 0x0000ffff23237812 */ /* 0x000fe400078ec0ff */
[----:B------:R-:W-:Y:S02]  /*2e7d0*/  LOP3.LUT R25, R25, 0xffff, RZ, 0xc0, !PT ;  /* 0x0000ffff19197812 */ /* 0x000fe400078ec0ff */
[----:B------:R-:W-:Y:S02]  /*2e7e0*/  LOP3.LUT R61, R61, 0xffff, RZ, 0xc0, !PT ;  /* 0x0000ffff3d3d7812 */ /* 0x000fe400078ec0ff */
[----:B------:R-:W-:Y:S02]  /*2e7f0*/  PRMT R48, R3, 0x5410, R48 ;  /* 0x0000541003307816 */ /* 0x000fe40000000030 */
[----:B------:R-:W-:-:S02]  /*2e800*/  PRMT R42, R42, 0x3340, R46 ;  /* 0x000033402a2a7816 */ /* 0x000fc4000000002e */
[----:B------:R-:W-:Y:S02]  /*2e810*/  PRMT R50, R50, 0x3340, R1 ;  /* 0x0000334032327816 */ /* 0x000fe40000000001 */
[----:B------:R-:W-:Y:S02]  /*2e820*/  PRMT R18, R5, 0x5410, R18 ;  /* 0x0000541005127816 */ /* 0x000fe40000000012 */
[----:B------:R-:W-:Y:S02]  /*2e830*/  PRMT R3, R90, 0x3340, R94 ;  /* 0x000033405a037816 */ /* 0x000fe4000000005e */
[----:B------:R-:W-:Y:S02]  /*2e840*/  PRMT R57, R2, 0x5410, R57 ;  /* 0x0000541002397816 */ /* 0x000fe40000000039 */
[----:B------:R-:W-:Y:S02]  /*2e850*/  LOP3.LUT R65, R65, 0xffff, RZ, 0xc0, !PT ;  /* 0x0000ffff41417812 */ /* 0x000fe400078ec0ff */
[----:B------:R-:W-:-:S02]  /*2e860*/  LOP3.LUT R10, R10, 0xffff, RZ, 0xc0, !PT ;  /* 0x0000ffff0a0a7812 */ /* 0x000fc400078ec0ff */
[----:B------:R-:W-:Y:S02]  /*2e870*/  LOP3.LUT R71, R71, 0xffff, RZ, 0xc0, !PT ;  /* 0x0000ffff47477812 */ /* 0x000fe400078ec0ff */
[----:B------:R-:W-:Y:S02]  /*2e880*/  PRMT R11, R91, 0x3340, R11 ;  /* 0x000033405b0b7816 */ /* 0x000fe4000000000b */
[----:B------:R-:W-:Y:S02]  /*2e890*/  PRMT R30, R30, 0x3340, R1 ;  /* 0x000033401e1e7816 */ /* 0x000fe40000000001 */
[----:B------:R-:W-:Y:S02]  /*2e8a0*/  PRMT R63, R165, 0x3340, R4 ;  /* 0x00003340a53f7816 */ /* 0x000fe40000000004 */
[----:B------:R-:W-:Y:S02]  /*2e8b0*/  PRMT R5, R161, 0x3340, R163 ;  /* 0x00003340a1057816 */ /* 0x000fe400000000a3 */
[----:B------:R-:W-:-:S02]  /*2e8c0*/  PRMT R2, R144, 0x3340, R1 ;  /* 0x0000334090027816 */ /* 0x000fc40000000001 */
[----:B------:R-:W-:Y:S02]  /*2e8d0*/  PRMT R95, R136, 0x3340, R140 ;  /* 0x00003340885f7816 */ /* 0x000fe4000000008c */
[----:B------:R-:W-:Y:S02]  /*2e8e0*/  LOP3.LUT R67, R67, 0xffff, RZ, 0xc0, !PT ;  /* 0x0000ffff43437812 */ /* 0x000fe400078ec0ff */
[----:B------:R-:W-:Y:S02]  /*2e8f0*/  SHF.R.U32.HI R94, RZ, 0x8, R94 ;  /* 0x00000008ff5e7819 */ /* 0x000fe4000001165e */
[----:B------:R-:W-:Y:S02]  /*2e900*/  LOP3.LUT R177, R177, 0xffff, RZ, 0xc0, !PT ;  /* 0x0000ffffb1b17812 */ /* 0x000fe400078ec0ff */
[----:B------:R-:W-:Y:S02]  /*2e910*/  LOP3.LUT R179, R179, 0xffff, RZ, 0xc0, !PT ;  /* 0x0000ffffb3b37812 */ /* 0x000fe400078ec0ff */
[----:B------:R-:W-:-:S02]  /*2e920*/  LOP3.LUT R181, R181, 0xffff, RZ, 0xc0, !PT ;  /* 0x0000ffffb5b57812 */ /* 0x000fc400078ec0ff */
[----:B------:R-:W-:Y:S02]  /*2e930*/  PRMT R47, R47, 0x3340, R1 ;  /* 0x000033402f2f7816 */ /* 0x000fe40000000001 */
[----:B------:R-:W-:Y:S02]  /*2e940*/  PRMT R27, R73, 0x3340, R27 ;  /* 0x00003340491b7816 */ /* 0x000fe4000000001b */
[----:B------:R-:W-:Y:S02]  /*2e950*/  PRMT R25, R25, 0x3340, R35 ;  /* 0x0000334019197816 */ /* 0x000fe40000000023 */
[----:B------:R-:W-:Y:S02]  /*2e960*/  PRMT R61, R61, 0x3340, R1 ;  /* 0x000033403d3d7816 */ /* 0x000fe40000000001 */
[----:B------:R-:W-:Y:S02]  /*2e970*/  PRMT R46, R42, 0x5410, R50 ;  /* 0x000054102a2e7816 */ /* 0x000fe40000000032 */
[----:B------:R-:W-:-:S02]  /*2e980*/  PRMT R10, R10, 0x3340, R65 ;  /* 0x000033400a0a7816 */ /* 0x000fc40000000041 */
[----:B------:R-:W-:Y:S02]  /*2e990*/  PRMT R71, R71, 0x3340, R1 ;  /* 0x0000334047477816 */ /* 0x000fe40000000001 */
        /* <DEDUP_REMOVED lines=16> */
[----:B------:R-:W-:-:S02]  /*2eaa0*/  PRMT R43, R5, 0x5410, R43 ;  /* 0x00005410052b7816 */ /* 0x000fc4000000002b */
[--C-:B------:R-:W-:Y:S02]  /*2eab0*/  PRMT R8, R69, 0x4210, R7.reuse ;  /* 0x0000421045087816 */ /* 0x100fe40000000007 */
[----:B------:R-:W-:Y:S02]  /*2eac0*/  PRMT R9, R94, 0x5210, R7 ;  /* 0x000052105e097816 */ /* 0x000fe40000000007 */
[----:B------:R-:W-:Y:S01]  /*2ead0*/  PRMT R11, R95, 0x5210, R11 ;  /* 0x000052105f0b7816 */ /* 0x000fe2000000000b */
[----:B------:R-:W-:Y:S01]  /*2eae0*/  BAR.SYNC.DEFER_BLOCKING 0x0 ;  /* 0x0000000000007b1d */ /* 0x000fe20000010000 */
        /* <DEDUP_REMOVED lines=9> */
[----:B------:R-:W-:Y:S02]  /*2eb80*/  PRMT R53, R82, 0x3340, R53 ;  /* 0x0000334052357816 */ /* 0x000fe40000000035 */
[----:B------:R-:W-:Y:S02]  /*2eb90*/  PRMT R5, R89, 0x3340, R60 ;  /* 0x0000334059057816 */ /* 0x000fe4000000003c */
[----:B------:R-:W-:Y:S01]  /*2eba0*/  PRMT R0, R74, 0x3340, R78 ;  /* 0x000033404a007816 */ /* 0x000fe2000000004e */
[----:B------:R0:W-:Y:S01]  /*2ebb0*/  STSM.16.M88.4 [R56], R8 ;  /* 0x0000000838007844 */ /* 0x0001e20000000200 */
[----:B------:R-:W-:Y:S02]  /*2ebc0*/  LOP3.LUT R106, R106, 0xffff, RZ, 0xc0, !PT ;  /* 0x0000ffff6a6a7812 */ /* 0x000fe400078ec0ff */
[----:B------:R-:W-:Y:S02]  /*2ebd0*/  LOP3.LUT R110, R110, 0xffff, RZ, 0xc0, !PT ;  /* 0x0000ffff6e6e7812 */ /* 0x000fe400078ec0ff */
[----:B------:R-:W-:-:S02]  /*2ebe0*/  LOP3.LUT R114, R114, 0xffff, RZ, 0xc0, !PT ;  /* 0x0000ffff72727812 */ /* 0x000fc400078ec0ff */
[----:B------:R-:W-:Y:S02]  /*2ebf0*/  SHF.R.U32.HI R77, RZ, 0x8, R77 ;  /* 0x00000008ff4d7819 */ /* 0x000fe4000001164d */
[----:B------:R-:W-:Y:S02]  /*2ec00*/  SHF.R.U32.HI R79, RZ, 0x8, R79 ;  /* 0x00000008ff4f7819 */ /* 0x000fe4000001164f */
[----:B------:R-:W-:Y:S02]  /*2ec10*/  PRMT R49, R5, 0x5410, R49 ;  /* 0x0000541005317816 */ /* 0x000fe40000000031 */
[----:B------:R-:W-:Y:S02]  /*2ec20*/  PRMT R53, R0, 0x5410, R53 ;  /* 0x0000541000357816 */ /* 0x000fe40000000035 */
[----:B------:R-:W-:Y:S02]  /*2ec30*/  SHF.R.U32.HI R64, RZ, 0x8, R64 ;  /* 0x00000008ff407819 */ /* 0x000fe40000011640 */
[----:B------:R-:W-:-:S02]  /*2ec40*/  PRMT R5, R114, 0x3340, R1 ;  /* 0x0000334072057816 */ /* 0x000fc40000000001 */
[----:B------:R-:W-:Y:S02]  /*2ec50*/  PRMT R0, R106, 0x3340, R110 ;  /* 0x000033406a007816 */ /* 0x000fe4000000006e */
[----:B------:R-:W-:Y:S02]  /*2ec60*/  LOP3.LUT R79, R79, 0xffff, RZ, 0xc0, !PT ;  /* 0x0000ffff4f4f7812 */ /* 0x000fe400078ec0ff */
[----:B------:R-:W-:Y:S02]  /*2ec70*/  LOP3.LUT R77, R77, 0xffff, RZ, 0xc0, !PT ;  /* 0x0000ffff4d4d7812 */ /* 0x000fe400078ec0ff */
[----:B------:R-:W-:Y:S02]  /*2ec80*/  SHF.R.U32.HI R72, RZ, 0x8, R72 ;  /* 0x00000008ff487819 */ /* 0x000fe40000011648 */
[----:B------:R-:W-:Y:S02]  /*2ec90*/  SHF.R.U32.HI R76, RZ, 0x8, R76 ;  /* 0x00000008ff4c7819 */ /* 0x000fe4000001164c */
[----:B------:R-:W-:-:S02]  /*2eca0*/  SHF.R.U32.HI R80, RZ, 0x8, R80 ;  /* 0x00000008ff507819 */ /* 0x000fc40000011650 */
[----:B------:R-:W-:Y:S02]  /*2ecb0*/  SHF.R.U32.HI R106, RZ, 0x8, R106 ;  /* 0x00000008ff6a7819 */ /* 0x000fe4000001166a */
[----:B------:R-:W-:Y:S02]  /*2ecc0*/  SHF.R.U32.HI R110, RZ, 0x8, R110 ;  /* 0x00000008ff6e7819 */ /* 0x000fe4000001166e */
[----:B------:R-:W-:Y:S02]  /*2ecd0*/  SHF.R.U32.HI R114, RZ, 0x8, R114 ;  /* 0x00000008ff727819 */ /* 0x000fe40000011672 */
[----:B------:R-:W-:Y:S02]  /*2ece0*/  LOP3.LUT R35, R64, 0xffff, RZ, 0xc0, !PT ;  /* 0x0000ffff40237812 */ /* 0x000fe400078ec0ff */
        /* <DEDUP_REMOVED lines=16> */
[--C-:B0-----:R-:W-:Y:S02]  /*2edf0*/  PRMT R8, R13, 0x4210, R15.reuse ;  /* 0x000042100d087816 */ /* 0x101fe4000000000f */
[----:B------:R-:W-:Y:S02]  /*2ee00*/  PRMT R9, R27, 0x5210, R15 ;  /* 0x000052101b097816 */ /* 0x000fe4000000000f */
[--C-:B------:R-:W-:Y:S01]  /*2ee10*/  PRMT R10, R12, 0x4210, R16.reuse ;  /* 0x000042100c0a7816 */ /* 0x100fe20000000010 */
[----:B------:R-:W-:Y:S01]  /*2ee20*/  BAR.SYNC.DEFER_BLOCKING 0x0 ;  /* 0x0000000000007b1d */ /* 0x000fe20000010000 */
[----:B------:R-:W-:-:S05]  /*2ee30*/  PRMT R11, R25, 0x5210, R16 ;  /* 0x00005210190b7816 */ /* 0x000fca0000000010 */
[----:B------:R-:W0:Y:S02]  /*2ee40*/  LDS.128 R12, [R76+UR6] ;  /* 0x000000064c0c7984 */ /* 0x000e240008000c00 */
[----:B------:R-:W-:Y:S01]  /*2ee50*/  BAR.SYNC.DEFER_BLOCKING 0x0 ;  /* 0x0000000000007b1d */ /* 0x000fe20000010000 */
[----:B------:R-:W-:Y:S02]  /*2ee60*/  SHF.R.U32.HI R75, RZ, 0x8, R75 ;  /* 0x00000008ff4b7819 */ /* 0x000fe4000001164b */
[----:B------:R-:W-:Y:S02]  /*2ee70*/  SHF.R.U32.HI R19, RZ, 0x8, R19 ;  /* 0x00000008ff137819 */ /* 0x000fe40000011613 */
[----:B------:R-:W-:Y:S02]  /*2ee80*/  SHF.R.U32.HI R81, RZ, 0x8, R81 ;  /* 0x00000008ff517819 */ /* 0x000fe40000011651 */
[----:B------:R-:W-:Y:S02]  /*2ee90*/  LOP3.LUT R19, R19, 0xffff, RZ, 0xc0, !PT ;  /* 0x0000ffff13137812 */ /* 0x000fe400078ec0ff */
[----:B------:R-:W-:-:S02]  /*2eea0*/  LOP3.LUT R75, R75, 0xffff, RZ, 0xc0, !PT ;  /* 0x0000ffff4b4b7812 */ /* 0x000fc400078ec0ff */
[----:B------:R-:W-:Y:S01]  /*2eeb0*/  LOP3.LUT R81, R81, 0xffff, RZ, 0xc0, !PT ;  /* 0x0000ffff51517812 */ /* 0x000fe200078ec0ff */
[----:B------:R1:W-:Y:S01]  /*2eec0*/  STSM.16.M88.4 [R56], R8 ;  /* 0x0000000838007844 */ /* 0x0003e20000000200 */
[----:B------:R-:W-:Y:S02]  /*2eed0*/  PRMT R19, R75, 0x3340, R19 ;  /* 0x000033404b137816 */ /* 0x000fe40000000013 */
[----:B------:R-:W-:Y:S02]  /*2eee0*/  PRMT R81, R81, 0x3340, R1 ;  /* 0x0000334051517816 */ /* 0x000fe40000000001 */
[----:B------:R-:W-:Y:S02]  /*2eef0*/  LOP3.LUT R23, R23, 0xffff, RZ, 0xc0, !PT ;  /* 0x0000ffff17177812 */ /* 0x000fe400078ec0ff */
[----:B------:R-:W-:Y:S02]  /*2ef00*/  PRMT R19, R19, 0x5410, R81 ;  /* 0x0000541013137816 */ /* 0x000fe40000000051 */
[----:B------:R-:W-:-:S02]  /*2ef10*/  LOP3.LUT R152, R152, 0xffff, RZ, 0xc0, !PT ;  /* 0x0000ffff98987812 */ /* 0x000fc400078ec0ff */
[----:B------:R-:W-:Y:S02]  /*2ef20*/  SHF.R.U32.HI R22, RZ, 0x8, R22 ;  /* 0x00000008ff167819 */ /* 0x000fe40000011616 */
[--C-:B-1----:R-:W-:Y:S02]  /*2ef30*/  PRMT R8, R18, 0x4210, R23.reuse ;  /* 0x0000421012087816 */ /* 0x102fe40000000017 */
[----:B------:R-:W-:Y:S02]  /*2ef40*/  PRMT R9, R19, 0x5210, R23 ;  /* 0x0000521013097816 */ /* 0x000fe40000000017 */
[----:B------:R-:W-:Y:S01]  /*2ef50*/  PRMT R10, R17, 0x4210, R152 ;  /* 0x00004210110a7816 */ /* 0x000fe20000000098 */
[----:B------:R-:W-:Y:S01]  /*2ef60*/  BAR.SYNC.DEFER_BLOCKING 0x0 ;  /* 0x0000000000007b1d */ /* 0x000fe20000010000 */
[----:B------:R-:W-:-:S04]  /*2ef70*/  LOP3.LUT R22, R22, 0xffff, RZ, 0xc0, !PT ;  /* 0x0000ffff16167812 */ /* 0x000fc800078ec0ff */
[----:B------:R-:W-:Y:S01]  /*2ef80*/  PRMT R22, R22, 0x3340, R1 ;  /* 0x0000334016167816 */ /* 0x000fe20000000001 */
[----:B------:R-:W1:Y:S03]  /*2ef90*/  LDS.128 R16, [R76+UR6] ;  /* 0x000000064c107984 */ /* 0x000e660008000c00 */
[----:B------:R-:W-:-:S04]  /*2efa0*/  PRMT R22, R77, 0x5410, R22 ;  /* 0x000054104d167816 */ /* 0x000fc80000000016 */
[----:B------:R-:W-:Y:S01]  /*2efb0*/  PRMT R11, R22, 0x5210, R152 ;  /* 0x00005210160b7816 */ /* 0x000fe20000000098 */
[----:B------:R-:W-:Y:S01]  /*2efc0*/  BAR.SYNC.DEFER_BLOCKING 0x0 ;  /* 0x0000000000007b1d */ /* 0x000fe20000010000 */
[----:B------:R-:W-:Y:S02]  /*2efd0*/  LOP3.LUT R159, R159, 0xffff, RZ, 0xc0, !PT ;  /* 0x0000ffff9f9f7812 */ /* 0x000fe400078ec0ff */
[----:B------:R-:W-:-:S03]  /*2efe0*/  LOP3.LUT R160, R160, 0xffff, RZ, 0xc0, !PT ;  /* 0x0000ffffa0a07812 */ /* 0x000fc600078ec0ff */
[----:B------:R2:W-:Y:S01]  /*2eff0*/  STSM.16.M88.4 [R56], R8 ;  /* 0x0000000838007844 */ /* 0x0005e20000000200 */
[----:B------:R-:W-:Y:S02]  /*2f000*/  SHF.R.U32.HI R153, RZ, 0x8, R153 ;  /* 0x00000008ff997819 */ /* 0x000fe40000011699 */
[----:B------:R-:W-:Y:S02]  /*2f010*/  SHF.R.U32.HI R155, RZ, 0x8, R155 ;  /* 0x00000008ff9b7819 */ /* 0x000fe4000001169b */
[----:B------:R-:W-:Y:S02]  /*2f020*/  SHF.R.U32.HI R157, RZ, 0x8, R157 ;  /* 0x00000008ff9d7819 */ /* 0x000fe4000001169d */
[----:B------:R-:W-:Y:S02]  /*2f030*/  SHF.R.U32.HI R154, RZ, 0x8, R154 ;  /* 0x00000008ff9a7819 */ /* 0x000fe4000001169a */
[----:B------:R-:W-:Y:S02]  /*2f040*/  SHF.R.U32.HI R156, RZ, 0x8, R156 ;  /* 0x00000008ff9c7819 */ /* 0x000fe4000001169c */
[----:B------:R-:W-:-:S02]  /*2f050*/  SHF.R.U32.HI R158, RZ, 0x8, R158 ;  /* 0x00000008ff9e7819 */ /* 0x000fc4000001169e */
[----:B--2---:R-:W-:Y:S02]  /*2f060*/  PRMT R8, R21, 0x4210, R159 ;  /* 0x0000421015087816 */ /* 0x004fe4000000009f */
[----:B------:R-:W-:Y:S01]  /*2f070*/  PRMT R10, R20, 0x4210, R160 ;  /* 0x00004210140a7816 */ /* 0x000fe200000000a0 */
[----:B------:R-:W-:Y:S01]  /*2f080*/  BAR.SYNC.DEFER_BLOCKING 0x0 ;  /* 0x0000000000007b1d */ /* 0x000fe20000010000 */
[----:B------:R-:W-:Y:S02]  /*2f090*/  LOP3.LUT R155, R155, 0xffff, RZ, 0xc0, !PT ;  /* 0x0000ffff9b9b7812 */ /* 0x000fe400078ec0ff */
[----:B------:R-:W-:Y:S02]  /*2f0a0*/  LOP3.LUT R153, R153, 0xffff, RZ, 0xc0, !PT ;  /* 0x0000ffff99997812 */ /* 0x000fe400078ec0ff */
[----:B------:R-:W-:Y:S02]  /*2f0b0*/  LOP3.LUT R157, R157, 0xffff, RZ, 0xc0, !PT ;  /* 0x0000ffff9d9d7812 */ /* 0x000fe400078ec0ff */
[----:B------:R-:W-:-:S02]  /*2f0c0*/  LOP3.LUT R156, R156, 0xffff, RZ, 0xc0, !PT ;  /* 0x0000ffff9c9c7812 */ /* 0x000fc400078ec0ff */
[----:B------:R-:W-:Y:S02]  /*2f0d0*/  LOP3.LUT R154, R154, 0xffff, RZ, 0xc0, !PT ;  /* 0x0000ffff9a9a7812 */ /* 0x000fe400078ec0ff */
[----:B------:R-:W-:Y:S01]  /*2f0e0*/  LOP3.LUT R158, R158, 0xffff, RZ, 0xc0, !PT ;  /* 0x0000ffff9e9e7812 */ /* 0x000fe200078ec0ff */
[----:B------:R-:W2:Y:S01]  /*2f0f0*/  LDS.128 R20, [R76+UR6] ;  /* 0x000000064c147984 */ /* 0x000ea20008000c00 */
[----:B------:R-:W-:Y:S02]  /*2f100*/  PRMT R153, R153, 0x3340, R155 ;  /* 0x0000334099997816 */ /* 0x000fe4000000009b */
[--C-:B------:R-:W-:Y:S02]  /*2f110*/  PRMT R157, R157, 0x3340, R1.reuse ;  /* 0x000033409d9d7816 */ /* 0x100fe40000000001 */
[----:B------:R-:W-:Y:S02]  /*2f120*/  PRMT R154, R154, 0x3340, R156 ;  /* 0x000033409a9a7816 */ /* 0x000fe4000000009c */
[----:B------:R-:W-:-:S02]  /*2f130*/  PRMT R158, R158, 0x3340, R1 ;  /* 0x000033409e9e7816 */ /* 0x000fc40000000001 */
[----:B------:R-:W-:Y:S02]  /*2f140*/  PRMT R153, R153, 0x5410, R157 ;  /* 0x0000541099997816 */ /* 0x000fe4000000009d */
[----:B------:R-:W-:Y:S02]  /*2f150*/  PRMT R154, R154, 0x5410, R158 ;  /* 0x000054109a9a7816 */ /* 0x000fe4000000009e */
[----:B------:R-:W-:Y:S02]  /*2f160*/  PRMT R9, R153, 0x5210, R159 ;  /* 0x0000521099097816 */ /* 0x000fe4000000009f */
[----:B------:R-:W-:Y:S01]  /*2f170*/  PRMT R11, R154, 0x5210, R160 ;  /* 0x000052109a0b7816 */ /* 0x000fe200000000a0 */
[----:B------:R-:W-:Y:S01]  /*2f180*/  BAR.SYNC.DEFER_BLOCKING 0x0 ;  /* 0x0000000000007b1d */ /* 0x000fe20000010000 */
[----:B------:R-:W-:Y:S02]  /*2f190*/  SHF.R.U32.HI R24, RZ, 0x8, R24 ;  /* 0x00000008ff187819 */ /* 0x000fe40000011618 */
[----:B------:R-:W-:-:S02]  /*2f1a0*/  SHF.R.U32.HI R28, RZ, 0x8, R28 ;  /* 0x00000008ff1c7819 */ /* 0x000fc4000001161c */
[----:B------:R-:W-:Y:S02]  /*2f1b0*/  SHF.R.U32.HI R32, RZ, 0x8, R32 ;  /* 0x00000008ff207819 */ /* 0x000fe40000011620 */
[----:B------:R-:W-:Y:S02]  /*2f1c0*/  SHF.R.U32.HI R34, RZ, 0x8, R34 ;  /* 0x00000008ff227819 */ /* 0x000fe40000011622 */
[----:B------:R-:W-:Y:S01]  /*2f1d0*/  LOP3.LUT R28, R28, 0xffff, RZ, 0xc0, !PT ;  /* 0x0000ffff1c1c7812 */ /* 0x000fe200078ec0ff */
[----:B------:R3:W-:Y:S01]  /*2f1e0*/  STSM.16.M88.4 [R56], R8 ;  /* 0x0000000838007844 */ /* 0x0007e20000000200 */
[----:B------:R-:W-:Y:S02]  /*2f1f0*/  LOP3.LUT R24, R24, 0xffff, RZ, 0xc0, !PT ;  /* 0x0000ffff18187812 */ /* 0x000fe400078ec0ff */
[----:B------:R-:W-:Y:S02]  /*2f200*/  SHF.R.U32.HI R74, RZ, 0x8, R74 ;  /* 0x00000008ff4a7819 */ /* 0x000fe4000001164a */
[----:B------:R-:W-:-:S02]  /*2f210*/  SHF.R.U32.HI R78, RZ, 0x8, R78 ;  /* 0x00000008ff4e7819 */ /* 0x000fc4000001164e */
[----:B------:R-:W-:Y:S02]  /*2f220*/  LOP3.LUT R32, R32, 0xffff, RZ, 0xc0, !PT ;  /* 0x0000ffff20207812 */ /* 0x000fe400078ec0ff */
[----:B------:R-:W-:Y:S02]  /*2f230*/  LOP3.LUT R34, R34, 0xffff, RZ, 0xc0, !PT ;  /* 0x0000ffff22227812 */ /* 0x000fe400078ec0ff */
[----:B------:R-:W-:Y:S02]  /*2f240*/  PRMT R24, R24, 0x3340, R28 ;  /* 0x0000334018187816 */ /* 0x000fe4000000001c */
[----:B------:R-:W-:Y:S02]  /*2f250*/  LOP3.LUT R62, R78, 0xffff, RZ, 0xc0, !PT ;  /* 0x0000ffff4e3e7812 */ /* 0x000fe400078ec0ff */
[----:B------:R-:W-:Y:S02]  /*2f260*/  LOP3.LUT R74, R74, 0xffff, RZ, 0xc0, !PT ;  /* 0x0000ffff4a4a7812 */ /* 0x000fe400078ec0ff */
        /* <DEDUP_REMOVED lines=10> */
[----:B------:R-:W-:Y:S02]  /*2f310*/  SHF.R.U32.HI R164, RZ, 0x8, R164 ;  /* 0x00000008ffa47819 */ /* 0x000fe400000116a4 */
[----:B------:R-:W-:Y:S02]  /*2f320*/  SHF.R.U32.HI R166, RZ, 0x8, R166 ;  /* 0x00000008ffa67819 */ /* 0x000fe400000116a6 */
[----:B------:R-:W-:Y:S02]  /*2f330*/  LOP3.LUT R163, R163, 0xffff, RZ, 0xc0, !PT ;  /* 0x0000ffffa3a37812 */ /* 0x000fe400078ec0ff */
[----:B------:R-:W-:Y:S01]  /*2f340*/  LOP3.LUT R161, R161, 0xffff, RZ, 0xc0, !PT ;  /* 0x0000ffffa1a17812 */ /* 0x000fe200078ec0ff */
[----:B------:R-:W4:Y:S01]  /*2f350*/  LDS.128 R24, [R76+UR6] ;  /* 0x000000064c187984 */ /* 0x000f220008000c00 */
        /* <DEDUP_REMOVED lines=9> */
[----:B------:R-:W-:Y:S02]  /*2f3f0*/  PRMT R162, R162, 0x5410, R166 ;  /* 0x00005410a2a27816 */ /* 0x000fe400000000a6 */
[----:B------:R-:W-:Y:S02]  /*2f400*/  LOP3.LUT R167, R167, 0xffff, RZ, 0xc0, !PT ;  /* 0x0000ffffa7a77812 */ /* 0x000fe400078ec0ff */
[----:B------:R-:W-:Y:S02]  /*2f410*/  LOP3.LUT R168, R168, 0xffff, RZ, 0xc0, !PT ;  /* 0x0000ffffa8a87812 */ /* 0x000fe400078ec0ff */
[----:B---3--:R-:W-:-:S02]  /*2f420*/  PRMT R8, R63, 0x4210, R167 ;  /* 0x000042103f087816 */ /* 0x008fc400000000a7 */
[----:B------:R-:W-:Y:S02]  /*2f430*/  PRMT R9, R161, 0x5210, R167 ;  /* 0x00005210a1097816 */ /* 0x000fe400000000a7 */
[--C-:B------:R-:W-:Y:S02]  /*2f440*/  PRMT R10, R51, 0x4210, R168.reuse ;  /* 0x00004210330a7816 */ /* 0x100fe400000000a8 */
[----:B------:R-:W-:Y:S01]  /*2f450*/  PRMT R11, R162, 0x5210, R168 ;  /* 0x00005210a20b7816 */ /* 0x000fe200000000a8 */
[----:B------:R-:W-:Y:S01]  /*2f460*/  BAR.SYNC.DEFER_BLOCKING 0x0 ;  /* 0x0000000000007b1d */ /* 0x000fe20000010000 */
[----:B------:R-:W-:Y:S02]  /*2f470*/  SHF.R.U32.HI R89, RZ, 0x8, R89 ;  /* 0x00000008ff597819 */ /* 0x000fe40000011659 */
[----:B------:R-:W-:Y:S02]  /*2f480*/  SHF.R.U32.HI R60, RZ, 0x8, R60 ;  /* 0x00000008ff3c7819 */ /* 0x000fe4000001163c */
[----:B------:R-:W-:-:S02]  /*2f490*/  LOP3.LUT R89, R89, 0xffff, RZ, 0xc0, !PT ;  /* 0x0000ffff59597812 */ /* 0x000fc400078ec0ff */
[----:B------:R-:W-:Y:S01]  /*2f4a0*/  LOP3.LUT R28, R60, 0xffff, RZ, 0xc0, !PT ;  /* 0x0000ffff3c1c7812 */ /* 0x000fe200078ec0ff */
[----:B------:R3:W-:Y:S03]  /*2f4b0*/  STSM.16.M88.4 [R56], R8 ;  /* 0x0000000838007844 */ /* 0x0007e60000000200 */
[----:B------:R-:W-:Y:S02]  /*2f4c0*/  PRMT R28, R89, 0x3340, R28 ;  /* 0x00003340591c7816 */ /* 0x000fe4000000001c */
[----:B------:R-:W-:Y:S02]  /*2f4d0*/  PRMT R35, R35, 0x3340, R1 ;  /* 0x0000334023237816 */ /* 0x000fe40000000001 */
[----:B------:R-:W-:Y:S02]  /*2f4e0*/  LOP3.LUT R175, R175, 0xffff, RZ, 0xc0, !PT ;  /* 0x0000ffffafaf7812 */ /* 0x000fe400078ec0ff */
[----:B------:R-:W-:-:S02]  /*2f4f0*/  LOP3.LUT R176, R176, 0xffff, RZ, 0xc0, !PT ;  /* 0x0000ffffb0b07812 */ /* 0x000fc400078ec0ff */
[----:B------:R-:W-:Y:S02]  /*2f500*/  PRMT R67, R28, 0x5410, R35 ;  /* 0x000054101c437816 */ /* 0x000fe40000000023 */
[----:B------:R-:W-:Y:S02]  /*2f510*/  SHF.R.U32.HI R169, RZ, 0x8, R169 ;  /* 0x00000008ffa97819 */ /* 0x000fe400000116a9 */
[----:B---3--:R-:W-:Y:S02]  /*2f520*/  PRMT R8, R31, 0x4210, R175 ;  /* 0x000042101f087816 */ /* 0x008fe400000000af */
[----:B------:R-:W-:Y:S01]  /*2f530*/  PRMT R10, R29, 0x4210, R176 ;  /* 0x000042101d0a7816 */ /* 0x000fe200000000b0 */
[----:B------:R-:W-:Y:S01]  /*2f540*/  BAR.SYNC.DEFER_BLOCKING 0x0 ;  /* 0x0000000000007b1d */ /* 0x000fe20000010000 */
[----:B------:R-:W-:Y:S02]  /*2f550*/  SHF.R.U32.HI R171, RZ, 0x8, R171 ;  /* 0x00000008ffab7819 */ /* 0x000fe400000116ab */
[----:B------:R-:W-:-:S02]  /*2f560*/  SHF.R.U32.HI R173, RZ, 0x8, R173 ;  /* 0x00000008ffad7819 */ /* 0x000fc400000116ad */
[----:B------:R-:W-:Y:S02]  /*2f570*/  SHF.R.U32.HI R170, RZ, 0x8, R170 ;  /* 0x00000008ffaa7819 */ /* 0x000fe400000116aa */
[----:B------:R-:W-:Y:S02]  /*2f580*/  SHF.R.U32.HI R172, RZ, 0x8, R172 ;  /* 0x00000008ffac7819 */ /* 0x000fe400000116ac */
[----:B------:R-:W-:Y:S02]  /*2f590*/  SHF.R.U32.HI R174, RZ, 0x8, R174 ;  /* 0x00000008ffae7819 */ /* 0x000fe400000116ae */
[----:B------:R-:W-:Y:S02]  /*2f5a0*/  LOP3.LUT R171, R171, 0xffff, RZ, 0xc0, !PT ;  /* 0x0000ffffabab7812 */ /* 0x000fe400078ec0ff */
[----:B------:R-:W-:Y:S02]  /*2f5b0*/  LOP3.LUT R169, R169, 0xffff, RZ, 0xc0, !PT ;  /* 0x0000ffffa9a97812 */ /* 0x000fe400078ec0ff */
[----:B------:R-:W-:Y:S01]  /*2f5c0*/  LOP3.LUT R173, R173, 0xffff, RZ, 0xc0, !PT ;  /* 0x0000ffffadad7812 */ /* 0x000fe200078ec0ff */
[----:B------:R-:W3:Y:S01]  /*2f5d0*/  LDS.128 R28, [R76+UR6] ;  /* 0x000000064c1c7984 */ /* 0x000ee20008000c00 */
[----:B------:R-:W-:-:S02]  /*2f5e0*/  LOP3.LUT R172, R172, 0xffff, RZ, 0xc0, !PT ;  /* 0x0000ffffacac7812 */ /* 0x000fc400078ec0ff */
[----:B------:R-:W-:Y:S02]  /*2f5f0*/  LOP3.LUT R170, R170, 0xffff, RZ, 0xc0, !PT ;  /* 0x0000ffffaaaa7812 */ /* 0x000fe400078ec0ff */
[----:B------:R-:W-:Y:S02]  /*2f600*/  LOP3.LUT R174, R174, 0xffff, RZ, 0xc0, !PT ;  /* 0x0000ffffaeae7812 */ /* 0x000fe400078ec0ff */
        /* <DEDUP_REMOVED lines=9> */
[----:B------:R-:W-:-:S05]  /*2f6a0*/  LOP3.LUT R184, R184, 0xffff, RZ, 0xc0, !PT ;  /* 0x0000ffffb8b87812 */ /* 0x000fca00078ec0ff */
[----:B------:R0:W-:Y:S01]  /*2f6b0*/  STSM.16.M88.4 [R56], R8 ;  /* 0x0000000838007844 */ /* 0x0001e20000000200 */
[----:B------:R-:W-:Y:S02]  /*2f6c0*/  SHF.R.U32.HI R177, RZ, 0x8, R177 ;  /* 0x00000008ffb17819 */ /* 0x000fe400000116b1 */
[----:B------:R-:W-:Y:S02]  /*2f6d0*/  SHF.R.U32.HI R179, RZ, 0x8, R179 ;  /* 0x00000008ffb37819 */ /* 0x000fe400000116b3 */
[----:B------:R-:W-:Y:S02]  /*2f6e0*/  SHF.R.U32.HI R181, RZ, 0x8, R181 ;  /* 0x00000008ffb57819 */ /* 0x000fe400000116b5 */
[----:B------:R-:W-:Y:S02]  /*2f6f0*/  SHF.R.U32.HI R178, RZ, 0x8, R178 ;  /* 0x00000008ffb27819 */ /* 0x000fe400000116b2 */
[----:B------:R-:W-:Y:S02]  /*2f700*/  SHF.R.U32.HI R180, RZ, 0x8, R180 ;  /* 0x00000008ffb47819 */ /* 0x000fe400000116b4 */
[----:B------:R-:W-:-:S02]  /*2f710*/  SHF.R.U32.HI R182, RZ, 0x8, R182 ;  /* 0x00000008ffb67819 */ /* 0x000fc400000116b6 */
[----:B0-----:R-:W-:Y:S01]  /*2f720*/  PRMT R10, R33, 0x4210, R184 ;  /* 0x00004210210a7816 */ /* 0x001fe200000000b8 */
[----:B------:R-:W-:Y:S01]  /*2f730*/  BAR.SYNC.DEFER_BLOCKING 0x0 ;  /* 0x0000000000007b1d */ /* 0x000fe20000010000 */
[----:B------:R-:W-:Y:S02]  /*2f740*/  LOP3.LUT R179, R179, 0xffff, RZ, 0xc0, !PT ;  /* 0x0000ffffb3b37812 */ /* 0x000fe400078ec0ff */
[----:B------:R-:W-:Y:S02]  /*2f750*/  LOP3.LUT R177, R177, 0xffff, RZ, 0xc0, !PT ;  /* 0x0000ffffb1b17812 */ /* 0x000fe400078ec0ff */
[----:B------:R-:W-:Y:S02]  /*2f760*/  LOP3.LUT R181, R181, 0xffff, RZ, 0xc0, !PT ;  /* 0x0000ffffb5b57812 */ /* 0x000fe400078ec0ff */
[----:B------:R-:W-:Y:S02]  /*2f770*/  LOP3.LUT R180, R180, 0xffff, RZ, 0xc0, !PT ;  /* 0x0000ffffb4b47812 */ /* 0x000fe400078ec0ff */
[----:B------:R-:W-:-:S02]  /*2f780*/  LOP3.LUT R178, R178, 0xffff, RZ, 0xc0, !PT ;  /* 0x0000ffffb2b27812 */ /* 0x000fc400078ec0ff */
[----:B------:R-:W-:Y:S01]  /*2f790*/  LOP3.LUT R182, R182, 0xffff, RZ, 0xc0, !PT ;  /* 0x0000ffffb6b67812 */ /* 0x000fe200078ec0ff */
[----:B------:R-:W0:Y:S01]  /*2f7a0*/  LDS.128 R32, [R76+UR6] ;  /* 0x000000064c207984 */ /* 0x000e220008000c00 */
[----:B------:R-:W-:Y:S02]  /*2f7b0*/  PRMT R177, R177, 0x3340, R179 ;  /* 0x00003340b1b17816 */ /* 0x000fe400000000b3 */
[--C-:B------:R-:W-:Y:S02]  /*2f7c0*/  PRMT R181, R181, 0x3340, R1.reuse ;  /* 0x00003340b5b57816 */ /* 0x100fe40000000001 */
[----:B------:R-:W-:Y:S02]  /*2f7d0*/  PRMT R178, R178, 0x3340, R180 ;  /* 0x00003340b2b27816 */ /* 0x000fe400000000b4 */
[----:B------:R-:W-:Y:S02]  /*2f7e0*/  PRMT R182, R182, 0x3340, R1 ;  /* 0x00003340b6b67816 */ /* 0x000fe40000000001 */
[----:B------:R-:W-:-:S02]  /*2f7f0*/  PRMT R177, R177, 0x5410, R181 ;  /* 0x00005410b1b17816 */ /* 0x000fc400000000b5 */
[----:B------:R-:W-:Y:S02]  /*2f800*/  PRMT R178, R178, 0x5410, R182 ;  /* 0x00005410b2b27816 */ /* 0x000fe400000000b6 */
[----:B------:R-:W-:Y:S02]  /*2f810*/  LOP3.LUT R183, R183, 0xffff, RZ, 0xc0, !PT ;  /* 0x0000ffffb7b77812 */ /* 0x000fe400078ec0ff */
[----:B------:R-:W-:Y:S02]  /*2f820*/  PRMT R11, R178, 0x5210, R184 ;  /* 0x00005210b20b7816 */ /* 0x000fe400000000b8 */
[--C-:B------:R-:W-:Y:S02]  /*2f830*/  PRMT R8, R43, 0x4210, R183.reuse ;  /* 0x000042102b087816 */ /* 0x100fe400000000b7 */
[----:B------:R-:W-:Y:S01]  /*2f840*/  PRMT R9, R177, 0x5210, R183 ;  /* 0x00005210b1097816 */ /* 0x000fe200000000b7 */
[----:B------:R-:W-:Y:S01]  /*2f850*/  BAR.SYNC.DEFER_BLOCKING 0x0 ;  /* 0x0000000000007b1d */ /* 0x000fe20000010000 */
[----:B------:R-:W-:-:S02]  /*2f860*/  LOP3.LUT R191, R191, 0xffff, RZ, 0xc0, !PT ;  /* 0x0000ffffbfbf7812 */ /* 0x000fc400078ec0ff */
[----:B------:R-:W-:-:S03]  /*2f870*/  LOP3.LUT R192, R192, 0xffff, RZ, 0xc0, !PT ;  /* 0x0000ffffc0c07812 */ /* 0x000fc600078ec0ff */
[----:B------:R1:W-:Y:S01]  /*2f880*/  STSM.16.M88.4 [R56], R8 ;  /* 0x0000000838007844 */ /* 0x0003e20000000200 */
[----:B------:R-:W-:Y:S02]  /*2f890*/  LOP3.LUT R43, R36, 0xffff, RZ, 0xc0, !PT ;  /* 0x0000ffff242b7812 */ /* 0x000fe400078ec0ff */
[----:B------:R-:W-:Y:S02]  /*2f8a0*/  LOP3.LUT R42, R38, 0xffff, RZ, 0xc0, !PT ;  /* 0x0000ffff262a7812 */ /* 0x000fe400078ec0ff */
[----:B------:R-:W-:Y:S02]  /*2f8b0*/  SHF.R.U32.HI R185, RZ, 0x8, R185 ;  /* 0x00000008ffb97819 */ /* 0x000fe400000116b9 */
[----:B------:R-:W-:Y:S02]  /*2f8c0*/  SHF.R.U32.HI R187, RZ, 0x8, R187 ;  /* 0x00000008ffbb7819 */ /* 0x000fe400000116bb */
[----:B------:R-:W-:Y:S02]  /*2f8d0*/  SHF.R.U32.HI R189, RZ, 0x8, R189 ;  /* 0x00000008ffbd7819 */ /* 0x000fe400000116bd */
[----:B------:R-:W-:-:S02]  /*2f8e0*/  SHF.R.U32.HI R186, RZ, 0x8, R186 ;  /* 0x00000008ffba7819 */ /* 0x000fc400000116ba */
[----:B-1----:R-:W-:Y:S02]  /*2f8f0*/  PRMT R8, R39, 0x4210, R191 ;  /* 0x0000421027087816 */ /* 0x002fe400000000bf */
[----:B------:R-:W-:Y:S01]  /*2f900*/  PRMT R10, R37, 0x4210, R192 ;  /* 0x00004210250a7816 */ /* 0x000fe200000000c0 */
[----:B------:R-:W-:Y:S01]  /*2f910*/  BAR.SYNC.DEFER_BLOCKING 0x0 ;  /* 0x0000000000007b1d */ /* 0x000fe20000010000 */
[----:B------:R-:W-:Y:S02]  /*2f920*/  SHF.R.U32.HI R188, RZ, 0x8, R188 ;  /* 0x00000008ffbc7819 */ /* 0x000fe400000116bc */
[----:B------:R-:W-:Y:S02]  /*2f930*/  SHF.R.U32.HI R190, RZ, 0x8, R190 ;  /* 0x00000008ffbe7819 */ /* 0x000fe400000116be */
[----:B------:R-:W-:Y:S02]  /*2f940*/  LOP3.LUT R187, R187, 0xffff, RZ, 0xc0, !PT ;  /* 0x0000ffffbbbb7812 */ /* 0x000fe400078ec0ff */
[----:B------:R-:W-:-:S02]  /*2f950*/  LOP3.LUT R185, R185, 0xffff, RZ, 0xc0, !PT ;  /* 0x0000ffffb9b97812 */ /* 0x000fc400078ec0ff */
[----:B------:R-:W-:Y:S02]  /*2f960*/  LOP3.LUT R189, R189, 0xffff, RZ, 0xc0, !PT ;  /* 0x0000ffffbdbd7812 */ /* 0x000fe400078ec0ff */
[----:B------:R-:W-:Y:S02]  /*2f970*/  LOP3.LUT R188, R188, 0xffff, RZ, 0xc0, !PT ;  /* 0x0000ffffbcbc7812 */ /* 0x000fe400078ec0ff */
[----:B------:R-:W-:Y:S02]  /*2f980*/  LOP3.LUT R186, R186, 0xffff, RZ, 0xc0, !PT ;  /* 0x0000ffffbaba7812 */ /* 0x000fe400078ec0ff */
[----:B------:R-:W-:Y:S01]  /*2f990*/  LOP3.LUT R190, R190, 0xffff, RZ, 0xc0, !PT ;  /* 0x0000ffffbebe7812 */ /* 0x000fe200078ec0ff */
[----:B------:R-:W1:Y:S01]  /*2f9a0*/  LDS.128 R36, [R76+UR6] ;  /* 0x000000064c247984 */ /* 0x000e620008000c00 */
[----:B------:R-:W-:Y:S02]  /*2f9b0*/  PRMT R185, R185, 0x3340, R187 ;  /* 0x00003340b9b97816 */ /* 0x000fe400000000bb */
[----:B------:R-:W-:-:S02]  /*2f9c0*/  PRMT R189, R189, 0x3340, R1 ;  /* 0x00003340bdbd7816 */ /* 0x000fc40000000001 */
[----:B------:R-:W-:Y:S02]  /*2f9d0*/  PRMT R186, R186, 0x3340, R188 ;  /* 0x00003340baba7816 */ /* 0x000fe400000000bc */
[----:B------:R-:W-:Y:S02]  /*2f9e0*/  PRMT R190, R190, 0x3340, R1 ;  /* 0x00003340bebe7816 */ /* 0x000fe40000000001 */
[----:B------:R-:W-:Y:S02]  /*2f9f0*/  PRMT R185, R185, 0x5410, R189 ;  /* 0x00005410b9b97816 */ /* 0x000fe400000000bd */
[----:B------:R-:W-:Y:S02]  /*2fa00*/  PRMT R186, R186, 0x5410, R190 ;  /* 0x00005410baba7816 */ /* 0x000fe400000000be */
[----:B------:R-:W-:Y:S02]  /*2fa10*/  PRMT R9, R185, 0x5210, R191 ;  /* 0x00005210b9097816 */ /* 0x000fe400000000bf */
[----:B------:R-:W-:Y:S01]  /*2fa20*/  PRMT R11, R186, 0x5210, R192 ;  /* 0x00005210ba0b7816 */ /* 0x000fe200000000c0 */
[----:B------:R-:W-:Y:S06]  /*2fa30*/  BAR.SYNC.DEFER_BLOCKING 0x0 ;  /* 0x0000000000007b1d */ /* 0x000fec0000010000 */
[----:B------:R2:W-:Y:S02]  /*2fa40*/  STSM.16.M88.4 [R56], R8 ;  /* 0x0000000838007844 */ /* 0x0005e40000000200 */
[----:B--2---:R-:W-:-:S02]  /*2fa50*/  PRMT R8, R41, 0x4210, R43 ;  /* 0x0000421029087816 */ /* 0x004fc4000000002b */
[----:B------:R-:W-:Y:S02]  /*2fa60*/  PRMT R9, R47, 0x5210, R43 ;  /* 0x000052102f097816 */ /* 0x000fe4000000002b */
[--C-:B------:R-:W-:Y:S02]  /*2fa70*/  PRMT R10, R40, 0x4210, R42.reuse ;  /* 0x00004210280a7816 */ /* 0x100fe4000000002a */
[----:B------:R-:W-:Y:S01]  /*2fa80*/  PRMT R11, R74, 0x5210, R42 ;  /* 0x000052104a0b7816 */ /* 0x000fe2000000002a */
[----:B------:R-:W-:Y:S06]  /*2fa90*/  BAR.SYNC.DEFER_BLOCKING 0x0 ;  /* 0x0000000000007b1d */ /* 0x000fec0000010000 */
[----:B------:R-:W2:Y:S02]  /*2faa0*/  LDS.128 R40, [R76+UR6] ;  /* 0x000000064c287984 */ /* 0x000ea40008000c00 */
[----:B------:R-:W-:Y:S01]  /*2fab0*/  BAR.SYNC.DEFER_BLOCKING 0x0 ;  /* 0x0000000000007b1d */ /* 0x000fe20000010000 */
[----:B------:R-:W-:-:S02]  /*2fac0*/  F2FP.SATFINITE.E5M2.F32.PACK_AB_MERGE_C R96, R97, R96, RZ ;  /* 0x000000606160723e */ /* 0x000fc400048060ff */
[----:B------:R-:W-:Y:S02]  /*2fad0*/  F2FP.SATFINITE.E5M2.F32.PACK_AB_MERGE_C R92, R93, R92, RZ ;  /* 0x0000005c5d5c723e */ /* 0x000fe400048060ff */
[----:B------:R-:W-:Y:S02]  /*2fae0*/  LOP3.LUT R96, R96, 0xffff, RZ, 0xc0, !PT ;  /* 0x0000ffff60607812 */ /* 0x000fe400078ec0ff */
[----:B------:R-:W-:Y:S02]  /*2faf0*/  LOP3.LUT R88, R88, 0xffff, RZ, 0xc0, !PT ;  /* 0x0000ffff58587812 */ /* 0x000fe400078ec0ff */
[----:B------:R-:W-:Y:S02]  /*2fb00*/  LOP3.LUT R92, R92, 0xffff, RZ, 0xc0, !PT ;  /* 0x0000ffff5c5c7812 */ /* 0x000fe400078ec0ff */
[----:B------:R-:W-:Y:S02]  /*2fb10*/  PRMT R59, R96, 0x3340, R59 ;  /* 0x00003340603b7816 */ /* 0x000fe4000000003b */
[----:B------:R-:W-:Y:S01]  /*2fb20*/  PRMT R6, R88, 0x3340, R92 ;  /* 0x0000334058067816 */ /* 0x000fe2000000005c */
[----:B------:R4:W-:Y:S01]  /*2fb30*/  STSM.16.M88.4 [R56], R8 ;  /* 0x0000000838007844 */ /* 0x0009e20000000200 */
[----:B------:R-:W-:-:S02]  /*2fb40*/  SHF.R.U32.HI R96, RZ, 0x8, R96 ;  /* 0x00000008ff607819 */ /* 0x000fc40000011660 */
[----:B------:R-:W-:Y:S02]  /*2fb50*/  SHF.R.U32.HI R88, RZ, 0x8, R88 ;  /* 0x00000008ff587819 */ /* 0x000fe40000011658 */
[----:B------:R-:W-:Y:S02]  /*2fb60*/  SHF.R.U32.HI R92, RZ, 0x8, R92 ;  /* 0x00000008ff5c7819 */ /* 0x000fe4000001165c */
[----:B------:R-:W-:Y:S02]  /*2fb70*/  LOP3.LUT R75, R96, 0xffff, RZ, 0xc0, !PT ;  /* 0x0000ffff604b7812 */ /* 0x000fe400078ec0ff */
[----:B------:R-:W-:Y:S02]  /*2fb80*/  LOP3.LUT R72, R92, 0xffff, RZ, 0xc0, !PT ;  /* 0x0000ffff5c487812 */ /* 0x000fe400078ec0ff */
[----:B------:R-:W-:Y:S02]  /*2fb90*/  LOP3.LUT R88, R88, 0xffff, RZ, 0xc0, !PT ;  /* 0x0000ffff58587812 */ /* 0x000fe400078ec0ff */
[----:B------:R-:W-:-:S02]  /*2fba0*/  PRMT R75, R75, 0x3340, R1 ;  /* 0x000033404b4b7816 */ /* 0x000fc40000000001 */
[----:B------:R-:W-:Y:S02]  /*2fbb0*/  PRMT R72, R88, 0x3340, R72 ;  /* 0x0000334058487816 */ /* 0x000fe40000000048 */
[----:B------:R-:W-:Y:S02]  /*2fbc0*/  LOP3.LUT R52, R52, 0xffff, RZ, 0xc0, !PT ;  /* 0x0000ffff34347812 */ /* 0x000fe400078ec0ff */
[----:B------:R-:W-:Y:S02]  /*2fbd0*/  LOP3.LUT R54, R54, 0xffff, RZ, 0xc0, !PT ;  /* 0x0000ffff36367812 */ /* 0x000fe400078ec0ff */
[----:B------:R-:W-:Y:S02]  /*2fbe0*/  PRMT R61, R72, 0x5410, R75 ;  /* 0x00005410483d7816 */ /* 0x000fe4000000004b */
[----:B------:R-:W3:Y:S01]  /*2fbf0*/  LDL.LU R75, [R1+0xdd0] ;  /* 0x000dd000014b7983 */ /* 0x000ee20000300800 */
[----:B----4-:R-:W-:Y:S02]  /*2fc00*/  PRMT R8, R45, 0x4210, R52 ;  /* 0x000042102d087816 */ /* 0x010fe40000000034 */
[----:B------:R-:W-:-:S02]  /*2fc10*/  PRMT R10, R44, 0x4210, R54 ;  /* 0x000042102c0a7816 */ /* 0x000fc40000000036 */
[----:B------:R-:W-:Y:S01]  /*2fc20*/  PRMT R11, R46, 0x5210, R54 ;  /* 0x000052102e0b7816 */ /* 0x000fe20000000036 */
[----:B------:R-:W-:Y:S01]  /*2fc30*/  BAR.SYNC.DEFER_BLOCKING 0x0 ;  /* 0x0000000000007b1d */ /* 0x000fe20000010000 */
[----:B------:R-:W-:Y:S02]  /*2fc40*/  SHF.R.U32.HI R83, RZ, 0x8, R83 ;  /* 0x00000008ff537819 */ /* 0x000fe40000011653 */
[----:B------:R-:W-:Y:S02]  /*2fc50*/  SHF.R.U32.HI R85, RZ, 0x8, R85 ;  /* 0x00000008ff557819 */ /* 0x000fe40000011655 */
[----:B------:R-:W-:Y:S02]  /*2fc60*/  SHF.R.U32.HI R87, RZ, 0x8, R87 ;  /* 0x00000008ff577819 */ /* 0x000fe40000011657 */
[----:B------:R-:W-:Y:S02]  /*2fc70*/  LOP3.LUT R85, R85, 0xffff, RZ, 0xc0, !PT ;  /* 0x0000ffff55557812 */ /* 0x000fe400078ec0ff */
[----:B------:R-:W-:-:S02]  /*2fc80*/  LOP3.LUT R83, R83, 0xffff, RZ, 0xc0, !PT ;  /* 0x0000ffff53537812 */ /* 0x000fc400078ec0ff */
[----:B------:R-:W-:Y:S01]  /*2fc90*/  LOP3.LUT R87, R87, 0xffff, RZ, 0xc0, !PT ;  /* 0x0000ffff57577812 */ /* 0x000fe200078ec0ff */
[----:B------:R-:W4:Y:S01]  /*2fca0*/  LDS.128 R44, [R76+UR6] ;  /* 0x000000064c2c7984 */ /* 0x000f220008000c00 */
[----:B------:R-:W-:Y:S02]  /*2fcb0*/  PRMT R83, R83, 0x3340, R85 ;  /* 0x0000334053537816 */ /* 0x000fe40000000055 */
[----:B------:R-:W-:-:S04]  /*2fcc0*/  PRMT R87, R87, 0x3340, R1 ;  /* 0x0000334057577816 */ /* 0x000fc80000000001 */
[----:B------:R-:W-:-:S04]  /*2fcd0*/  PRMT R83, R83, 0x5410, R87 ;  /* 0x0000541053537816 */ /* 0x000fc80000000057 */
[----:B------:R-:W-:Y:S01]  /*2fce0*/  PRMT R9, R83, 0x5210, R52 ;  /* 0x0000521053097816 */ /* 0x000fe20000000034 */
[----:B------:R-:W-:Y:S01]  /*2fcf0*/  BAR.SYNC.DEFER_BLOCKING 0x0 ;  /* 0x0000000000007b1d */ /* 0x000fe20000010000 */
[----:B------:R-:W-:Y:S02]  /*2fd00*/  LOP3.LUT R68, R68, 0xffff, RZ, 0xc0, !PT ;  /* 0x0000ffff44447812 */ /* 0x000fe400078ec0ff */
[----:B------:R-:W-:-:S03]  /*2fd10*/  LOP3.LUT R70, R70, 0xffff, RZ, 0xc0, !PT ;  /* 0x0000ffff46467812 */ /* 0x000fc600078ec0ff */
[----:B------:R0:W-:Y:S02]  /*2fd20*/  STSM.16.M88.4 [R56], R8 ;  /* 0x0000000838007844 */ /* 0x0001e40000000200 */
[----:B0-----:R-:W-:Y:S02]  /*2fd30*/  PRMT R8, R49, 0x4210, R68 ;  /* 0x0000421031087816 */ /* 0x001fe40000000044 */
[--C-:B------:R-:W-:Y:S02]  /*2fd40*/  PRMT R10, R48, 0x4210, R70.reuse ;  /* 0x00004210300a7816 */ /* 0x100fe40000000046 */
[----:B------:R-:W-:Y:S01]  /*2fd50*/  PRMT R11, R50, 0x5210, R70 ;  /* 0x00005210320b7816 */ /* 0x000fe20000000046 */
[----:B------:R-:W-:Y:S01]  /*2fd60*/  BAR.SYNC.DEFER_BLOCKING 0x0 ;  /* 0x0000000000007b1d */ /* 0x000fe20000010000 */
[----:B------:R-:W-:-:S05]  /*2fd70*/  PRMT R9, R67, 0x5210, R68 ;  /* 0x0000521043097816 */ /* 0x000fca0000000044 */
[----:B------:R-:W0:Y:S02]  /*2fd80*/  LDS.128 R48, [R76+UR6] ;  /* 0x000000064c307984 */ /* 0x000e240008000c00 */
[----:B------:R-:W-:Y:S01]  /*2fd90*/  BAR.SYNC.DEFER_BLOCKING 0x0 ;  /* 0x0000000000007b1d */ /* 0x000fe20000010000 */
[----:B------:R-:W-:Y:S02]  /*2fda0*/  LOP3.LUT R84, R84, 0xffff, RZ, 0xc0, !PT ;  /* 0x0000ffff54547812 */ /* 0x000fe400078ec0ff */
[----:B------:R-:W-:-:S03]  /*2fdb0*/  LOP3.LUT R86, R86, 0xffff, RZ, 0xc0, !PT ;  /* 0x0000ffff56567812 */ /* 0x000fc600078ec0ff */
[----:B------:R1:W-:Y:S01]  /*2fdc0*/  STSM.16.M88.4 [R56], R8 ;  /* 0x0000000838007844 */ /* 0x0003e20000000200 */
[----:B------:R-:W-:-:S04]  /*2fdd0*/  SHF.R.U32.HI R82, RZ, 0x8, R82 ;  /* 0x00000008ff527819 */ /* 0x000fc80000011652 */
[----:B------:R-:W-:Y:S02]  /*2fde0*/  LOP3.LUT R60, R82, 0xffff, RZ, 0xc0, !PT ;  /* 0x0000ffff523c7812 */ /* 0x000fe400078ec0ff */
[----:B-1----:R-:W-:Y:S02]  /*2fdf0*/  PRMT R8, R55, 0x4210, R84 ;  /* 0x0000421037087816 */ /* 0x002fe40000000054 */
[----:B------:R-:W-:Y:S01]  /*2fe00*/  PRMT R10, R53, 0x4210, R86 ;  /* 0x00004210350a7816 */ /* 0x000fe20000000056 */
[----:B------:R-:W-:Y:S01]  /*2fe10*/  BAR.SYNC.DEFER_BLOCKING 0x0 ;  /* 0x0000000000007b1d */ /* 0x000fe20000010000 */
[----:B------:R-:W-:-:S04]  /*2fe20*/  PRMT R60, R60, 0x3340, R1 ;  /* 0x000033403c3c7816 */ /* 0x000fc80000000001 */
[----:B------:R-:W-:Y:S01]  /*2fe30*/  PRMT R62, R62, 0x5410, R60 ;  /* 0x000054103e3e7816 */ /* 0x000fe2000000003c */
[----:B------:R-:W1:Y:S01]  /*2fe40*/  LDS.128 R52, [R76+UR6] ;  /* 0x000000064c347984 */ /* 0x000e620008000c00 */
[----:B------:R-:W-:Y:S02]  /*2fe50*/  PRMT R9, R66, 0x5210, R84 ;  /* 0x0000521042097816 */ /* 0x000fe40000000054 */
[----:B------:R-:W-:Y:S01]  /*2fe60*/  PRMT R11, R62, 0x5210, R86 ;  /* 0x000052103e0b7816 */ /* 0x000fe20000000056 */
[----:B------:R-:W-:Y:S01]  /*2fe70*/  BAR.SYNC.DEFER_BLOCKING 0x0 ;  /* 0x0000000000007b1d */ /* 0x000fe20000010000 */
[----:B------:R-:W-:-:S04]  /*2fe80*/  F2FP.SATFINITE.E5M2.F32.PACK_AB_MERGE_C R98, R99, R98, RZ ;  /* 0x000000626362723e */ /* 0x000fc800048060ff */
[----:B------:R-:W-:Y:S02]  /*2fe90*/  LOP3.LUT R98, R98, 0xffff, RZ, 0xc0, !PT ;  /* 0x0000ffff62627812 */ /* 0x000fe400078ec0ff */
[----:B------:R-:W-:Y:S02]  /*2fea0*/  SHF.R.U32.HI R90, RZ, 0x8, R90 ;  /* 0x00000008ff5a7819 */ /* 0x000fe4000001165a */
[----:B------:R-:W-:Y:S02]  /*2feb0*/  PRMT R58, R98, 0x3340, R1 ;  /* 0x00003340623a7816 */ /* 0x000fe40000000001 */
[----:B------:R-:W-:Y:S02]  /*2fec0*/  SHF.R.U32.HI R98, RZ, 0x8, R98 ;  /* 0x00000008ff627819 */ /* 0x000fe40000011662 */
[----:B------:R-:W-:Y:S01]  /*2fed0*/  LOP3.LUT R90, R90, 0xffff, RZ, 0xc0, !PT ;  /* 0x0000ffff5a5a7812 */ /* 0x000fe200078ec0ff */
[----:B------:R2:W-:Y:S01]  /*2fee0*/  STSM.16.M88.4 [R56], R8 ;  /* 0x0000000838007844 */ /* 0x0005e20000000200 */
[----:B------:R-:W-:-:S02]  /*2fef0*/  LOP3.LUT R73, R98, 0xffff, RZ, 0xc0, !PT ;  /* 0x0000ffff62497812 */ /* 0x000fc400078ec0ff */
[----:B------:R-:W-:Y:S02]  /*2ff00*/  PRMT R65, R90, 0x3340, R65 ;  /* 0x000033405a417816 */ /* 0x000fe40000000041 */
[----:B------:R-:W-:Y:S02]  /*2ff10*/  PRMT R73, R73, 0x3340, R1 ;  /* 0x0000334049497816 */ /* 0x000fe40000000001 */
[----:B------:R-:W-:Y:S02]  /*2ff20*/  F2FP.SATFINITE.E5M2.F32.PACK_AB_MERGE_C R102, R103, R102, RZ ;  /* 0x000000666766723e */ /* 0x000fe400048060ff */
[----:B------:R-:W-:Y:S02]  /*2ff30*/  PRMT R60, R65, 0x5410, R73 ;  /* 0x00005410413c7816 */ /* 0x000fe40000000049 */
[----:B------:R-:W-:Y:S02]  /*2ff40*/  LOP3.LUT R100, R100, 0xffff, RZ, 0xc0, !PT ;  /* 0x0000ffff64647812 */ /* 0x000fe400078ec0ff */
[----:B------:R-:W-:-:S02]  /*2ff50*/  LOP3.LUT R102, R102, 0xffff, RZ, 0xc0, !PT ;  /* 0x0000ffff66667812 */ /* 0x000fc400078ec0ff */
[----:B--2---:R-:W-:Y:S02]  /*2ff60*/  PRMT R9, R61, 0x5210, R100 ;  /* 0x000052103d097816 */ /* 0x004fe40000000064 */
[----:B------:R-:W-:Y:S01]  /*2ff70*/  PRMT R11, R60, 0x5210, R102 ;  /* 0x000052103c0b7816 */ /* 0x000fe20000000066 */
[----:B------:R-:W-:Y:S01]  /*2ff80*/  BAR.SYNC.DEFER_BLOCKING 0x0 ;  /* 0x0000000000007b1d */ /* 0x000fe20000010000 */
[----:B------:R-:W-:Y:S02]  /*2ff90*/  PRMT R59, R6, 0x5410, R59 ;  /* 0x00005410063b7816 */ /* 0x000fe4000000003b */
[----:B------:R-:W-:-:S03]  /*2ffa0*/  PRMT R58, R3, 0x5410, R58 ;  /* 0x00005410033a7816 */ /* 0x000fc6000000003a */
[----:B------:R-:W2:Y:S01]  /*2ffb0*/  LDS.128 R60, [R76+UR6] ;  /* 0x000000064c3c7984 */ /* 0x000ea20008000c00 */
[----:B------:R-:W-:Y:S02]  /*2ffc0*/  PRMT R8, R59, 0x4210, R100 ;  /* 0x000042103b087816 */ /* 0x000fe40000000064 */
[----:B------:R-:W-:Y:S01]  /*2ffd0*/  PRMT R10, R58, 0x4210, R102 ;  /* 0x000042103a0a7816 */ /* 0x000fe20000000066 */
[----:B------:R-:W-:Y:S01]  /*2ffe0*/  BAR.SYNC.DEFER_BLOCKING 0x0 ;  /* 0x0000000000007b1d */ /* 0x000fe20000010000 */
[----:B------:R-:W-:Y:S02]  /*2fff0*/  SHF.R.U32.HI R104, RZ, 0x8, R104 ;  /* 0x00000008ff687819 */ /* 0x000fe40000011668 */
[----:B------:R-:W-:Y:S02]  /*30000*/  SHF.R.U32.HI R108, RZ, 0x8, R108 ;  /* 0x00000008ff6c7819 */ /* 0x000fe4000001166c */
[----:B------:R-:W-:Y:S02]  /*30010*/  SHF.R.U32.HI R112, RZ, 0x8, R112 ;  /* 0x00000008ff707819 */ /* 0x000fe40000011670 */
[----:B------:R-:W-:-:S02]  /*30020*/  LOP3.LUT R78, R108, 0xffff, RZ, 0xc0, !PT ;  /* 0x0000ffff6c4e7812 */ /* 0x000fc400078ec0ff */
[----:B------:R-:W-:Y:S02]  /*30030*/  LOP3.LUT R104, R104, 0xffff, RZ, 0xc0, !PT ;  /* 0x0000ffff68687812 */ /* 0x000fe400078ec0ff */
[----:B------:R-:W-:Y:S01]  /*30040*/  LOP3.LUT R80, R112, 0xffff, RZ, 0xc0, !PT ;  /* 0x0000ffff70507812 */ /* 0x000fe200078ec0ff */
[----:B------:R4:W-:Y:S01]  /*30050*/  STSM.16.M88.4 [R56], R8 ;  /* 0x0000000838007844 */ /* 0x0009e20000000200 */
[----:B------:R-:W-:Y:S02]  /*30060*/  PRMT R78, R104, 0x3340, R78 ;  /* 0x00003340684e7816 */ /* 0x000fe4000000004e */
[----:B------:R-:W-:Y:S02]  /*30070*/  PRMT R80, R80, 0x3340, R1 ;  /* 0x0000334050507816 */ /* 0x000fe40000000001 */
[----:B------:R-:W-:Y:S02]  /*30080*/  F2FP.SATFINITE.E5M2.F32.PACK_AB_MERGE_C R116, R117, R116, RZ ;  /* 0x000000747574723e */ /* 0x000fe400048060ff */
[----:B------:R-:W-:-:S02]  /*30090*/  F2FP.SATFINITE.E5M2.F32.PACK_AB_MERGE_C R118, R119, R118, RZ ;  /* 0x000000767776723e */ /* 0x000fc400048060ff */
[----:B------:R-:W-:Y:S02]  /*300a0*/  PRMT R65, R78, 0x5410, R80 ;  /* 0x000054104e417816 */ /* 0x000fe40000000050 */
[----:B------:R-:W-:Y:S01]  /*300b0*/  LOP3.LUT R116, R116, 0xffff, RZ, 0xc0, !PT ;  /* 0x0000ffff74747812 */ /* 0x000fe200078ec0ff */
[----:B------:R-:W2:Y:S01]  /*300c0*/  LDL.LU R78, [R1+0xe20] ;  /* 0x000e2000014e7983 */ /* 0x000ea20000300800 */
[----:B------:R-:W-:Y:S02]  /*300d0*/  LOP3.LUT R118, R118, 0xffff, RZ, 0xc0, !PT ;  /* 0x0000ffff76767812 */ /* 0x000fe400078ec0ff */
[----:B----4-:R-:W-:Y:S01]  /*300e0*/  PRMT R9, R65, 0x5210, R116 ;  /* 0x0000521041097816 */ /* 0x010fe20000000074 */
[----:B------:R-:W4:Y:S01]  /*300f0*/  LDL.LU R77, [R1+0xe1c] ;  /* 0x000e1c00014d7983 */ /* 0x000f220000300800 */
[----:B------:R-:W-:Y:S01]  /*30100*/  PRMT R11, R64, 0x5210, R118 ;  /* 0x00005210400b7816 */ /* 0x000fe20000000076 */
[----:B------:R-:W-:Y:S01]  /*30110*/  BAR.SYNC.DEFER_BLOCKING 0x0 ;  /* 0x0000000000007b1d */ /* 0x000fe20000010000 */
[----:B------:R-:W-:-:S02]  /*30120*/  PRMT R5, R0, 0x5410, R5 ;  /* 0x0000541000057816 */ /* 0x000fc40000000005 */
[----:B------:R-:W-:-:S03]  /*30130*/  PRMT R8, R57, 0x4210, R116 ;  /* 0x0000421039087816 */ /* 0x000fc60000000074 */
[----:B------:R-:W1:Y:S01]  /*30140*/  LDS.128 R64, [R76+UR6] ;  /* 0x000000064c407984 */ /* 0x000e620008000c00 */
[----:B------:R-:W-:Y:S01]  /*30150*/  PRMT R10, R5, 0x4210, R118 ;  /* 0x00004210050a7816 */ /* 0x000fe20000000076 */
[----:B------:R-:W-:Y:S01]  /*30160*/  BAR.SYNC.DEFER_BLOCKING 0x0 ;  /* 0x0000000000007b1d */ /* 0x000fe20000010000 */
[----:B------:R-:W-:Y:S02]  /*30170*/  F2FP.SATFINITE.E5M2.F32.PACK_AB_MERGE_C R120, R121, R120, RZ ;  /* 0x000000787978723e */ /* 0x000fe400048060ff */
[----:B------:R-:W-:-:S03]  /*30180*/  F2FP.SATFINITE.E5M2.F32.PACK_AB_MERGE_C R122, R123, R122, RZ ;  /* 0x0000007a7b7a723e */ /* 0x000fc600048060ff */
[----:B------:R-:W-:Y:S02]  /*30190*/  STSM.16.M88.4 [R56], R8 ;  /* 0x0000000838007844 */ /* 0x000fe40000000200 */
[----:B------:R-:W-:Y:S01]  /*301a0*/  BAR.SYNC.DEFER_BLOCKING 0x0 ;  /* 0x0000000000007b1d */ /* 0x000fe20000010000 */
[----:B------:R-:W-:Y:S02]  /*301b0*/  F2FP.SATFINITE.E5M2.F32.PACK_AB_MERGE_C R124, R125, R124, RZ ;  /* 0x0000007c7d7c723e */ /* 0x000fe400048060ff */
[----:B------:R-:W-:Y:S02]  /*301c0*/  F2FP.SATFINITE.E5M2.F32.PACK_AB_MERGE_C R126, R127, R126, RZ ;  /* 0x0000007e7f7e723e */ /* 0x000fe400048060ff */
[----:B------:R-:W-:Y:S02]  /*301d0*/  F2FP.SATFINITE.E5M2.F32.PACK_AB_MERGE_C R128, R129, R128, RZ ;  /* 0x000000808180723e */ /* 0x000fe400048060ff */
[----:B------:R-:W-:Y:S02]  /*301e0*/  F2FP.SATFINITE.E5M2.F32.PACK_AB_MERGE_C R130, R131, R130, RZ ;  /* 0x000000828382723e */ /* 0x000fe400048060ff */
[----:B------:R-:W-:-:S02]  /*301f0*/  LOP3.LUT R120, R120, 0xffff, RZ, 0xc0, !PT ;  /* 0x0000ffff78787812 */ /* 0x000fc400078ec0ff */
[----:B------:R-:W-:Y:S02]  /*30200*/  LOP3.LUT R122, R122, 0xffff, RZ, 0xc0, !PT ;  /* 0x0000ffff7a7a7812 */ /* 0x000fe400078ec0ff */
[----:B------:R-:W-:Y:S02]  /*30210*/  LOP3.LUT R124, R124, 0xffff, RZ, 0xc0, !PT ;  /* 0x0000ffff7c7c7812 */ /* 0x000fe400078ec0ff */
[----:B------:R-:W-:Y:S02]  /*30220*/  LOP3.LUT R126, R126, 0xffff, RZ, 0xc0, !PT ;  /* 0x0000ffff7e7e7812 */ /* 0x000fe400078ec0ff */
[----:B------:R-:W-:Y:S02]  /*30230*/  LOP3.LUT R128, R128, 0xffff, RZ, 0xc0, !PT ;  /* 0x0000ffff80807812 */ /* 0x000fe400078ec0ff */
[----:B------:R-:W-:Y:S02]  /*30240*/  LOP3.LUT R130, R130, 0xffff, RZ, 0xc0, !PT ;  /* 0x0000ffff82827812 */ /* 0x000fe400078ec0ff */
[--C-:B------:R-:W-:Y:S01]  /*30250*/  PRMT R6, R128, 0x3340, R1.reuse ;  /* 0x0000334080067816 */ /* 0x100fe20000000001 */
[----:B------:R-:W1:Y:S01]  /*30260*/  LDS.128 R8, [R76+UR6] ;  /* 0x000000064c087984 */ /* 0x000e620008000c00 */
[----:B------:R-:W-:-:S02]  /*30270*/  PRMT R3, R130, 0x3340, R1 ;  /* 0x0000334082037816 */ /* 0x000fc40000000001 */
[----:B------:R-:W-:Y:S02]  /*30280*/  PRMT R99, R120, 0x3340, R124 ;  /* 0x0000334078637816 */ /* 0x000fe4000000007c */
[----:B------:R-:W-:Y:S02]  /*30290*/  PRMT R97, R122, 0x3340, R126 ;  /* 0x000033407a617816 */ /* 0x000fe4000000007e */
[----:B------:R-:W-:Y:S02]  /*302a0*/  SHF.R.U32.HI R120, RZ, 0x8, R120 ;  /* 0x00000008ff787819 */ /* 0x000fe40000011678 */
[----:B------:R-:W-:Y:S02]  /*302b0*/  SHF.R.U32.HI R124, RZ, 0x8, R124 ;  /* 0x00000008ff7c7819 */ /* 0x000fe4000001167c */
[----:B------:R-:W-:Y:S02]  /*302c0*/  SHF.R.U32.HI R128, RZ, 0x8, R128 ;  /* 0x00000008ff807819 */ /* 0x000fe40000011680 */
[----:B------:R-:W-:-:S02]  /*302d0*/  SHF.R.U32.HI R122, RZ, 0x8, R122 ;  /* 0x00000008ff7a7819 */ /* 0x000fc4000001167a */
[----:B------:R-:W-:Y:S02]  /*302e0*/  SHF.R.U32.HI R126, RZ, 0x8, R126 ;  /* 0x00000008ff7e7819 */ /* 0x000fe4000001167e */
[----:B------:R-:W-:Y:S02]  /*302f0*/  SHF.R.U32.HI R130, RZ, 0x8, R130 ;  /* 0x00000008ff827819 */ /* 0x000fe40000011682 */
[----:B------:R-:W-:Y:S02]  /*30300*/  LOP3.LUT R85, R124, 0xffff, RZ, 0xc0, !PT ;  /* 0x0000ffff7c557812 */ /* 0x000fe400078ec0ff */
[----:B------:R-:W-:Y:S02]  /*30310*/  LOP3.LUT R120, R120, 0xffff, RZ, 0xc0, !PT ;  /* 0x0000ffff78787812 */ /* 0x000fe400078ec0ff */
[----:B------:R-:W-:Y:S02]  /*30320*/  LOP3.LUT R88, R128, 0xffff, RZ, 0xc0, !PT ;  /* 0x0000ffff80587812 */ /* 0x000fe400078ec0ff */
[----:B------:R-:W-:-:S02]  /*30330*/  LOP3.LUT R82, R126, 0xffff, RZ, 0xc0, !PT ;  /* 0x0000ffff7e527812 */ /* 0x000fc400078ec0ff */
[----:B------:R-:W-:Y:S02]  /*30340*/  LOP3.LUT R122, R122, 0xffff, RZ, 0xc0, !PT ;  /* 0x0000ffff7a7a7812 */ /* 0x000fe400078ec0ff */
[----:B------:R-:W-:Y:S02]  /*30350*/  LOP3.LUT R89, R130, 0xffff, RZ, 0xc0, !PT ;  /* 0x0000ffff82597812 */ /* 0x000fe400078ec0ff */
[----:B------:R-:W-:Y:S02]  /*30360*/  F2FP.SATFINITE.E5M2.F32.PACK_AB_MERGE_C R132, R133, R132, RZ ;  /* 0x000000848584723e */ /* 0x000fe400048060ff */
[----:B------:R-:W-:Y:S02]  /*30370*/  F2FP.SATFINITE.E5M2.F32.PACK_AB_MERGE_C R134, R135, R134, RZ ;  /* 0x000000868786723e */ /* 0x000fe400048060ff */
[----:B------:R-:W-:Y:S02]  /*30380*/  PRMT R85, R120, 0x3340, R85 ;  /* 0x0000334078557816 */ /* 0x000fe40000000055 */
[----:B------:R-:W-:-:S02]  /*30390*/  PRMT R88, R88, 0x3340, R1 ;  /* 0x0000334058587816 */ /* 0x000fc40000000001 */
[----:B------:R-:W-:Y:S02]  /*303a0*/  PRMT R82, R122, 0x3340, R82 ;  /* 0x000033407a527816 */ /* 0x000fe40000000052 */
[----:B------:R-:W-:Y:S02]  /*303b0*/  PRMT R89, R89, 0x3340, R1 ;  /* 0x0000334059597816 */ /* 0x000fe40000000001 */
[----:B------:R-:W-:Y:S02]  /*303c0*/  PRMT R6, R99, 0x5410, R6 ;  /* 0x0000541063067816 */ /* 0x000fe40000000006 */
[----:B------:R-:W-:Y:S02]  /*303d0*/  PRMT R3, R97, 0x5410, R3 ;  /* 0x0000541061037816 */ /* 0x000fe40000000003 */
[----:B------:R-:W-:Y:S02]  /*303e0*/  PRMT R73, R85, 0x5410, R88 ;  /* 0x0000541055497816 */ /* 0x000fe40000000058 */
[----:B------:R-:W-:-:S02]  /*303f0*/  PRMT R71, R82, 0x5410, R89 ;  /* 0x0000541052477816 */ /* 0x000fc40000000059 */
[----:B------:R-:W-:Y:S02]  /*30400*/  LOP3.LUT R132, R132, 0xffff, RZ, 0xc0, !PT ;  /* 0x0000ffff84847812 */ /* 0x000fe400078ec0ff */
[----:B------:R-:W-:Y:S02]  /*30410*/  LOP3.LUT R134, R134, 0xffff, RZ, 0xc0, !PT ;  /* 0x0000ffff86867812 */ /* 0x000fe400078ec0ff */
[--C-:B------:R-:W-:Y:S02]  /*30420*/  PRMT R68, R6, 0x4210, R132.reuse ;  /* 0x0000421006447816 */ /* 0x100fe40000000084 */
[----:B------:R-:W-:Y:S01]  /*30430*/  PRMT R69, R73, 0x5210, R132 ;  /* 0x0000521049457816 */ /* 0x000fe20000000084 */
[----:B------:R-:W4:Y:S01]  /*30440*/  LDL.LU R6, [R1+0xe18] ;  /* 0x000e180001067983 */ /* 0x000f220000300800 */
[--C-:B------:R-:W-:Y:S02]  /*30450*/  PRMT R70, R3, 0x4210, R134.reuse ;  /* 0x0000421003467816 */ /* 0x100fe40000000086 */
[----:B------:R-:W-:Y:S01]  /*30460*/  PRMT R71, R71, 0x5210, R134 ;  /* 0x0000521047477816 */ /* 0x000fe20000000086 */
[----:B------:R-:W-:Y:S01]  /*30470*/  BAR.SYNC.DEFER_BLOCKING 0x0 ;  /* 0x0000000000007b1d */ /* 0x000fe20000010000 */
[----:B------:R-:W-:-:S02]  /*30480*/  SHF.R.U32.HI R136, RZ, 0x8, R136 ;  /* 0x00000008ff887819 */ /* 0x000fc40000011688 */
[----:B------:R-:W-:Y:S02]  /*30490*/  SHF.R.U32.HI R140, RZ, 0x8, R140 ;  /* 0x00000008ff8c7819 */ /* 0x000fe4000001168c */
[----:B------:R-:W-:Y:S02]  /*304a0*/  SHF.R.U32.HI R144, RZ, 0x8, R144 ;  /* 0x00000008ff907819 */ /* 0x000fe40000011690 */
[----:B------:R-:W-:Y:S02]  /*304b0*/  LOP3.LUT R91, R140, 0xffff, RZ, 0xc0, !PT ;  /* 0x0000ffff8c5b7812 */ /* 0x000fe400078ec0ff */
[----:B------:R-:W-:Y:S02]  /*304c0*/  LOP3.LUT R136, R136, 0xffff, RZ, 0xc0, !PT ;  /* 0x0000ffff88887812 */ /* 0x000fe400078ec0ff */
[----:B------:R-:W-:Y:S01]  /*304d0*/  LOP3.LUT R92, R144, 0xffff, RZ, 0xc0, !PT ;  /* 0x0000ffff905c7812 */ /* 0x000fe200078ec0ff */
[----:B------:R0:W-:Y:S01]  /*304e0*/  STSM.16.M88.4 [R56], R68 ;  /* 0x0000004438007844 */ /* 0x0001e20000000200 */
[----:B------:R-:W-:-:S02]  /*304f0*/  PRMT R91, R136, 0x3340, R91 ;  /* 0x00003340885b7816 */ /* 0x000fc4000000005b */
[----:B------:R-:W-:Y:S02]  /*30500*/  PRMT R92, R92, 0x3340, R1 ;  /* 0x000033405c5c7816 */ /* 0x000fe40000000001 */
[----:B------:R-:W-:Y:S02]  /*30510*/  F2FP.SATFINITE.E5M2.F32.PACK_AB_MERGE_C R148, R149, R148, RZ ;  /* 0x000000949594723e */ /* 0x000fe400048060ff */
[----:B------:R-:W-:Y:S02]  /*30520*/  PRMT R72, R91, 0x5410, R92 ;  /* 0x000054105b487816 */ /* 0x000fe4000000005c */
[----:B------:R-:W-:Y:S02]  /*30530*/  F2FP.SATFINITE.E5M2.F32.PACK_AB_MERGE_C R138, R139, R138, RZ ;  /* 0x0000008a8b8a723e */ /* 0x000fe400048060ff */
[----:B------:R-:W-:Y:S02]  /*30540*/  F2FP.SATFINITE.E5M2.F32.PACK_AB_MERGE_C R142, R143, R142, RZ ;  /* 0x0000008e8f8e723e */ /* 0x000fe400048060ff */
[----:B------:R-:W-:-:S02]  /*30550*/  F2FP.SATFINITE.E5M2.F32.PACK_AB_MERGE_C R146, R147, R146, RZ ;  /* 0x000000929392723e */ /* 0x000fc400048060ff */
[----:B------:R-:W-:Y:S01]  /*30560*/  LOP3.LUT R148, R148, 0xffff, RZ, 0xc0, !PT ;  /* 0x0000ffff94947812 */ /* 0x000fe200078ec0ff */
[C---:B---3--:R-:W-:Y:S01]  /*30570*/  IMAD R3, R75.reuse, UR4, RZ ;  /* 0x000000044b037c24 */ /* 0x048fe2000f8e02ff */
[----:B------:R-:W-:Y:S01]  /*30580*/  LOP3.LUT R138, R138, 0xffff, RZ, 0xc0, !PT ;  /* 0x0000ffff8a8a7812 */ /* 0x000fe200078ec0ff */
[----:B------:R-:W-:Y:S01]  /*30590*/  ULDC.64 UR4, c[0x0][0x220] ;  /* 0x0000880000047ab9 */ /* 0x000fe20000000a00 */
[----:B------:R-:W-:Y:S02]  /*305a0*/  LOP3.LUT R142, R142, 0xffff, RZ, 0xc0, !PT ;  /* 0x0000ffff8e8e7812 */ /* 0x000fe400078ec0ff */
[----:B------:R-:W-:Y:S02]  /*305b0*/  LOP3.LUT R146, R146, 0xffff, RZ, 0xc0, !PT ;  /* 0x0000ffff92927812 */ /* 0x000fe400078ec0ff */
[----:B------:R-:W-:Y:S01]  /*305c0*/  ISETP.GE.AND P0, PT, R75, UR8, PT ;  /* 0x000000084b007c0c */ /* 0x000fe2000bf06270 */
[----:B------:R-:W-:Y:S01]  /*305d0*/  ULDC UR8, c[0x0][0x248] ;  /* 0x0000920000087ab9 */ /* 0x000fe20000000800 */
[----:B0-----:R-:W-:Y:S01]  /*305e0*/  PRMT R69, R72, 0x5210, R148 ;  /* 0x0000521048457816 */ /* 0x001fe20000000094 */
[----:B------:R-:W-:Y:S01]  /*305f0*/  BAR.SYNC.DEFER_BLOCKING 0x0 ;  /* 0x0000000000007b1d */ /* 0x000fe20000010000 */
[----:B------:R-:W-:-:S02]  /*30600*/  PRMT R0, R146, 0x3340, R1 ;  /* 0x0000334092007816 */ /* 0x000fc40000000001 */
[----:B------:R-:W-:Y:S02]  /*30610*/  PRMT R93, R138, 0x3340, R142 ;  /* 0x000033408a5d7816 */ /* 0x000fe4000000008e */
[----:B------:R-:W-:Y:S02]  /*30620*/  SHF.R.U32.HI R138, RZ, 0x8, R138 ;  /* 0x00000008ff8a7819 */ /* 0x000fe4000001168a */
[----:B------:R-:W-:Y:S02]  /*30630*/  SHF.R.U32.HI R142, RZ, 0x8, R142 ;  /* 0x00000008ff8e7819 */ /* 0x000fe4000001168e */
[----:B------:R-:W-:Y:S02]  /*30640*/  SHF.R.U32.HI R146, RZ, 0x8, R146 ;  /* 0x00000008ff927819 */ /* 0x000fe40000011692 */
[----:B------:R-:W-:Y:S02]  /*30650*/  PRMT R0, R93, 0x5410, R0 ;  /* 0x000054105d007816 */ /* 0x000fe40000000000 */
[----:B------:R-:W-:-:S02]  /*30660*/  LOP3.LUT R90, R142, 0xffff, RZ, 0xc0, !PT ;  /* 0x0000ffff8e5a7812 */ /* 0x000fc400078ec0ff */
[----:B------:R-:W-:Y:S01]  /*30670*/  LOP3.LUT R138, R138, 0xffff, RZ, 0xc0, !PT ;  /* 0x0000ffff8a8a7812 */ /* 0x000fe200078ec0ff */
[----:B------:R-:W0:Y:S01]  /*30680*/  LDS.128 R72, [R76+UR6] ;  /* 0x000000064c487984 */ /* 0x000e220008000c00 */
[----:B------:R-:W-:Y:S02]  /*30690*/  LOP3.LUT R93, R146, 0xffff, RZ, 0xc0, !PT ;  /* 0x0000ffff925d7812 */ /* 0x000fe400078ec0ff */
[----:B------:R-:W-:Y:S02]  /*306a0*/  F2FP.SATFINITE.E5M2.F32.PACK_AB_MERGE_C R150, R151, R150, RZ ;  /* 0x000000969796723e */ /* 0x000fe400048060ff */
[----:B------:R-:W-:Y:S02]  /*306b0*/  PRMT R90, R138, 0x3340, R90 ;  /* 0x000033408a5a7816 */ /* 0x000fe4000000005a */
[----:B------:R-:W-:Y:S02]  /*306c0*/  PRMT R93, R93, 0x3340, R1 ;  /* 0x000033405d5d7816 */ /* 0x000fe40000000001 */
[----:B------:R-:W-:-:S02]  /*306d0*/  LOP3.LUT R150, R150, 0xffff, RZ, 0xc0, !PT ;  /* 0x0000ffff96967812 */ /* 0x000fc400078ec0ff */
[----:B------:R-:W-:Y:S02]  /*306e0*/  PRMT R7, R90, 0x5410, R93 ;  /* 0x000054105a077816 */ /* 0x000fe4000000005d */
[----:B------:R-:W-:Y:S02]  /*306f0*/  PRMT R68, R2, 0x4210, R148 ;  /* 0x0000421002447816 */ /* 0x000fe40000000094 */
[--C-:B------:R-:W-:Y:S02]  /*30700*/  PRMT R70, R0, 0x4210, R150.reuse ;  /* 0x0000421000467816 */ /* 0x100fe40000000096 */
[----:B------:R-:W-:Y:S01]  /*30710*/  PRMT R71, R7, 0x5210, R150 ;  /* 0x0000521007477816 */ /* 0x000fe20000000096 */
[----:B------:R-:W-:Y:S06]  /*30720*/  BAR.SYNC.DEFER_BLOCKING 0x0 ;  /* 0x0000000000007b1d */ /* 0x000fec0000010000 */
[----:B------:R3:W-:Y:S04]  /*30730*/  STSM.16.M88.4 [R56], R68 ;  /* 0x0000004438007844 */ /* 0x0007e80000000200 */
[----:B---3--:R-:W3:Y:S04]  /*30740*/  LDL.LU R70, [R1+0xe14] ;  /* 0x000e140001467983 */ /* 0x008ee80000300800 */
[----:B------:R-:W3:Y:S04]  /*30750*/  LDL.LU R69, [R1+0xe10] ;  /* 0x000e100001457983 */ /* 0x000ee80000300800 */
[----:B------:R-:W3:Y:S04]  /*30760*/  LDL.LU R68, [R1+0xe0c] ;  /* 0x000e0c0001447983 */ /* 0x000ee80000300800 */
[----:B------:R-:W3:Y:S01]  /*30770*/  LDL.LU R59, [R1+0xe08] ;  /* 0x000e0800013b7983 */ /* 0x000ee20000300800 */
[----:B------:R-:W-:Y:S01]  /*30780*/  BAR.SYNC.DEFER_BLOCKING 0x0 ;  /* 0x0000000000007b1d */ /* 0x000fe20000010000 */
[----:B------:R-:W-:-:S02]  /*30790*/  IADD3 R57, P2, R3, UR4, RZ ;  /* 0x0000000403397c10 */ /* 0x000fc4000ff5e0ff */
[C---:B------:R-:W-:Y:S02]  /*307a0*/  ISETP.LT.AND P1, PT, R4.reuse, UR9, !P0 ;  /* 0x0000000904007c0c */ /* 0x040fe4000c721270 */
[----:B------:R-:W-:Y:S01]  /*307b0*/  LEA.HI.X.SX32 R0, R3, UR5, 0x1, P2 ;  /* 0x0000000503007c11 */ /* 0x000fe200090f0eff */
[----:B------:R-:W-:Y:S01]  /*307c0*/  ULDC UR4, c[0x0][0x248] ;  /* 0x0000920000047ab9 */ /* 0x000fe20000000800 */
[----:B------:R-:W-:Y:S01]  /*307d0*/  ULDC UR5, c[0x0][0x248] ;  /* 0x0000920000057ab9 */ /* 0x000fe20000000800 */
[----:B------:R-:W-:Y:S01]  /*307e0*/  IMAD R3, R4, UR4, RZ ;  /* 0x0000000404037c24 */ /* 0x000fe2000f8e02ff */
[----:B------:R-:W-:Y:S01]  /*307f0*/  ULDC UR9, c[0x0][0x22c] ;  /* 0x00008b0000097ab9 */ /* 0x000fe20000000800 */
[C---:B--2---:R-:W-:Y:S01]  /*30800*/  IMAD R5, R78.reuse, UR5, RZ ;  /* 0x000000054e057c24 */ /* 0x044fe2000f8e02ff */
[----:B------:R-:W-:Y:S01]  /*30810*/  ISETP.LT.AND P3, PT, R78, UR9, !P0 ;  /* 0x000000094e007c0c */ /* 0x000fe2000c761270 */
[----:B------:R-:W-:Y:S01]  /*30820*/  ULDC UR4, c[0x0][0x22c] ;  /* 0x00008b0000047ab9 */ /* 0x000fe20000000800 */
[----:B------:R-:W-:-:S02]  /*30830*/  IADD3 R2, P6, R3, R57, RZ ;  /* 0x0000003903027210 */ /* 0x000fc40007fde0ff */
[----:B------:R-:W-:Y:S01]  /*30840*/  PRMT R58, R12, 0x7770, RZ ;  /* 0x000077700c3a7816 */ /* 0x000fe200000000ff */
[----:B----4-:R-:W-:Y:S01]  /*30850*/  IMAD R7, R77, UR7, RZ ;  /* 0x000000074d077c24 */ /* 0x010fe2000f8e02ff */
[-C--:B------:R-:W-:Y:S01]  /*30860*/  LEA.HI.X.SX32 R3, R3, R0.reuse, 0x1, P6 ;  /* 0x0000000003037211 */ /* 0x080fe200030f0eff */
[----:B------:R-:W-:Y:S01]  /*30870*/  ULDC UR9, c[0x0][0x22c] ;  /* 0x00008b0000097ab9 */ /* 0x000fe20000000800 */
[----:B------:R-:W-:Y:S01]  /*30880*/  IADD3 R4, P5, R5, R57, RZ ;  /* 0x0000003905047210 */ /* 0x000fe20007fbe0ff */
[----:B------:R-:W-:Y:S01]  /*30890*/  ULDC UR5, c[0x0][0x248] ;  /* 0x0000920000057ab9 */ /* 0x000fe20000000800 */
[----:B------:R-:W-:Y:S01]  /*308a0*/  ISETP.LT.AND P2, PT, R77, UR10, !P0 ;  /* 0x0000000a4d007c0c */ /* 0x000fe2000c741270 */
[----:B------:R-:W-:Y:S01]  /*308b0*/  ULDC UR10, c[0x0][0x22c] ;  /* 0x00008b00000a7ab9 */ /* 0x000fe20000000800 */
[----:B------:R-:W-:Y:S01]  /*308c0*/  LEA.HI.X.SX32 R5, R5, R0, 0x1, P5 ;  /* 0x0000000005057211 */ /* 0x000fe200028f0eff */
[----:B------:R2:W-:Y:S01]  /*308d0*/  @P1 STG.E.U8 desc[UR42][R2.64], R58 ;  /* 0x0000003a02001986 */ /* 0x0005e2000c10112a */
[----:B------:R-:W-:-:S03]  /*308e0*/  ULDC UR7, c[0x0][0x248] ;  /* 0x0000920000077ab9 */ /* 0x000fc60000000800 */
[----:B------:R-:W4:Y:S01]  /*308f0*/  LDS.128 R76, [R76+UR6] ;  /* 0x000000064c4c7984 */ /* 0x000f220008000c00 */
[----:B--2---:R-:W-:Y:S02]  /*30900*/  PRMT R3, R13, 0x7770, RZ ;  /* 0x000077700d037816 */ /* 0x004fe400000000ff */
[----:B------:R-:W-:-:S03]  /*30910*/  PRMT R58, R14, 0x7770, RZ ;  /* 0x000077700e3a7816 */ /* 0x000fc600000000ff */
[----:B------:R2:W-:Y:S02]  /*30920*/  @P3 STG.E.U8 desc[UR42][R4.64], R3 ;  /* 0x0000000304003986 */ /* 0x0005e4000c10112a */
[----:B--2---:R-:W-:Y:S01]  /*30930*/  PRMT R4, R15, 0x7770, RZ ;  /* 0x000077700f047816 */ /* 0x004fe200000000ff */
[C---:B------:R-:W-:Y:S01]  /*30940*/  IMAD R56, R6.reuse, UR8, RZ ;  /* 0x0000000806387c24 */ /* 0x040fe2000f8e02ff */
[----:B------:R-:W-:Y:S01]  /*30950*/  ISETP.LT.AND P4, PT, R6, UR4, !P0 ;  /* 0x0000000406007c0c */ /* 0x000fe2000c781270 */
[----:B------:R-:W-:Y:S01]  /*30960*/  ULDC UR4, c[0x0][0x248] ;  /* 0x0000920000047ab9 */ /* 0x000fe20000000800 */
[CC--:B------:R-:W-:Y:S01]  /*30970*/  IADD3 R6, P6, R7.reuse, R57.reuse, RZ ;  /* 0x0000003907067210 */ /* 0x0c0fe20007fde0ff */
[----:B------:R-:W-:Y:S01]  /*30980*/  ULDC UR8, c[0x0][0x248] ;  /* 0x0000920000087ab9 */ /* 0x000fe20000000800 */
[----:B------:R-:W-:Y:S02]  /*30990*/  IADD3 R2, P1, R56, R57, RZ ;  /* 0x0000003938027210 */ /* 0x000fe40007f3e0ff */
[----:B------:R-:W-:-:S02]  /*309a0*/  LEA.HI.X.SX32 R7, R7, R0, 0x1, P6 ;  /* 0x0000000007077211 */ /* 0x000fc400030f0eff */
[----:B------:R-:W-:-:S03]  /*309b0*/  LEA.HI.X.SX32 R3, R56, R0, 0x1, P1 ;  /* 0x0000000038037211 */ /* 0x000fc600008f0eff */
[----:B------:R-:W-:Y:S04]  /*309c0*/  @P2 STG.E.U8 desc[UR42][R6.64], R58 ;  /* 0x0000003a06002986 */ /* 0x000fe8000c10112a */
[----:B------:R2:W-:Y:S01]  /*309d0*/  @P4 STG.E.U8 desc[UR42][R2.64], R4 ;  /* 0x0000000402004986 */ /* 0x0005e2000c10112a */
[C---:B---3--:R-:W-:Y:S01]  /*309e0*/  ISETP.LT.AND P1, PT, R70.reuse, UR9, !P0 ;  /* 0x0000000946007c0c */ /* 0x048fe2000c721270 */
[----:B--2---:R-:W-:Y:S01]  /*309f0*/  IMAD R3, R70, UR4, RZ ;  /* 0x0000000446037c24 */ /* 0x004fe2000f8e02ff */
[----:B------:R-:W-:Y:S01]  /*30a00*/  ULDC UR4, c[0x0][0x22c] ;  /* 0x00008b0000047ab9 */ /* 0x000fe20000000800 */
[----:B------:R-:W2:Y:S01]  /*30a10*/  LDL.LU R70, [R1+0xe04] ;  /* 0x000e040001467983 */ /* 0x000ea20000300800 */
[C---:B------:R-:W-:Y:S01]  /*30a20*/  ISETP.LT.AND P3, PT, R69.reuse, UR10, !P0 ;  /* 0x0000000a45007c0c */ /* 0x040fe2000c761270 */
[----:B------:R-:W-:Y:S01]  /*30a30*/  IMAD R5, R69, UR5, RZ ;  /* 0x0000000545057c24 */ /* 0x000fe2000f8e02ff */
[C---:B------:R-:W-:Y:S01]  /*30a40*/  ISETP.LT.AND P2, PT, R68.reuse, UR11, !P0 ;  /* 0x0000000b44007c0c */ /* 0x040fe2000c741270 */
[----:B------:R-:W3:Y:S01]  /*30a50*/  LDL.LU R69, [R1+0xe00] ;  /* 0x000e000001457983 */ /* 0x000ee20000300800 */
[----:B------:R-:W-:-:S02]  /*30a60*/  IMAD R7, R68, UR7, RZ ;  /* 0x0000000744077c24 */ /* 0x000fc4000f8e02ff */
[C---:B------:R-:W-:Y:S01]  /*30a70*/  IMAD R56, R59.reuse, UR8, RZ ;  /* 0x000000083b387c24 */ /* 0x040fe2000f8e02ff */
[----:B------:R-:W4:Y:S01]  /*30a80*/  LDL.LU R68, [R1+0xdfc] ;  /* 0x000dfc0001447983 */ /* 0x000f220000300800 */
[----:B------:R-:W-:Y:S01]  /*30a90*/  ISETP.LT.AND P4, PT, R59, UR4, !P0 ;  /* 0x000000043b007c0c */ /* 0x000fe2000c781270 */
[----:B------:R-:W-:Y:S01]  /*30aa0*/  ULDC UR4, c[0x0][0x248] ;  /* 0x0000920000047ab9 */ /* 0x000fe20000000800 */
[CC--:B------:R-:W-:Y:S01]  /*30ab0*/  IADD3 R2, P6, R3.reuse, R57.reuse, RZ ;  /* 0x0000003903027210 */ /* 0x0c0fe20007fde0ff */
[----:B------:R-:W4:Y:S01]  /*30ac0*/  LDL.LU R59, [R1+0xdf8] ;  /* 0x000df800013b7983 */ /* 0x000f220000300800 */
[----:B------:R-:W-:Y:S01]  /*30ad0*/  PRMT R58, R12, 0x7771, RZ ;  /* 0x000077710c3a7816 */ /* 0x000fe200000000ff */
[----:B------:R-:W-:Y:S01]  /*30ae0*/  ULDC UR9, c[0x0][0x22c] ;  /* 0x00008b0000097ab9 */ /* 0x000fe20000000800 */
[-C--:B------:R-:W-:Y:S01]  /*30af0*/  LEA.HI.X.SX32 R3, R3, R0.reuse, 0x1, P6 ;  /* 0x0000000003037211 */ /* 0x080fe200030f0eff */
[----:B------:R-:W-:Y:S01]  /*30b00*/  ULDC UR5, c[0x0][0x248] ;  /* 0x0000920000057ab9 */ /* 0x000fe20000000800 */
[CC--:B------:R-:W-:Y:S01]  /*30b10*/  IADD3 R4, P5, R5.reuse, R57.reuse, RZ ;  /* 0x0000003905047210 */ /* 0x0c0fe20007fbe0ff */
[----:B------:R-:W-:Y:S01]  /*30b20*/  ULDC UR10, c[0x0][0x22c] ;  /* 0x00008b00000a7ab9 */ /* 0x000fe20000000800 */
[----:B------:R-:W-:Y:S01]  /*30b30*/  ULDC UR7, c[0x0][0x248] ;  /* 0x0000920000077ab9 */ /* 0x000fe20000000800 */
[----:B------:R1:W-:Y:S01]  /*30b40*/  @P1 STG.E.U8 desc[UR42][R2.64], R58 ;  /* 0x0000003a02001986 */ /* 0x0003e2000c10112a */
[----:B------:R-:W-:Y:S01]  /*30b50*/  LEA.HI.X.SX32 R5, R5, R0, 0x1, P5 ;  /* 0x0000000005057211 */ /* 0x000fe200028f0eff */
[----:B------:R-:W-:Y:S01]  /*30b60*/  ULDC UR11, c[0x0][0x22c] ;  /* 0x00008b00000b7ab9 */ /* 0x000fe20000000800 */
[----:B------:R-:W-:Y:S01]  /*30b70*/  IADD3 R6, P6, R7, R57, RZ ;  /* 0x0000003907067210 */ /* 0x000fe20007fde0ff */
[----:B------:R-:W-:-:S03]  /*30b80*/  ULDC UR8, c[0x0][0x248] ;  /* 0x0000920000087ab9 */ /* 0x000fc60000000800 */
[-C--:B------:R-:W-:Y:S02]  /*30b90*/  LEA.HI.X.SX32 R7, R7, R0.reuse, 0x1, P6 ;  /* 0x0000000007077211 */ /* 0x080fe400030f0eff */
[----:B-1----:R-:W-:Y:S02]  /*30ba0*/  PRMT R3, R13, 0x7771, RZ ;  /* 0x000077710d037816 */ /* 0x002fe400000000ff */
[----:B------:R-:W-:Y:S02]  /*30bb0*/  IADD3 R2, P1, R56, R57, RZ ;  /* 0x0000003938027210 */ /* 0x000fe40007f3e0ff */
[----:B------:R-:W-:Y:S01]  /*30bc0*/  PRMT R58, R14, 0x7771, RZ ;  /* 0x000077710e3a7816 */ /* 0x000fe200000000ff */
[----:B------:R1:W-:Y:S04]  /*30bd0*/  @P3 STG.E.U8 desc[UR42][R4.64], R3 ;  /* 0x0000000304003986 */ /* 0x0003e8000c10112a */
[----:B------:R-:W-:Y:S01]  /*30be0*/  @P2 STG.E.U8 desc[UR42][R6.64], R58 ;  /* 0x0000003a06002986 */ /* 0x000fe2000c10112a */
[----:B-1----:R-:W-:-:S02]  /*30bf0*/  LEA.HI.X.SX32 R3, R56, R0, 0x1, P1 ;  /* 0x0000000038037211 */ /* 0x002fc400008f0eff */
[----:B------:R-:W-:-:S05]  /*30c00*/  PRMT R4, R15, 0x7771, RZ ;  /* 0x000077710f047816 */ /* 0x000fca00000000ff */
[----:B------:R1:W-:Y:S01]  /*30c10*/  @P4 STG.E.U8 desc[UR42][R2.64], R4 ;  /* 0x0000000402004986 */ /* 0x0003e2000c10112a */
[C---:B--2---:R-:W-:Y:S01]  /*30c20*/  ISETP.LT.AND P1, PT, R70.reuse, UR9, !P0 ;  /* 0x0000000946007c0c */ /* 0x044fe2000c721270 */
[----:B-1----:R-:W-:Y:S01]  /*30c30*/  IMAD R3, R70, UR4, RZ ;  /* 0x0000000446037c24 */ /* 0x002fe2000f8e02ff */
[----:B------:R-:W-:Y:S01]  /*30c40*/  ULDC UR4, c[0x0][0x22c] ;  /* 0x00008b0000047ab9 */ /* 0x000fe20000000800 */
[----:B------:R-:W2:Y:S01]  /*30c50*/  LDL.LU R70, [R1+0xdf4] ;  /* 0x000df40001467983 */ /* 0x000ea20000300800 */
[C---:B---3--:R-:W-:Y:S01]  /*30c60*/  ISETP.LT.AND P3, PT, R69.reuse, UR10, !P0 ;  /* 0x0000000a45007c0c */ /* 0x048fe2000c761270 */
[----:B------:R-:W-:Y:S01]  /*30c70*/  IMAD R5, R69, UR5, RZ ;  /* 0x0000000545057c24 */ /* 0x000fe2000f8e02ff */
[C---:B----4-:R-:W-:Y:S01]  /*30c80*/  ISETP.LT.AND P2, PT, R68.reuse, UR11, !P0 ;  /* 0x0000000b44007c0c */ /* 0x050fe2000c741270 */
[----:B------:R-:W3:Y:S01]  /*30c90*/  LDL.LU R69, [R1+0xdf0] ;  /* 0x000df00001457983 */ /* 0x000ee20000300800 */
[----:B------:R-:W-:Y:S01]  /*30ca0*/  IMAD R7, R68, UR7, RZ ;  /* 0x0000000744077c24 */ /* 0x000fe2000f8e02ff */
[----:B------:R-:W-:Y:S01]  /*30cb0*/  PRMT R58, R12, 0x7772, RZ ;  /* 0x000077720c3a7816 */ /* 0x000fe200000000ff */
[C---:B------:R-:W-:Y:S01]  /*30cc0*/  IMAD R56, R59.reuse, UR8, RZ ;  /* 0x000000083b387c24 */ /* 0x040fe2000f8e02ff */
[----:B------:R-:W4:Y:S01]  /*30cd0*/  LDL.LU R68, [R1+0xdec] ;  /* 0x000dec0001447983 */ /* 0x000f220000300800 */
[----:B------:R-:W-:Y:S01]  /*30ce0*/  ISETP.LT.AND P4, PT, R59, UR4, !P0 ;  /* 0x000000043b007c0c */ /* 0x000fe2000c781270 */
[----:B------:R-:W-:Y:S01]  /*30cf0*/  ULDC UR4, c[0x0][0x248] ;  /* 0x0000920000047ab9 */ /* 0x000fe20000000800 */
[-C--:B------:R-:W-:Y:S01]  /*30d00*/  IADD3 R2, P6, R3, R57.reuse, RZ ;  /* 0x0000003903027210 */ /* 0x080fe20007fde0ff */
[----:B------:R-:W4:Y:S01]  /*30d10*/  LDL.LU R59, [R1+0xde8] ;  /* 0x000de800013b7983 */ /* 0x000f220000300800 */
[-C--:B------:R-:W-:Y:S01]  /*30d20*/  IADD3 R4, P5, R5, R57.reuse, RZ ;  /* 0x0000003905047210 */ /* 0x080fe20007fbe0ff */
[----:B------:R-:W-:Y:S01]  /*30d30*/  ULDC UR9, c[0x0][0x22c] ;  /* 0x00008b0000097ab9 */ /* 0x000fe20000000800 */
[-C--:B------:R-:W-:Y:S01]  /*30d40*/  LEA.HI.X.SX32 R3, R3, R0.reuse, 0x1, P6 ;  /* 0x0000000003037211 */ /* 0x080fe200030f0eff */
[----:B------:R-:W-:Y:S01]  /*30d50*/  ULDC UR5, c[0x0][0x248] ;  /* 0x0000920000057ab9 */ /* 0x000fe20000000800 */
[----:B------:R-:W-:Y:S01]  /*30d60*/  LEA.HI.X.SX32 R5, R5, R0, 0x1, P5 ;  /* 0x0000000005057211 */ /* 0x000fe200028f0eff */
[----:B------:R-:W-:Y:S01]  /*30d70*/  ULDC UR10, c[0x0][0x22c] ;  /* 0x00008b00000a7ab9 */ /* 0x000fe20000000800 */
[----:B------:R-:W-:Y:S01]  /*30d80*/  ULDC UR7, c[0x0][0x248] ;  /* 0x0000920000077ab9 */ /* 0x000fe20000000800 */
[----:B------:R1:W-:Y:S01]  /*30d90*/  @P1 STG.E.U8 desc[UR42][R2.64], R58 ;  /* 0x0000003a02001986 */ /* 0x0003e2000c10112a */
[----:B------:R-:W-:Y:S01]  /*30da0*/  IADD3 R6, P6, R7, R57, RZ ;  /* 0x0000003907067210 */ /* 0x000fe20007fde0ff */
[----:B------:R-:W-:Y:S01]  /*30db0*/  ULDC UR11, c[0x0][0x22c] ;  /* 0x00008b00000b7ab9 */ /* 0x000fe20000000800 */
[----:B------:R-:W-:-:S02]  /*30dc0*/  ULDC UR8, c[0x0][0x248] ;  /* 0x0000920000087ab9 */ /* 0x000fc40000000800 */
[-C--:B------:R-:W-:Y:S02]  /*30dd0*/  LEA.HI.X.SX32 R7, R7, R0.reuse, 0x1, P6 ;  /* 0x0000000007077211 */ /* 0x080fe400030f0eff */
[----:B-1----:R-:W-:Y:S02]  /*30de0*/  PRMT R3, R13, 0x7772, RZ ;  /* 0x000077720d037816 */ /* 0x002fe400000000ff */
[----:B------:R-:W-:Y:S02]  /*30df0*/  IADD3 R2, P1, R56, R57, RZ ;  /* 0x0000003938027210 */ /* 0x000fe40007f3e0ff */
[----:B------:R-:W-:Y:S01]  /*30e00*/  PRMT R58, R14, 0x7772, RZ ;  /* 0x000077720e3a7816 */ /* 0x000fe200000000ff */
[----:B------:R1:W-:Y:S04]  /*30e10*/  @P3 STG.E.U8 desc[UR42][R4.64], R3 ;  /* 0x0000000304003986 */ /* 0x0003e8000c10112a */
[----:B------:R0:W-:Y:S01]  /*30e20*/  @P2 STG.E.U8 desc[UR42][R6.64], R58 ;  /* 0x0000003a06002986 */ /* 0x0001e2000c10112a */
[----:B-1----:R-:W-:-:S02]  /*30e30*/  LEA.HI.X.SX32 R3, R56, R0, 0x1, P1 ;  /* 0x0000000038037211 */ /* 0x002fc400008f0eff */
[----:B------:R-:W-:-:S05]  /*30e40*/  PRMT R4, R15, 0x7772, RZ ;  /* 0x000077720f047816 */ /* 0x000fca00000000ff */
[----:B------:R1:W-:Y:S01]  /*30e50*/  @P4 STG.E.U8 desc[UR42][R2.64], R4 ;  /* 0x0000000402004986 */ /* 0x0003e2000c10112a */
[----:B0-----:R-:W-:Y:S02]  /*30e60*/  PRMT R58, R12, 0x7773, RZ ;  /* 0x000077730c3a7816 */ /* 0x001fe400000000ff */
[----:B------:R-:W-:Y:S02]  /*30e70*/  PRMT R13, R13, 0x7773, RZ ;  /* 0x000077730d0d7816 */ /* 0x000fe400000000ff */
[----:B------:R-:W-:Y:S02]  /*30e80*/  PRMT R14, R14, 0x7773, RZ ;  /* 0x000077730e0e7816 */ /* 0x000fe400000000ff */
[----:B------:R-:W-:Y:S02]  /*30e90*/  PRMT R15, R15, 0x7773, RZ ;  /* 0x000077730f0f7816 */ /* 0x000fe400000000ff */
[C---:B--2---:R-:W-:Y:S01]  /*30ea0*/  ISETP.LT.AND P1, PT, R70.reuse, UR9, !P0 ;  /* 0x0000000946007c0c */ /* 0x044fe2000c721270 */
[----:B-1----:R-:W-:Y:S01]  /*30eb0*/  IMAD R3, R70, UR4, RZ ;  /* 0x0000000446037c24 */ /* 0x002fe2000f8e02ff */
[----:B------:R-:W-:Y:S01]  /*30ec0*/  ULDC UR4, c[0x0][0x248] ;  /* 0x0000920000047ab9 */ /* 0x000fe20000000800 */
[----:B------:R-:W2:Y:S01]  /*30ed0*/  LDL.LU R70, [R1+0xde4] ;  /* 0x000de40001467983 */ /* 0x000ea20000300800 */
[----:B------:R-:W-:Y:S01]  /*30ee0*/  ULDC UR9, c[0x0][0x22c] ;  /* 0x00008b0000097ab9 */ /* 0x000fe20000000800 */
[C---:B---3--:R-:W-:Y:S01]  /*30ef0*/  ISETP.LT.AND P3, PT, R69.reuse, UR10, !P0 ;  /* 0x0000000a45007c0c */ /* 0x048fe2000c761270 */
[----:B------:R-:W-:Y:S01]  /*30f00*/  IMAD R5, R69, UR5, RZ ;  /* 0x0000000545057c24 */ /* 0x000fe2000f8e02ff */
[-C--:B------:R-:W-:Y:S01]  /*30f10*/  IADD3 R2, P6, R3, R57.reuse, RZ ;  /* 0x0000003903027210 */ /* 0x080fe20007fde0ff */
[----:B------:R-:W3:Y:S01]  /*30f20*/  LDL.LU R69, [R1+0xde0] ;  /* 0x000de00001457983 */ /* 0x000ee20000300800 */
[C---:B----4-:R-:W-:Y:S01]  /*30f30*/  ISETP.LT.AND P2, PT, R68.reuse, UR11, !P0 ;  /* 0x0000000b44007c0c */ /* 0x050fe2000c741270 */
[----:B------:R-:W-:Y:S01]  /*30f40*/  IMAD R7, R68, UR7, RZ ;  /* 0x0000000744077c24 */ /* 0x000fe2000f8e02ff */
[-C--:B------:R-:W-:Y:S01]  /*30f50*/  IADD3 R4, P5, R5, R57.reuse, RZ ;  /* 0x0000003905047210 */ /* 0x080fe20007fbe0ff */
[----:B------:R-:W4:Y:S01]  /*30f60*/  LDL.LU R68, [R1+0xddc] ;  /* 0x000ddc0001447983 */ /* 0x000f220000300800 */
[C---:B------:R-:W-:Y:S01]  /*30f70*/  ISETP.LT.AND P4, PT, R59.reuse, UR12, !P0 ;  /* 0x0000000c3b007c0c */ /* 0x040fe2000c781270 */
[----:B------:R-:W-:Y:S01]  /*30f80*/  IMAD R56, R59, UR8, RZ ;  /* 0x000000083b387c24 */ /* 0x000fe2000f8e02ff */
[-C--:B------:R-:W-:Y:S01]  /*30f90*/  LEA.HI.X.SX32 R3, R3, R0.reuse, 0x1, P6 ;  /* 0x0000000003037211 */ /* 0x080fe200030f0eff */
[----:B------:R-:W4:Y:S01]  /*30fa0*/  LDL.LU R59, [R1+0xdd8] ;  /* 0x000dd800013b7983 */ /* 0x000f220000300800 */
[-C--:B------:R-:W-:Y:S01]  /*30fb0*/  LEA.HI.X.SX32 R5, R5, R0.reuse, 0x1, P5 ;  /* 0x0000000005057211 */ /* 0x080fe200028f0eff */
[----:B------:R-:W-:Y:S01]  /*30fc0*/  ULDC UR5, c[0x0][0x248] ;  /* 0x0000920000057ab9 */ /* 0x000fe20000000800 */
[CC--:B------:R-:W-:Y:S01]  /*30fd0*/  IADD3 R6, P6, R7.reuse, R57.reuse, RZ ;  /* 0x0000003907067210 */ /* 0x0c0fe20007fde0ff */
[----:B------:R-:W-:Y:S01]  /*30fe0*/  ULDC UR10, c[0x0][0x22c] ;  /* 0x00008b00000a7ab9 */ /* 0x000fe20000000800 */
[----:B------:R-:W-:Y:S01]  /*30ff0*/  IADD3 R12, P5, R56, R57, RZ ;  /* 0x00000039380c7210 */ /* 0x000fe20007fbe0ff */
[----:B------:R0:W-:Y:S01]  /*31000*/  @P1 STG.E.U8 desc[UR42][R2.64], R58 ;  /* 0x0000003a02001986 */ /* 0x0001e2000c10112a */
[----:B------:R-:W-:Y:S01]  /*31010*/  LEA.HI.X.SX32 R7, R7, R0, 0x1, P6 ;  /* 0x0000000007077211 */ /* 0x000fe200030f0eff */
[----:B------:R-:W-:Y:S01]  /*31020*/  ULDC UR7, c[0x0][0x248] ;  /* 0x0000920000077ab9 */ /* 0x000fe20000000800 */
[----:B------:R-:W-:Y:S01]  /*31030*/  ULDC UR11, c[0x0][0x22c] ;  /* 0x00008b00000b7ab9 */ /* 0x000fe20000000800 */
[----:B------:R1:W-:Y:S01]  /*31040*/  @P3 STG.E.U8 desc[UR42][R4.64], R13 ;  /* 0x0000000d04003986 */ /* 0x0003e2000c10112a */
[----:B------:R-:W-:Y:S01]  /*31050*/  ULDC UR8, c[0x0][0x248] ;  /* 0x0000920000087ab9 */ /* 0x000fe20000000800 */
[----:B------:R-:W-:-:S02]  /*31060*/  ULDC UR12, c[0x0][0x22c] ;  /* 0x00008b00000c7ab9 */ /* 0x000fc40000000800 */
[----:B------:R-:W-:Y:S04]  /*31070*/  @P2 STG.E.U8 desc[UR42][R6.64], R14 ;  /* 0x0000000e06002986 */ /* 0x000fe8000c10112a */
[----:B0-----:R-:W4:Y:S01]  /*31080*/  LDL.LU R58, [R1+0xdd4] ;  /* 0x000dd400013a7983 */ /* 0x001f220000300800 */
[----:B-1----:R-:W-:-:S03]  /*31090*/  LEA.HI.X.SX32 R13, R56, R0, 0x1, P5 ;  /* 0x00000000380d7211 */ /* 0x002fc600028f0eff */
[----:B------:R-:W4:Y:S04]  /*310a0*/  LDL.LU R56, [R1+0xdcc] ;  /* 0x000dcc0001387983 */ /* 0x000f280000300800 */
[----:B------:R0:W-:Y:S04]  /*310b0*/  @P4 STG.E.U8 desc[UR42][R12.64], R15 ;  /* 0x0000000f0c004986 */ /* 0x0001e8000c10112a */
[----:B0-----:R-:W4:Y:S01]  /*310c0*/  LDL.LU R15, [R1+0xdc8] ;  /* 0x000dc800010f7983 */ /* 0x001f220000300800 */
[----:B------:R-:W-:-:S03]  /*310d0*/  PRMT R13, R16, 0x7770, RZ ;  /* 0x00007770100d7816 */ /* 0x000fc600000000ff */
[----:B------:R-:W4:Y:S01]  /*310e0*/  LDL.LU R14, [R1+0xdc4] ;  /* 0x000dc400010e7983 */ /* 0x000f220000300800 */
[C---:B--2---:R-:W-:Y:S01]  /*310f0*/  IMAD R3, R70.reuse, UR4, RZ ;  /* 0x0000000446037c24 */ /* 0x044fe2000f8e02ff */
[----:B------:R-:W-:Y:S01]  /*31100*/  ISETP.LT.AND P1, PT, R70, UR9, !P0 ;  /* 0x0000000946007c0c */ /* 0x000fe2000c721270 */
[----:B------:R-:W-:Y:S01]  /*31110*/  ULDC UR4, c[0x0][0x22c] ;  /* 0x00008b0000047ab9 */ /* 0x000fe20000000800 */
[----:B------:R-:W-:Y:S02]  /*31120*/  ULDC UR9, c[0x0][0x22c] ;  /* 0x00008b0000097ab9 */ /* 0x000fe40000000800 */
[-C--:B------:R-:W-:Y:S01]  /*31130*/  IADD3 R2, P6, R3, R57.reuse, RZ ;  /* 0x0000003903027210 */ /* 0x080fe20007fde0ff */
[C---:B---3--:R-:W-:Y:S01]  /*31140*/  IMAD R5, R69.reuse, UR5, RZ ;  /* 0x0000000545057c24 */ /* 0x048fe2000f8e02ff */
[----:B------:R-:W-:Y:S01]  /*31150*/  ISETP.LT.AND P3, PT, R69, UR10, !P0 ;  /* 0x0000000a45007c0c */ /* 0x000fe2000c761270 */
[----:B------:R-:W-:Y:S01]  /*31160*/  ULDC UR5, c[0x0][0x248] ;  /* 0x0000920000057ab9 */ /* 0x000fe20000000800 */
[-C--:B------:R-:W-:Y:S01]  /*31170*/  LEA.HI.X.SX32 R3, R3, R0.reuse, 0x1, P6 ;  /* 0x0000000003037211 */ /* 0x080fe200030f0eff */
[C---:B----4-:R-:W-:Y:S01]  /*31180*/  IMAD R7, R68.reuse, UR7, RZ ;  /* 0x0000000744077c24 */ /* 0x050fe2000f8e02ff */
[-C--:B------:R-:W-:Y:S01]  /*31190*/  IADD3 R4, P5, R5, R57.reuse, RZ ;  /* 0x0000003905047210 */ /* 0x080fe20007fbe0ff */
[----:B------:R-:W-:Y:S01]  /*311a0*/  ULDC UR10, c[0x0][0x22c] ;  /* 0x00008b00000a7ab9 */ /* 0x000fe20000000800 */
[----:B------:R-:W-:Y:S01]  /*311b0*/  ISETP.LT.AND P2, PT, R68, UR11, !P0 ;  /* 0x0000000b44007c0c */ /* 0x000fe2000c741270 */
[C---:B------:R-:W-:Y:S01]  /*311c0*/  IMAD R12, R59.reuse, UR8, RZ ;  /* 0x000000083b0c7c24 */ /* 0x040fe2000f8e02ff */
[----:B------:R-:W-:Y:S01]  /*311d0*/  ISETP.LT.AND P4, PT, R59, UR4, !P0 ;  /* 0x000000043b007c0c */ /* 0x000fe2000c781270 */
[----:B------:R0:W-:Y:S01]  /*311e0*/  @P1 STG.E.U8 desc[UR42][R2.64], R13 ;  /* 0x0000000d02001986 */ /* 0x0001e2000c10112a */
[-C--:B------:R-:W-:Y:S01]  /*311f0*/  LEA.HI.X.SX32 R5, R5, R0.reuse, 0x1, P5 ;  /* 0x0000000005057211 */ /* 0x080fe200028f0eff */
[----:B------:R-:W-:Y:S01]  /*31200*/  ULDC UR4, c[0x0][0x248] ;  /* 0x0000920000047ab9 */ /* 0x000fe20000000800 */
[C---:B------:R-:W-:Y:S01]  /*31210*/  IADD3 R6, P6, R7.reuse, R57, RZ ;  /* 0x0000003907067210 */ /* 0x040fe20007fde0ff */
[----:B------:R-:W-:Y:S01]  /*31220*/  ULDC UR7, c[0x0][0x248] ;  /* 0x0000920000077ab9 */ /* 0x000fe20000000800 */
[----:B------:R-:W-:Y:S01]  /*31230*/  ULDC UR11, c[0x0][0x22c] ;  /* 0x00008b00000b7ab9 */ /* 0x000fe20000000800 */
[----:B------:R-:W-:Y:S01]  /*31240*/  ULDC UR8, c[0x0][0x248] ;  /* 0x0000920000087ab9 */ /* 0x000fe20000000800 */
[----:B------:R-:W-:-:S02]  /*31250*/  LEA.HI.X.SX32 R7, R7, R0, 0x1, P6 ;  /* 0x0000000007077211 */ /* 0x000fc400030f0eff */
[----:B0-----:R-:W-:Y:S02]  /*31260*/  PRMT R3, R17, 0x7770, RZ ;  /* 0x0000777011037816 */ /* 0x001fe400000000ff */
[----:B------:R-:W-:Y:S02]  /*31270*/  IADD3 R2, P1, R12, R57, RZ ;  /* 0x000000390c027210 */ /* 0x000fe40007f3e0ff */
[----:B------:R-:W-:Y:S01]  /*31280*/  PRMT R13, R18, 0x7770, RZ ;  /* 0x00007770120d7816 */ /* 0x000fe200000000ff */
[----:B------:R0:W-:Y:S04]  /*31290*/  @P3 STG.E.U8 desc[UR42][R4.64], R3 ;  /* 0x0000000304003986 */ /* 0x0001e8000c10112a */
[----:B------:R1:W-:Y:S01]  /*312a0*/  @P2 STG.E.U8 desc[UR42][R6.64], R13 ;  /* 0x0000000d06002986 */ /* 0x0003e2000c10112a */
[----:B------:R-:W-:Y:S01]  /*312b0*/  ISETP.LT.AND P3, PT, R56, UR10, !P0 ;  /* 0x0000000a38007c0c */ /* 0x000fe2000c761270 */
[----:B------:R-:W-:Y:S01]  /*312c0*/  ULDC UR10, c[0x0][0x22c] ;  /* 0x00008b00000a7ab9 */ /* 0x000fe20000000800 */
[----:B0-----:R-:W-:-:S02]  /*312d0*/  LEA.HI.X.SX32 R3, R12, R0, 0x1, P1 ;  /* 0x000000000c037211 */ /* 0x001fc400008f0eff */
[----:B------:R-:W-:Y:S01]  /*312e0*/  PRMT R4, R19, 0x7770, RZ ;  /* 0x0000777013047816 */ /* 0x000fe200000000ff */
[----:B------:R-:W-:Y:S01]  /*312f0*/  IMAD R5, R56, UR5, RZ ;  /* 0x0000000538057c24 */ /* 0x000fe2000f8e02ff */
[----:B------:R-:W-:Y:S01]  /*31300*/  ISETP.LT.AND P1, PT, R58, UR9, !P0 ;  /* 0x000000093a007c0c */ /* 0x000fe2000c721270 */
[----:B------:R-:W-:Y:S01]  /*31310*/  ULDC UR9, c[0x0][0x22c] ;  /* 0x00008b0000097ab9 */ /* 0x000fe20000000800 */
[----:B-1----:R-:W-:Y:S01]  /*31320*/  PRMT R13, R16, 0x7771, RZ ;  /* 0x00007771100d7816 */ /* 0x002fe200000000ff */
[----:B------:R0:W-:Y:S01]  /*31330*/  @P4 STG.E.U8 desc[UR42][R2.64], R4 ;  /* 0x0000000402004986 */ /* 0x0001e2000c10112a */
[----:B------:R-:W-:Y:S01]  /*31340*/  ULDC UR5, c[0x0][0x248] ;  /* 0x0000920000057ab9 */ /* 0x000fe20000000800 */
[C---:B------:R-:W-:Y:S01]  /*31350*/  ISETP.LT.AND P2, PT, R15.reuse, UR11, !P0 ;  /* 0x0000000b0f007c0c */ /* 0x040fe2000c741270 */
[----:B------:R-:W-:Y:S01]  /*31360*/  IMAD R7, R15, UR7, RZ ;  /* 0x000000070f077c24 */ /* 0x000fe2000f8e02ff */
[----:B------:R-:W-:Y:S01]  /*31370*/  ULDC UR7, c[0x0][0x248] ;  /* 0x0000920000077ab9 */ /* 0x000fe20000000800 */
[----:B------:R-:W-:Y:S01]  /*31380*/  ULDC UR11, c[0x0][0x22c] ;  /* 0x00008b00000b7ab9 */ /* 0x000fe20000000800 */
[----:B0-----:R-:W-:Y:S01]  /*31390*/  IMAD R3, R58, UR4, RZ ;  /* 0x000000043a037c24 */ /* 0x001fe2000f8e02ff */
[----:B------:R-:W-:Y:S01]  /*313a0*/  ULDC UR4, c[0x0][0x22c] ;  /* 0x00008b0000047ab9 */ /* 0x000fe20000000800 */
[----:B------:R-:W2:Y:S04]  /*313b0*/  LDL.LU R58, [R1+0xdc0] ;  /* 0x000dc000013a7983 */ /* 0x000ea80000300800 */
[----:B------:R-:W3:Y:S04]  /*313c0*/  LDL.LU R56, [R1+0xdbc] ;  /* 0x000dbc0001387983 */ /* 0x000ee80000300800 */
[----:B------:R-:W4:Y:S01]  /*313d0*/  LDL.LU R15, [R1+0xdb8] ;  /* 0x000db800010f7983 */ /* 0x000f220000300800 */
[-C--:B------:R-:W-:Y:S01]  /*313e0*/  IADD3 R2, P6, R3, R57.reuse, RZ ;  /* 0x0000003903027210 */ /* 0x080fe20007fde0ff */
[----:B------:R-:W-:Y:S01]  /*313f0*/  IMAD R12, R14, UR8, RZ ;  /* 0x000000080e0c7c24 */ /* 0x000fe2000f8e02ff */
[----:B------:R-:W-:Y:S01]  /*31400*/  IADD3 R4, P5, R5, R57, RZ ;  /* 0x0000003905047210 */ /* 0x000fe20007fbe0ff */
[----:B------:R-:W-:Y:S01]  /*31410*/  ULDC UR8, c[0x0][0x248] ;  /* 0x0000920000087ab9 */ /* 0x000fe20000000800 */
[----:B------:R-:W-:-:S02]  /*31420*/  LEA.HI.X.SX32 R3, R3, R0, 0x1, P6 ;  /* 0x0000000003037211 */ /* 0x000fc400030f0eff */
[----:B------:R-:W-:Y:S01]  /*31430*/  ISETP.LT.AND P4, PT, R14, UR4, !P0 ;  /* 0x000000040e007c0c */ /* 0x000fe2000c781270 */
[----:B------:R-:W-:Y:S01]  /*31440*/  ULDC UR4, c[0x0][0x248] ;  /* 0x0000920000047ab9 */ /* 0x000fe20000000800 */
[----:B------:R-:W4:Y:S01]  /*31450*/  LDL.LU R14, [R1+0xdb4] ;  /* 0x000db400010e7983 */ /* 0x000f220000300800 */
[----:B------:R-:W-:-:S03]  /*31460*/  LEA.HI.X.SX32 R5, R5, R0, 0x1, P5 ;  /* 0x0000000005057211 */ /* 0x000fc600028f0eff */
[----:B------:R0:W-:Y:S01]  /*31470*/  @P1 STG.E.U8 desc[UR42][R2.64], R13 ;  /* 0x0000000d02001986 */ /* 0x0001e2000c10112a */
[----:B------:R-:W-:-:S04]  /*31480*/  IADD3 R6, P6, R7, R57, RZ ;  /* 0x0000003907067210 */ /* 0x000fc80007fde0ff */
[-C--:B------:R-:W-:Y:S02]  /*31490*/  LEA.HI.X.SX32 R7, R7, R0.reuse, 0x1, P6 ;  /* 0x0000000007077211 */ /* 0x080fe400030f0eff */
[----:B0-----:R-:W-:Y:S02]  /*314a0*/  PRMT R3, R17, 0x7771, RZ ;  /* 0x0000777111037816 */ /* 0x001fe400000000ff */
[----:B------:R-:W-:Y:S02]  /*314b0*/  IADD3 R2, P1, R12, R57, RZ ;  /* 0x000000390c027210 */ /* 0x000fe40007f3e0ff */
[----:B------:R-:W-:Y:S01]  /*314c0*/  PRMT R13, R18, 0x7771, RZ ;  /* 0x00007771120d7816 */ /* 0x000fe200000000ff */
[----:B------:R0:W-:Y:S04]  /*314d0*/  @P3 STG.E.U8 desc[UR42][R4.64], R3 ;  /* 0x0000000304003986 */ /* 0x0001e8000c10112a */
[----:B------:R-:W-:Y:S01]  /*314e0*/  @P2 STG.E.U8 desc[UR42][R6.64], R13 ;  /* 0x0000000d06002986 */ /* 0x000fe2000c10112a */
[----:B0-----:R-:W-:-:S02]  /*314f0*/  LEA.HI.X.SX32 R3, R12, R0, 0x1, P1 ;  /* 0x000000000c037211 */ /* 0x001fc400008f0eff */
[----:B------:R-:W-:-:S05]  /*31500*/  PRMT R4, R19, 0x7771, RZ ;  /* 0x0000777113047816 */ /* 0x000fca00000000ff */
[----:B------:R0:W-:Y:S01]  /*31510*/  @P4 STG.E.U8 desc[UR42][R2.64], R4 ;  /* 0x0000000402004986 */ /* 0x0001e2000c10112a */
[C---:B--2---:R-:W-:Y:S01]  /*31520*/  ISETP.LT.AND P1, PT, R58.reuse, UR9, !P0 ;  /* 0x000000093a007c0c */ /* 0x044fe2000c721270 */
[----:B0-----:R-:W-:Y:S01]  /*31530*/  IMAD R3, R58, UR4, RZ ;  /* 0x000000043a037c24 */ /* 0x001fe2000f8e02ff */
[C---:B---3--:R-:W-:Y:S01]  /*31540*/  ISETP.LT.AND P3, PT, R56.reuse, UR10, !P0 ;  /* 0x0000000a38007c0c */ /* 0x048fe2000c761270 */
[----:B------:R-:W-:Y:S01]  /*31550*/  IMAD R5, R56, UR5, RZ ;  /* 0x0000000538057c24 */ /* 0x000fe2000f8e02ff */
[----:B------:R-:W2:Y:S01]  /*31560*/  LDL.LU R58, [R1+0xdb0] ;  /* 0x000db000013a7983 */ /* 0x000ea20000300800 */
[C---:B----4-:R-:W-:Y:S01]  /*31570*/  ISETP.LT.AND P2, PT, R15.reuse, UR11, !P0 ;  /* 0x0000000b0f007c0c */ /* 0x050fe2000c741270 */
[----:B------:R-:W-:Y:S02]  /*31580*/  IMAD R7, R15, UR7, RZ ;  /* 0x000000070f077c24 */ /* 0x000fe4000f8e02ff */
[----:B------:R-:W3:Y:S01]  /*31590*/  LDL.LU R56, [R1+0xdac] ;  /* 0x000dac0001387983 */ /* 0x000ee20000300800 */
[CC--:B------:R-:W-:Y:S01]  /*315a0*/  IADD3 R2, P6, R3.reuse, R57.reuse, RZ ;  /* 0x0000003903027210 */ /* 0x0c0fe20007fde0ff */
[----:B------:R-:W-:Y:S01]  /*315b0*/  ULDC UR4, c[0x0][0x22c] ;  /* 0x00008b0000047ab9 */ /* 0x000fe20000000800 */
[----:B------:R-:W-:Y:S01]  /*315c0*/  PRMT R13, R16, 0x7772, RZ ;  /* 0x00007772100d7816 */ /* 0x000fe200000000ff */
[----:B------:R-:W4:Y:S01]  /*315d0*/  LDL.LU R15, [R1+0xda8] ;  /* 0x000da800010f7983 */ /* 0x000f220000300800 */
[-C--:B------:R-:W-:Y:S01]  /*315e0*/  LEA.HI.X.SX32 R3, R3, R0.reuse, 0x1, P6 ;  /* 0x0000000003037211 */ /* 0x080fe200030f0eff */
[----:B------:R-:W-:Y:S01]  /*315f0*/  ULDC UR9, c[0x0][0x22c] ;  /* 0x00008b0000097ab9 */ /* 0x000fe20000000800 */
[CC--:B------:R-:W-:Y:S01]  /*31600*/  IADD3 R4, P5, R5.reuse, R57.reuse, RZ ;  /* 0x0000003905047210 */ /* 0x0c0fe20007fbe0ff */
[C---:B------:R-:W-:Y:S01]  /*31610*/  IMAD R12, R14.reuse, UR8, RZ ;  /* 0x000000080e0c7c24 */ /* 0x040fe2000f8e02ff */
[----:B------:R-:W-:Y:S01]  /*31620*/  ISETP.LT.AND P4, PT, R14, UR4, !P0 ;  /* 0x000000040e007c0c */ /* 0x000fe2000c781270 */
[----:B------:R0:W-:Y:S01]  /*31630*/  @P1 STG.E.U8 desc[UR42][R2.64], R13 ;  /* 0x0000000d02001986 */ /* 0x0001e2000c10112a */
[-C--:B------:R-:W-:Y:S01]  /*31640*/  LEA.HI.X.SX32 R5, R5, R0.reuse, 0x1, P5 ;  /* 0x0000000005057211 */ /* 0x080fe200028f0eff */
[----:B------:R-:W-:Y:S01]  /*31650*/  ULDC UR4, c[0x0][0x248] ;  /* 0x0000920000047ab9 */ /* 0x000fe20000000800 */
[C---:B------:R-:W-:Y:S01]  /*31660*/  IADD3 R6, P6, R7.reuse, R57, RZ ;  /* 0x0000003907067210 */ /* 0x040fe20007fde0ff */
[----:B------:R-:W4:Y:S01]  /*31670*/  LDL.LU R14, [R1+0xda4] ;  /* 0x000da400010e7983 */ /* 0x000f220000300800 */
[----:B------:R-:W-:Y:S01]  /*31680*/  ULDC UR5, c[0x0][0x248] ;  /* 0x0000920000057ab9 */ /* 0x000fe20000000800 */
[----:B------:R-:W-:Y:S01]  /*31690*/  ULDC UR10, c[0x0][0x22c] ;  /* 0x00008b00000a7ab9 */ /* 0x000fe20000000800 */
[----:B------:R-:W-:Y:S01]  /*316a0*/  LEA.HI.X.SX32 R7, R7, R0, 0x1, P6 ;  /* 0x0000000007077211 */ /* 0x000fe200030f0eff */
[----:B------:R-:W-:Y:S01]  /*316b0*/  ULDC UR7, c[0x0][0x248] ;  /* 0x0000920000077ab9 */ /* 0x000fe20000000800 */
[----:B------:R-:W-:Y:S01]  /*316c0*/  ULDC UR11, c[0x0][0x22c] ;  /* 0x00008b00000b7ab9 */ /* 0x000fe20000000800 */
[----:B------:R-:W-:Y:S01]  /*316d0*/  ULDC UR8, c[0x0][0x248] ;  /* 0x0000920000087ab9 */ /* 0x000fe20000000800 */
[----:B0-----:R-:W-:-:S02]  /*316e0*/  PRMT R3, R17, 0x7772, RZ ;  /* 0x0000777211037816 */ /* 0x001fc400000000ff */
[----:B------:R-:W-:Y:S02]  /*316f0*/  IADD3 R2, P1, R12, R57, RZ ;  /* 0x000000390c027210 */ /* 0x000fe40007f3e0ff */
[----:B------:R-:W-:Y:S01]  /*31700*/  PRMT R13, R18, 0x7772, RZ ;  /* 0x00007772120d7816 */ /* 0x000fe200000000ff */
[----:B------:R0:W-:Y:S04]  /*31710*/  @P3 STG.E.U8 desc[UR42][R4.64], R3 ;  /* 0x0000000304003986 */ /* 0x0001e8000c10112a */
[----:B------:R-:W-:Y:S01]  /*31720*/  @P2 STG.E.U8 desc[UR42][R6.64], R13 ;  /* 0x0000000d06002986 */ /* 0x000fe2000c10112a */
[----:B0-----:R-:W-:Y:S02]  /*31730*/  LEA.HI.X.SX32 R3, R12, R0, 0x1, P1 ;  /* 0x000000000c037211 */ /* 0x001fe400008f0eff */
[----:B------:R-:W-:-:S05]  /*31740*/  PRMT R4, R19, 0x7772, RZ ;  /* 0x0000777213047816 */ /* 0x000fca00000000ff */
[----:B------:R0:W-:Y:S01]  /*31750*/  @P4 STG.E.U8 desc[UR42][R2.64], R4 ;  /* 0x0000000402004986 */ /* 0x0001e2000c10112a */
[C---:B--2---:R-:W-:Y:S01]  /*31760*/  ISETP.LT.AND P1, PT, R58.reuse, UR9, !P0 ;  /* 0x000000093a007c0c */ /* 0x044fe2000c721270 */
[----:B0-----:R-:W-:Y:S01]  /*31770*/  IMAD R3, R58, UR4, RZ ;  /* 0x000000043a037c24 */ /* 0x001fe2000f8e02ff */
[----:B------:R-:W-:Y:S01]  /*31780*/  PRMT R16, R16, 0x7773, RZ ;  /* 0x0000777310107816 */ /* 0x000fe200000000ff */
[----:B------:R-:W2:Y:S01]  /*31790*/  LDL.LU R58, [R1+0xda0] ;  /* 0x000da000013a7983 */ /* 0x000ea20000300800 */
[C---:B---3--:R-:W-:Y:S01]  /*317a0*/  ISETP.LT.AND P3, PT, R56.reuse, UR10, !P0 ;  /* 0x0000000a38007c0c */ /* 0x048fe2000c761270 */
[----:B------:R-:W-:Y:S01]  /*317b0*/  IMAD R5, R56, UR5, RZ ;  /* 0x0000000538057c24 */ /* 0x000fe2000f8e02ff */
[C---:B----4-:R-:W-:Y:S01]  /*317c0*/  ISETP.LT.AND P2, PT, R15.reuse, UR11, !P0 ;  /* 0x0000000b0f007c0c */ /* 0x050fe2000c741270 */
[----:B------:R-:W-:Y:S01]  /*317d0*/  IMAD R7, R15, UR7, RZ ;  /* 0x000000070f077c24 */ /* 0x000fe2000f8e02ff */
[----:B------:R-:W3:Y:S01]  /*317e0*/  LDL.LU R56, [R1+0xd9c] ;  /* 0x000d9c0001387983 */ /* 0x000ee20000300800 */
[-C--:B------:R-:W-:Y:S01]  /*317f0*/  IADD3 R2, P6, R3, R57.reuse, RZ ;  /* 0x0000003903027210 */ /* 0x080fe20007fde0ff */
[----:B------:R-:W-:Y:S01]  /*31800*/  ULDC UR7, c[0x0][0x248] ;  /* 0x0000920000077ab9 */ /* 0x000fe20000000800 */
[C---:B------:R-:W-:Y:S01]  /*31810*/  ISETP.LT.AND P4, PT, R14.reuse, UR12, !P0 ;  /* 0x0000000c0e007c0c */ /* 0x040fe2000c781270 */
[----:B------:R-:W4:Y:S01]  /*31820*/  LDL.LU R15, [R1+0xd98] ;  /* 0x000d9800010f7983 */ /* 0x000f220000300800 */
[----:B------:R-:W-:Y:S01]  /*31830*/  IMAD R13, R14, UR8, RZ ;  /* 0x000000080e0d7c24 */ /* 0x000fe2000f8e02ff */
[-C--:B------:R-:W-:Y:S01]  /*31840*/  IADD3 R4, P5, R5, R57.reuse, RZ ;  /* 0x0000003905047210 */ /* 0x080fe20007fbe0ff */
[----:B------:R-:W-:Y:S01]  /*31850*/  ULDC UR11, c[0x0][0x22c] ;  /* 0x00008b00000b7ab9 */ /* 0x000fe20000000800 */
[----:B------:R-:W3:Y:S01]  /*31860*/  LDL.LU R14, [R1+0xd94] ;  /* 0x000d9400010e7983 */ /* 0x000ee20000300800 */
[-C--:B------:R-:W-:Y:S01]  /*31870*/  LEA.HI.X.SX32 R3, R3, R0.reuse, 0x1, P6 ;  /* 0x0000000003037211 */ /* 0x080fe200030f0eff */
[----:B------:R-:W-:Y:S01]  /*31880*/  ULDC UR4, c[0x0][0x248] ;  /* 0x0000920000047ab9 */ /* 0x000fe20000000800 */
[----:B------:R-:W-:Y:S01]  /*31890*/  IADD3 R6, P6, R7, R57, RZ ;  /* 0x0000003907067210 */ /* 0x000fe20007fde0ff */
[----:B------:R-:W-:Y:S01]  /*318a0*/  ULDC UR9, c[0x0][0x22c] ;  /* 0x00008b0000097ab9 */ /* 0x000fe20000000800 */
[----:B------:R-:W-:Y:S01]  /*318b0*/  PRMT R17, R17, 0x7773, RZ ;  /* 0x0000777311117816 */ /* 0x000fe200000000ff */
[----:B------:R-:W-:Y:S01]  /*318c0*/  ULDC UR5, c[0x0][0x248] ;  /* 0x0000920000057ab9 */ /* 0x000fe20000000800 */
[-C--:B------:R-:W-:Y:S01]  /*318d0*/  LEA.HI.X.SX32 R5, R5, R0.reuse, 0x1, P5 ;  /* 0x0000000005057211 */ /* 0x080fe200028f0eff */
[----:B------:R-:W-:Y:S01]  /*318e0*/  ULDC UR10, c[0x0][0x22c] ;  /* 0x00008b00000a7ab9 */ /* 0x000fe20000000800 */
[----:B------:R-:W-:Y:S01]  /*318f0*/  PRMT R18, R18, 0x7773, RZ ;  /* 0x0000777312127816 */ /* 0x000fe200000000ff */
[----:B------:R-:W-:Y:S01]  /*31900*/  ULDC UR8, c[0x0][0x248] ;  /* 0x0000920000087ab9 */ /* 0x000fe20000000800 */
[----:B------:R-:W-:Y:S01]  /*31910*/  LEA.HI.X.SX32 R7, R7, R0, 0x1, P6 ;  /* 0x0000000007077211 */ /* 0x000fe200030f0eff */
[----:B------:R-:W-:Y:S01]  /*31920*/  @P1 STG.E.U8 desc[UR42][R2.64], R16 ;  /* 0x0000001002001986 */ /* 0x000fe2000c10112a */
[----:B------:R-:W-:Y:S01]  /*31930*/  PRMT R19, R19, 0x7773, RZ ;  /* 0x0000777313137816 */ /* 0x000fe200000000ff */
[----:B------:R-:W-:-:S02]  /*31940*/  ULDC UR12, c[0x0][0x22c] ;  /* 0x00008b00000c7ab9 */ /* 0x000fc40000000800 */
[----:B------:R0:W-:Y:S04]  /*31950*/  @P3 STG.E.U8 desc[UR42][R4.64], R17 ;  /* 0x0000001104003986 */ /* 0x0001e8000c10112a */
[----:B------:R1:W-:Y:S04]  /*31960*/  @P2 STG.E.U8 desc[UR42][R6.64], R18 ;  /* 0x0000001206002986 */ /* 0x0003e8000c10112a */
[----:B0-----:R-:W3:Y:S04]  /*31970*/  LDL.LU R17, [R1+0xd90] ;  /* 0x000d900001117983 */ /* 0x001ee80000300800 */
[----:B------:R-:W3:Y:S01]  /*31980*/  LDL.LU R16, [R1+0xd8c] ;  /* 0x000d8c0001107983 */ /* 0x000ee20000300800 */
[C---:B----4-:R-:W-:Y:S01]  /*31990*/  ISETP.LT.AND P2, PT, R15.reuse, UR11, !P0 ;  /* 0x0000000b0f007c0c */ /* 0x050fe2000c741270 */
[----:B-1----:R-:W-:Y:S01]  /*319a0*/  IMAD R7, R15, UR7, RZ ;  /* 0x000000070f077c24 */ /* 0x002fe2000f8e02ff */
[CC--:B------:R-:W-:Y:S01]  /*319b0*/  IADD3 R12, P5, R13.reuse, R57.reuse, RZ ;  /* 0x000000390d0c7210 */ /* 0x0c0fe20007fbe0ff */
[----:B------:R-:W4:Y:S01]  /*319c0*/  LDL.LU R15, [R1+0xd88] ;  /* 0x000d8800010f7983 */ /* 0x000f220000300800 */
[C---:B--2---:R-:W-:Y:S01]  /*319d0*/  IMAD R3, R58.reuse, UR4, RZ ;  /* 0x000000043a037c24 */ /* 0x044fe2000f8e02ff */
[----:B------:R-:W-:Y:S01]  /*319e0*/  ISETP.LT.AND P1, PT, R58, UR9, !P0 ;  /* 0x000000093a007c0c */ /* 0x000fe2000c721270 */
[C---:B---3--:R-:W-:Y:S01]  /*319f0*/  IMAD R5, R56.reuse, UR5, RZ ;  /* 0x0000000538057c24 */ /* 0x048fe2000f8e02ff */
[-C--:B------:R-:W-:Y:S01]  /*31a00*/  LEA.HI.X.SX32 R13, R13, R0.reuse, 0x1, P5 ;  /* 0x000000000d0d7211 */ /* 0x080fe200028f0eff */
[----:B------:R-:W-:Y:S01]  /*31a10*/  ULDC UR4, c[0x0][0x22c] ;  /* 0x00008b0000047ab9 */ /* 0x000fe20000000800 */
[CC--:B------:R-:W-:Y:S01]  /*31a20*/  IADD3 R2, P6, R3.reuse, R57.reuse, RZ ;  /* 0x0000003903027210 */ /* 0x0c0fe20007fde0ff */
[----:B------:R-:W-:Y:S01]  /*31a30*/  ULDC UR9, c[0x0][0x22c] ;  /* 0x00008b0000097ab9 */ /* 0x000fe20000000800 */
[----:B------:R-:W-:Y:S01]  /*31a40*/  ISETP.LT.AND P3, PT, R56, UR10, !P0 ;  /* 0x0000000a38007c0c */ /* 0x000fe2000c761270 */
[----:B------:R0:W-:Y:S01]  /*31a50*/  @P4 STG.E.U8 desc[UR42][R12.64], R19 ;  /* 0x000000130c004986 */ /* 0x0001e2000c10112a */
[-C--:B------:R-:W-:Y:S01]  /*31a60*/  LEA.HI.X.SX32 R3, R3, R0.reuse, 0x1, P6 ;  /* 0x0000000003037211 */ /* 0x080fe200030f0eff */
[----:B------:R-:W-:Y:S01]  /*31a70*/  ULDC UR5, c[0x0][0x248] ;  /* 0x0000920000057ab9 */ /* 0x000fe20000000800 */
[CC--:B------:R-:W-:Y:S01]  /*31a80*/  IADD3 R4, P5, R5.reuse, R57.reuse, RZ ;  /* 0x0000003905047210 */ /* 0x0c0fe20007fbe0ff */
[----:B------:R-:W-:Y:S01]  /*31a90*/  ULDC UR10, c[0x0][0x22c] ;  /* 0x00008b00000a7ab9 */ /* 0x000fe20000000800 */
[----:B------:R-:W-:Y:S01]  /*31aa0*/  ISETP.LT.AND P4, PT, R14, UR4, !P0 ;  /* 0x000000040e007c0c */ /* 0x000fe2000c781270 */
[----:B------:R-:W-:Y:S01]  /*31ab0*/  ULDC UR4, c[0x0][0x248] ;  /* 0x0000920000047ab9 */ /* 0x000fe20000000800 */
[----:B------:R-:W-:Y:S01]  /*31ac0*/  ULDC UR7, c[0x0][0x248] ;  /* 0x0000920000077ab9 */ /* 0x000fe20000000800 */
[----:B------:R-:W-:Y:S01]  /*31ad0*/  ULDC UR11, c[0x0][0x22c] ;  /* 0x00008b00000b7ab9 */ /* 0x000fe20000000800 */
[----:B0-----:R-:W-:Y:S01]  /*31ae0*/  PRMT R13, R20, 0x7770, RZ ;  /* 0x00007770140d7816 */ /* 0x001fe200000000ff */
[----:B------:R-:W-:Y:S01]  /*31af0*/  IMAD R12, R14, UR8, RZ ;  /* 0x000000080e0c7c24 */ /* 0x000fe2000f8e02ff */
[----:B------:R-:W-:Y:S01]  /*31b00*/  LEA.HI.X.SX32 R5, R5, R0, 0x1, P5 ;  /* 0x0000000005057211 */ /* 0x000fe200028f0eff */
[----:B------:R-:W2:Y:S01]  /*31b10*/  LDL.LU R14, [R1+0xd84] ;  /* 0x000d8400010e7983 */ /* 0x000ea20000300800 */
[----:B------:R-:W-:Y:S01]  /*31b20*/  IADD3 R6, P6, R7, R57, RZ ;  /* 0x0000003907067210 */ /* 0x000fe20007fde0ff */
[----:B------:R-:W-:-:S02]  /*31b30*/  ULDC UR8, c[0x0][0x248] ;  /* 0x0000920000087ab9 */ /* 0x000fc40000000800 */
[----:B------:R0:W-:Y:S01]  /*31b40*/  @P1 STG.E.U8 desc[UR42][R2.64], R13 ;  /* 0x0000000d02001986 */ /* 0x0001e2000c10112a */
[----:B------:R-:W-:Y:S02]  /*31b50*/  LEA.HI.X.SX32 R7, R7, R0, 0x1, P6 ;  /* 0x0000000007077211 */ /* 0x000fe400030f0eff */
[----:B0-----:R-:W-:Y:S02]  /*31b60*/  PRMT R3, R21, 0x7770, RZ ;  /* 0x0000777015037816 */ /* 0x001fe400000000ff */
[----:B------:R-:W-:Y:S02]  /*31b70*/  IADD3 R2, P1, R12, R57, RZ ;  /* 0x000000390c027210 */ /* 0x000fe40007f3e0ff */
[----:B------:R-:W-:Y:S01]  /*31b80*/  PRMT R13, R22, 0x7770, RZ ;  /* 0x00007770160d7816 */ /* 0x000fe200000000ff */
[----:B------:R0:W-:Y:S01]  /*31b90*/  @P3 STG.E.U8 desc[UR42][R4.64], R3 ;  /* 0x0000000304003986 */ /* 0x0001e2000c10112a */
[----:B------:R-:W-:Y:S01]  /*31ba0*/  ISETP.LT.AND P3, PT, R16, UR10, !P0 ;  /* 0x0000000a10007c0c */ /* 0x000fe2000c761270 */
[----:B------:R-:W-:-:S02]  /*31bb0*/  ULDC UR10, c[0x0][0x22c] ;  /* 0x00008b00000a7ab9 */ /* 0x000fc40000000800 */
[----:B------:R1:W-:Y:S01]  /*31bc0*/  @P2 STG.E.U8 desc[UR42][R6.64], R13 ;  /* 0x0000000d06002986 */ /* 0x0003e2000c10112a */
[-C--:B0-----:R-:W-:Y:S02]  /*31bd0*/  LEA.HI.X.SX32 R3, R12, R0.reuse, 0x1, P1 ;  /* 0x000000000c037211 */ /* 0x081fe400008f0eff */
[----:B------:R-:W-:Y:S01]  /*31be0*/  PRMT R4, R23, 0x7770, RZ ;  /* 0x0000777017047816 */ /* 0x000fe200000000ff */
[----:B------:R-:W-:Y:S01]  /*31bf0*/  IMAD R5, R16, UR5, RZ ;  /* 0x0000000510057c24 */ /* 0x000fe2000f8e02ff */
[C---:B------:R-:W-:Y:S01]  /*31c00*/  ISETP.LT.AND P1, PT, R17.reuse, UR9, !P0 ;  /* 0x0000000911007c0c */ /* 0x040fe2000c721270 */
[----:B------:R-:W-:Y:S01]  /*31c10*/  ULDC UR9, c[0x0][0x22c] ;  /* 0x00008b0000097ab9 */ /* 0x000fe20000000800 */
[----:B-1----:R-:W-:Y:S01]  /*31c20*/  PRMT R13, R20, 0x7771, RZ ;  /* 0x00007771140d7816 */ /* 0x002fe200000000ff */
[----:B------:R0:W-:Y:S01]  /*31c30*/  @P4 STG.E.U8 desc[UR42][R2.64], R4 ;  /* 0x0000000402004986 */ /* 0x0001e2000c10112a */
[----:B------:R-:W-:Y:S01]  /*31c40*/  ULDC UR5, c[0x0][0x248] ;  /* 0x0000920000057ab9 */ /* 0x000fe20000000800 */
[----:B0-----:R-:W-:Y:S01]  /*31c50*/  IMAD R3, R17, UR4, RZ ;  /* 0x0000000411037c24 */ /* 0x001fe2000f8e02ff */
[----:B------:R-:W-:Y:S01]  /*31c60*/  ULDC UR4, c[0x0][0x22c] ;  /* 0x00008b0000047ab9 */ /* 0x000fe20000000800 */
[----:B------:R-:W3:Y:S04]  /*31c70*/  LDL.LU R17, [R1+0xd80] ;  /* 0x000d800001117983 */ /* 0x000ee80000300800 */
[----:B------:R-:W3:Y:S01]  /*31c80*/  LDL.LU R16, [R1+0xd7c] ;  /* 0x000d7c0001107983 */ /* 0x000ee20000300800 */
[C---:B----4-:R-:W-:Y:S01]  /*31c90*/  ISETP.LT.AND P2, PT, R15.reuse, UR11, !P0 ;  /* 0x0000000b0f007c0c */ /* 0x050fe2000c741270 */
[----:B------:R-:W-:Y:S01]  /*31ca0*/  IMAD R7, R15, UR7, RZ ;  /* 0x000000070f077c24 */ /* 0x000fe2000f8e02ff */
[-C--:B------:R-:W-:Y:S01]  /*31cb0*/  IADD3 R2, P6, R3, R57.reuse, RZ ;  /* 0x0000003903027210 */ /* 0x080fe20007fde0ff */
[----:B------:R-:W4:Y:S01]  /*31cc0*/  LDL.LU R15, [R1+0xd78] ;  /* 0x000d7800010f7983 */ /* 0x000f220000300800 */
[----:B------:R-:W-:Y:S01]  /*31cd0*/  IADD3 R4, P5, R5, R57, RZ ;  /* 0x0000003905047210 */ /* 0x000fe20007fbe0ff */
[----:B------:R-:W-:Y:S01]  /*31ce0*/  ULDC UR7, c[0x0][0x248] ;  /* 0x0000920000077ab9 */ /* 0x000fe20000000800 */
[-C--:B------:R-:W-:Y:S01]  /*31cf0*/  LEA.HI.X.SX32 R3, R3, R0.reuse, 0x1, P6 ;  /* 0x0000000003037211 */ /* 0x080fe200030f0eff */
[----:B------:R-:W-:Y:S01]  /*31d00*/  ULDC UR11, c[0x0][0x22c] ;  /* 0x00008b00000b7ab9 */ /* 0x000fe20000000800 */
[----:B------:R-:W-:-:S03]  /*31d10*/  LEA.HI.X.SX32 R5, R5, R0, 0x1, P5 ;  /* 0x0000000005057211 */ /* 0x000fc600028f0eff */
[----:B------:R0:W-:Y:S01]  /*31d20*/  @P1 STG.E.U8 desc[UR42][R2.64], R13 ;  /* 0x0000000d02001986 */ /* 0x0001e2000c10112a */
[----:B------:R-:W-:-:S04]  /*31d30*/  IADD3 R6, P6, R7, R57, RZ ;  /* 0x0000003907067210 */ /* 0x000fc80007fde0ff */
[-C--:B------:R-:W-:Y:S01]  /*31d40*/  LEA.HI.X.SX32 R7, R7, R0.reuse, 0x1, P6 ;  /* 0x0000000007077211 */ /* 0x080fe200030f0eff */
[C---:B--2---:R-:W-:Y:S01]  /*31d50*/  IMAD R12, R14.reuse, UR8, RZ ;  /* 0x000000080e0c7c24 */ /* 0x044fe2000f8e02ff */
[----:B------:R-:W-:Y:S01]  /*31d60*/  ISETP.LT.AND P4, PT, R14, UR4, !P0 ;  /* 0x000000040e007c0c */ /* 0x000fe2000c781270 */
[----:B------:R-:W-:Y:S01]  /*31d70*/  ULDC UR4, c[0x0][0x248] ;  /* 0x0000920000047ab9 */ /* 0x000fe20000000800 */
[----:B------:R-:W2:Y:S01]  /*31d80*/  LDL.LU R14, [R1+0xd74] ;  /* 0x000d7400010e7983 */ /* 0x000ea20000300800 */
[----:B0-----:R-:W-:Y:S01]  /*31d90*/  PRMT R3, R21, 0x7771, RZ ;  /* 0x0000777115037816 */ /* 0x001fe200000000ff */
[----:B------:R-:W-:Y:S01]  /*31da0*/  ULDC UR8, c[0x0][0x248] ;  /* 0x0000920000087ab9 */ /* 0x000fe20000000800 */
[----:B------:R-:W-:Y:S02]  /*31db0*/  IADD3 R2, P1, R12, R57, RZ ;  /* 0x000000390c027210 */ /* 0x000fe40007f3e0ff */
[----:B------:R-:W-:Y:S01]  /*31dc0*/  PRMT R13, R22, 0x7771, RZ ;  /* 0x00007771160d7816 */ /* 0x000fe200000000ff */
[----:B------:R0:W-:Y:S04]  /*31dd0*/  @P3 STG.E.U8 desc[UR42][R4.64], R3 ;  /* 0x0000000304003986 */ /* 0x0001e8000c10112a */
[----:B------:R-:W-:Y:S01]  /*31de0*/  @P2 STG.E.U8 desc[UR42][R6.64], R13 ;  /* 0x0000000d06002986 */ /* 0x000fe2000c10112a */
[----:B0-----:R-:W-:-:S02]  /*31df0*/  LEA.HI.X.SX32 R3, R12, R0, 0x1, P1 ;  /* 0x000000000c037211 */ /* 0x001fc400008f0eff */
[----:B------:R-:W-:-:S05]  /*31e00*/  PRMT R4, R23, 0x7771, RZ ;  /* 0x0000777117047816 */ /* 0x000fca00000000ff */
[----:B------:R0:W-:Y:S01]  /*31e10*/  @P4 STG.E.U8 desc[UR42][R2.64], R4 ;  /* 0x0000000402004986 */ /* 0x0001e2000c10112a */
[C---:B---3--:R-:W-:Y:S01]  /*31e20*/  ISETP.LT.AND P1, PT, R17.reuse, UR9, !P0 ;  /* 0x0000000911007c0c */ /* 0x048fe2000c721270 */
[----:B0-----:R-:W-:Y:S01]  /*31e30*/  IMAD R3, R17, UR4, RZ ;  /* 0x0000000411037c24 */ /* 0x001fe2000f8e02ff */
[----:B------:R-:W-:Y:S01]  /*31e40*/  ULDC UR4, c[0x0][0x22c] ;  /* 0x00008b0000047ab9 */ /* 0x000fe20000000800 */
[----:B------:R-:W3:Y:S01]  /*31e50*/  LDL.LU R17, [R1+0xd70] ;  /* 0x000d700001117983 */ /* 0x000ee20000300800 */
[C---:B------:R-:W-:Y:S01]  /*31e60*/  ISETP.LT.AND P3, PT, R16.reuse, UR10, !P0 ;  /* 0x0000000a10007c0c */ /* 0x040fe2000c761270 */
[----:B------:R-:W-:Y:S01]  /*31e70*/  IMAD R5, R16, UR5, RZ ;  /* 0x0000000510057c24 */ /* 0x000fe2000f8e02ff */
[C---:B----4-:R-:W-:Y:S01]  /*31e80*/  ISETP.LT.AND P2, PT, R15.reuse, UR11, !P0 ;  /* 0x0000000b0f007c0c */ /* 0x050fe2000c741270 */
[----:B------:R-:W-:Y:S01]  /*31e90*/  IMAD R7, R15, UR7, RZ ;  /* 0x000000070f077c24 */ /* 0x000fe2000f8e02ff */
[----:B------:R-:W4:Y:S01]  /*31ea0*/  LDL.LU R16, [R1+0xd6c] ;  /* 0x000d6c0001107983 */ /* 0x000f220000300800 */
[CC--:B------:R-:W-:Y:S01]  /*31eb0*/  IADD3 R2, P6, R3.reuse, R57.reuse, RZ ;  /* 0x0000003903027210 */ /* 0x0c0fe20007fde0ff */
[----:B------:R-:W-:Y:S01]  /*31ec0*/  ULDC UR5, c[0x0][0x248] ;  /* 0x0000920000057ab9 */ /* 0x000fe20000000800 */
[----:B------:R-:W-:Y:S01]  /*31ed0*/  PRMT R13, R20, 0x7772, RZ ;  /* 0x00007772140d7816 */ /* 0x000fe200000000ff */
[----:B------:R-:W3:Y:S01]  /*31ee0*/  LDL.LU R15, [R1+0xd68] ;  /* 0x000d6800010f7983 */ /* 0x000ee20000300800 */
[-C--:B------:R-:W-:Y:S01]  /*31ef0*/  LEA.HI.X.SX32 R3, R3, R0.reuse, 0x1, P6 ;  /* 0x0000000003037211 */ /* 0x080fe200030f0eff */
[----:B------:R-:W-:Y:S01]  /*31f00*/  ULDC UR10, c[0x0][0x22c] ;  /* 0x00008b00000a7ab9 */ /* 0x000fe20000000800 */
[-C--:B------:R-:W-:Y:S01]  /*31f10*/  IADD3 R4, P5, R5, R57.reuse, RZ ;  /* 0x0000003905047210 */ /* 0x080fe20007fbe0ff */
[----:B------:R-:W-:Y:S01]  /*31f20*/  ULDC UR7, c[0x0][0x248] ;  /* 0x0000920000077ab9 */ /* 0x000fe20000000800 */
[----:B------:R-:W-:Y:S01]  /*31f30*/  IADD3 R6, P6, R7, R57, RZ ;  /* 0x0000003907067210 */ /* 0x000fe20007fde0ff */
[----:B------:R0:W-:Y:S01]  /*31f40*/  @P1 STG.E.U8 desc[UR42][R2.64], R13 ;  /* 0x0000000d02001986 */ /* 0x0001e2000c10112a */
[-C--:B------:R-:W-:Y:S01]  /*31f50*/  LEA.HI.X.SX32 R5, R5, R0.reuse, 0x1, P5 ;  /* 0x0000000005057211 */ /* 0x080fe200028f0eff */
[----:B------:R-:W-:Y:S01]  /*31f60*/  ULDC UR11, c[0x0][0x22c] ;  /* 0x00008b00000b7ab9 */ /* 0x000fe20000000800 */
[----:B------:R-:W-:Y:S01]  /*31f70*/  ULDC UR9, c[0x0][0x22c] ;  /* 0x00008b0000097ab9 */ /* 0x000fe20000000800 */
[C---:B--2---:R-:W-:Y:S01]  /*31f80*/  ISETP.LT.AND P4, PT, R14.reuse, UR4, !P0 ;  /* 0x000000040e007c0c */ /* 0x044fe2000c781270 */
[----:B------:R-:W-:Y:S01]  /*31f90*/  IMAD R12, R14, UR8, RZ ;  /* 0x000000080e0c7c24 */ /* 0x000fe2000f8e02ff */
[----:B0-----:R-:W-:Y:S01]  /*31fa0*/  PRMT R3, R21, 0x7772, RZ ;  /* 0x0000777215037816 */ /* 0x001fe200000000ff */
[----:B------:R-:W2:Y:S01]  /*31fb0*/  LDL.LU R14, [R1+0xd64] ;  /* 0x000d6400010e7983 */ /* 0x000ea20000300800 */
[----:B------:R-:W-:Y:S01]  /*31fc0*/  LEA.HI.X.SX32 R7, R7, R0, 0x1, P6 ;  /* 0x0000000007077211 */ /* 0x000fe200030f0eff */
[----:B------:R-:W-:Y:S01]  /*31fd0*/  ULDC UR4, c[0x0][0x248] ;  /* 0x0000920000047ab9 */ /* 0x000fe20000000800 */
[----:B------:R-:W-:Y:S01]  /*31fe0*/  PRMT R13, R22, 0x7772, RZ ;  /* 0x00007772160d7816 */ /* 0x000fe200000000ff */
[----:B------:R0:W-:Y:S01]  /*31ff0*/  @P3 STG.E.U8 desc[UR42][R4.64], R3 ;  /* 0x0000000304003986 */ /* 0x0001e2000c10112a */
[----:B------:R-:W-:-:S03]  /*32000*/  ULDC UR8, c[0x0][0x248] ;  /* 0x0000920000087ab9 */ /* 0x000fc60000000800 */
[----:B------:R1:W-:Y:S01]  /*32010*/  @P2 STG.E.U8 desc[UR42][R6.64], R13 ;  /* 0x0000000d06002986 */ /* 0x0003e2000c10112a */
[C---:B----4-:R-:W-:Y:S01]  /*32020*/  ISETP.LT.AND P3, PT, R16.reuse, UR10, !P0 ;  /* 0x0000000a10007c0c */ /* 0x050fe2000c761270 */
[----:B0-----:R-:W-:Y:S01]  /*32030*/  IMAD R5, R16, UR5, RZ ;  /* 0x0000000510057c24 */ /* 0x001fe2000f8e02ff */
[CC--:B------:R-:W-:Y:S01]  /*32040*/  IADD3 R2, P1, R12.reuse, R57.reuse, RZ ;  /* 0x000000390c027210 */ /* 0x0c0fe20007f3e0ff */
[----:B------:R-:W4:Y:S01]  /*32050*/  LDL.LU R16, [R1+0xd60] ;  /* 0x000d600001107983 */ /* 0x000f220000300800 */
[C---:B---3--:R-:W-:Y:S01]  /*32060*/  ISETP.LT.AND P2, PT, R15.reuse, UR11, !P0 ;  /* 0x0000000b0f007c0c */ /* 0x048fe2000c741270 */
[----:B-1----:R-:W-:Y:S01]  /*32070*/  IMAD R7, R15, UR7, RZ ;  /* 0x000000070f077c24 */ /* 0x002fe2000f8e02ff */
[-C--:B------:R-:W-:Y:S01]  /*32080*/  LEA.HI.X.SX32 R3, R12, R0.reuse, 0x1, P1 ;  /* 0x000000000c037211 */ /* 0x080fe200008f0eff */
[----:B------:R-:W3:Y:S01]  /*32090*/  LDL.LU R15, [R1+0xd5c] ;  /* 0x000d5c00010f7983 */ /* 0x000ee20000300800 */
[----:B------:R-:W-:Y:S01]  /*320a0*/  PRMT R4, R23, 0x7772, RZ ;  /* 0x0000777217047816 */ /* 0x000fe200000000ff */
[----:B------:R-:W-:Y:S01]  /*320b0*/  ULDC UR5, c[0x0][0x248] ;  /* 0x0000920000057ab9 */ /* 0x000fe20000000800 */
[----:B------:R-:W-:Y:S01]  /*320c0*/  ISETP.LT.AND P1, PT, R17, UR9, !P0 ;  /* 0x0000000911007c0c */ /* 0x000fe2000c721270 */
[----:B------:R-:W-:Y:S01]  /*320d0*/  ULDC UR9, c[0x0][0x22c] ;  /* 0x00008b0000097ab9 */ /* 0x000fe20000000800 */
[----:B------:R-:W-:Y:S01]  /*320e0*/  PRMT R20, R20, 0x7773, RZ ;  /* 0x0000777314147816 */ /* 0x000fe200000000ff */
[----:B------:R0:W-:Y:S01]  /*320f0*/  @P4 STG.E.U8 desc[UR42][R2.64], R4 ;  /* 0x0000000402004986 */ /* 0x0001e2000c10112a */
[----:B------:R-:W-:Y:S01]  /*32100*/  PRMT R21, R21, 0x7773, RZ ;  /* 0x0000777315157816 */ /* 0x000fe200000000ff */
[----:B------:R-:W-:Y:S01]  /*32110*/  ULDC UR10, c[0x0][0x22c] ;  /* 0x00008b00000a7ab9 */ /* 0x000fe20000000800 */
[----:B------:R-:W-:Y:S01]  /*32120*/  PRMT R22, R22, 0x7773, RZ ;  /* 0x0000777316167816 */ /* 0x000fe200000000ff */
[----:B------:R-:W-:Y:S01]  /*32130*/  ULDC UR7, c[0x0][0x248] ;  /* 0x0000920000077ab9 */ /* 0x000fe20000000800 */
[----:B------:R-:W-:Y:S01]  /*32140*/  ULDC UR11, c[0x0][0x22c] ;  /* 0x00008b00000b7ab9 */ /* 0x000fe20000000800 */
[----:B0-----:R-:W-:Y:S01]  /*32150*/  IMAD R3, R17, UR4, RZ ;  /* 0x0000000411037c24 */ /* 0x001fe2000f8e02ff */
[C---:B--2---:R-:W-:Y:S01]  /*32160*/  ISETP.LT.AND P4, PT, R14.reuse, UR12, !P0 ;  /* 0x0000000c0e007c0c */ /* 0x044fe2000c781270 */
[----:B------:R-:W-:Y:S01]  /*32170*/  IMAD R13, R14, UR8, RZ ;  /* 0x000000080e0d7c24 */ /* 0x000fe2000f8e02ff */
[-C--:B------:R-:W-:Y:S01]  /*32180*/  IADD3 R4, P5, R5, R57.reuse, RZ ;  /* 0x0000003905047210 */ /* 0x080fe20007fbe0ff */
[----:B------:R-:W2:Y:S01]  /*32190*/  LDL.LU R14, [R1+0xd58] ;  /* 0x000d5800010e7983 */ /* 0x000ea20000300800 */
[----:B------:R-:W-:Y:S01]  /*321a0*/  IADD3 R2, P6, R3, R57, RZ ;  /* 0x0000003903027210 */ /* 0x000fe20007fde0ff */
[----:B------:R-:W-:Y:S01]  /*321b0*/  ULDC UR4, c[0x0][0x248] ;  /* 0x0000920000047ab9 */ /* 0x000fe20000000800 */
[----:B------:R-:W-:Y:S01]  /*321c0*/  PRMT R23, R23, 0x7773, RZ ;  /* 0x0000777317177816 */ /* 0x000fe200000000ff */
[----:B------:R-:W2:Y:S01]  /*321d0*/  LDL.LU R17, [R1+0xd54] ;  /* 0x000d540001117983 */ /* 0x000ea20000300800 */
[-C--:B------:R-:W-:Y:S01]  /*321e0*/  LEA.HI.X.SX32 R3, R3, R0.reuse, 0x1, P6 ;  /* 0x0000000003037211 */ /* 0x080fe200030f0eff */
[----:B------:R-:W-:Y:S01]  /*321f0*/  ULDC UR8, c[0x0][0x248] ;  /* 0x0000920000087ab9 */ /* 0x000fe20000000800 */
[----:B------:R-:W-:-:S03]  /*32200*/  LEA.HI.X.SX32 R5, R5, R0, 0x1, P5 ;  /* 0x0000000005057211 */ /* 0x000fc600028f0eff */
[----:B------:R-:W-:Y:S04]  /*32210*/  @P1 STG.E.U8 desc[UR42][R2.64], R20 ;  /* 0x0000001402001986 */ /* 0x000fe8000c10112a */
[----:B------:R0:W-:Y:S01]  /*32220*/  @P3 STG.E.U8 desc[UR42][R4.64], R21 ;  /* 0x0000001504003986 */ /* 0x0001e2000c10112a */
[-C--:B------:R-:W-:Y:S02]  /*32230*/  IADD3 R6, P6, R7, R57.reuse, RZ ;  /* 0x0000003907067210 */ /* 0x080fe40007fde0ff */
[-C--:B------:R-:W-:Y:S01]  /*32240*/  IADD3 R12, P5, R13, R57.reuse, RZ ;  /* 0x000000390d0c7210 */ /* 0x080fe20007fbe0ff */
[----:B0-----:R-:W0:Y:S01]  /*32250*/  LDC R21, c[0x0][0x248] ;  /* 0x00009200ff157b82 */ /* 0x001e220000000800 */
[C---:B----4-:R-:W-:Y:S01]  /*32260*/  ISETP.LT.AND P1, PT, R16.reuse, UR9, !P0 ;  /* 0x0000000910007c0c */ /* 0x050fe2000c721270 */
[----:B------:R-:W-:Y:S01]  /*32270*/  IMAD R3, R16, UR4, RZ ;  /* 0x0000000410037c24 */ /* 0x000fe2000f8e02ff */
[C---:B---3--:R-:W-:Y:S01]  /*32280*/  ISETP.LT.AND P3, PT, R15.reuse, UR10, !P0 ;  /* 0x0000000a0f007c0c */ /* 0x048fe2000c761270 */
[----:B------:R-:W-:Y:S01]  /*32290*/  IMAD R5, R15, UR5, RZ ;  /* 0x000000050f057c24 */ /* 0x000fe2000f8e02ff */
[----:B------:R-:W3:Y:S01]  /*322a0*/  LDL.LU R16, [R1+0xd50] ;  /* 0x000d500001107983 */ /* 0x000ee20000300800 */
[-C--:B------:R-:W-:Y:S01]  /*322b0*/  LEA.HI.X.SX32 R7, R7, R0.reuse, 0x1, P6 ;  /* 0x0000000007077211 */ /* 0x080fe200030f0eff */
[----:B------:R-:W-:Y:S01]  /*322c0*/  ULDC UR4, c[0x0][0x22c] ;  /* 0x00008b0000047ab9 */ /* 0x000fe20000000800 */
[----:B------:R-:W-:Y:S01]  /*322d0*/  LEA.HI.X.SX32 R13, R13, R0, 0x1, P5 ;  /* 0x000000000d0d7211 */ /* 0x000fe200028f0eff */
[----:B------:R-:W4:Y:S01]  /*322e0*/  LDL.LU R15, [R1+0xd4c] ;  /* 0x000d4c00010f7983 */ /* 0x000f220000300800 */
[----:B------:R-:W-:Y:S01]  /*322f0*/  IADD3 R2, P6, R3, R57, RZ ;  /* 0x0000003903027210 */ /* 0x000fe20007fde0ff */
[----:B------:R-:W-:Y:S01]  /*32300*/  ULDC UR5, c[0x0][0x248] ;  /* 0x0000920000057ab9 */ /* 0x000fe20000000800 */
[----:B------:R-:W-:Y:S01]  /*32310*/  ULDC UR10, c[0x0][0x22c] ;  /* 0x00008b00000a7ab9 */ /* 0x000fe20000000800 */
[----:B------:R1:W-:Y:S01]  /*32320*/  @P2 STG.E.U8 desc[UR42][R6.64], R22 ;  /* 0x0000001606002986 */ /* 0x0003e2000c10112a */
[----:B------:R-:W-:-:S03]  /*32330*/  ULDC UR9, c[0x0][0x22c] ;  /* 0x00008b0000097ab9 */ /* 0x000fc60000000800 */
[----:B------:R0:W-:Y:S01]  /*32340*/  @P4 STG.E.U8 desc[UR42][R12.64], R23 ;  /* 0x000000170c004986 */ /* 0x0001e2000c10112a */
[-C--:B------:R-:W-:Y:S02]  /*32350*/  LEA.HI.X.SX32 R3, R3, R0.reuse, 0x1, P6 ;  /* 0x0000000003037211 */ /* 0x080fe400030f0eff */
[C---:B--2---:R-:W-:Y:S01]  /*32360*/  ISETP.LT.AND P2, PT, R14.reuse, UR11, !P0 ;  /* 0x0000000b0e007c0c */ /* 0x044fe2000c741270 */
[----:B-1----:R-:W-:Y:S01]  /*32370*/  IMAD R7, R14, UR7, RZ ;  /* 0x000000070e077c24 */ /* 0x002fe2000f8e02ff */
[-C--:B------:R-:W-:Y:S01]  /*32380*/  IADD3 R4, P5, R5, R57.reuse, RZ ;  /* 0x0000003905047210 */ /* 0x080fe20007fbe0ff */
[----:B------:R-:W2:Y:S01]  /*32390*/  LDL.LU R14, [R1+0xd48] ;  /* 0x000d4800010e7983 */ /* 0x000ea20000300800 */
[C---:B------:R-:W-:Y:S01]  /*323a0*/  ISETP.LT.AND P4, PT, R17.reuse, UR4, !P0 ;  /* 0x0000000411007c0c */ /* 0x040fe2000c781270 */
[----:B0-----:R-:W-:Y:S01]  /*323b0*/  IMAD R12, R17, UR8, RZ ;  /* 0x00000008110c7c24 */ /* 0x001fe2000f8e02ff */
[----:B------:R-:W-:Y:S01]  /*323c0*/  PRMT R13, R24, 0x7770, RZ ;  /* 0x00007770180d7816 */ /* 0x000fe200000000ff */
[----:B------:R-:W2:Y:S01]  /*323d0*/  LDL.LU R17, [R1+0xd44] ;  /* 0x000d440001117983 */ /* 0x000ea20000300800 */
[----:B------:R-:W-:Y:S01]  /*323e0*/  LEA.HI.X.SX32 R5, R5, R0, 0x1, P5 ;  /* 0x0000000005057211 */ /* 0x000fe200028f0eff */
[----:B------:R-:W-:Y:S01]  /*323f0*/  ULDC UR4, c[0x0][0x248] ;  /* 0x0000920000047ab9 */ /* 0x000fe20000000800 */
[----:B------:R-:W-:Y:S01]  /*32400*/  IADD3 R6, P6, R7, R57, RZ ;  /* 0x0000003907067210 */ /* 0x000fe20007fde0ff */
[----:B------:R0:W-:Y:S01]  /*32410*/  @P1 STG.E.U8 desc[UR42][R2.64], R13 ;  /* 0x0000000d02001986 */ /* 0x0001e2000c10112a */
[----:B------:R-:W-:Y:S01]  /*32420*/  ULDC UR7, c[0x0][0x248] ;  /* 0x0000920000077ab9 */ /* 0x000fe20000000800 */
[----:B------:R-:W-:Y:S01]  /*32430*/  ULDC UR11, c[0x0][0x22c] ;  /* 0x00008b00000b7ab9 */ /* 0x000fe20000000800 */
[----:B------:R-:W-:Y:S01]  /*32440*/  ULDC UR8, c[0x0][0x248] ;  /* 0x0000920000087ab9 */ /* 0x000fe20000000800 */
[----:B0-----:R-:W-:-:S05]  /*32450*/  PRMT R3, R25, 0x7770, RZ ;  /* 0x0000777019037816 */ /* 0x001fca00000000ff */
[----:B------:R0:W-:Y:S01]  /*32460*/  @P3 STG.E.U8 desc[UR42][R4.64], R3 ;  /* 0x0000000304003986 */ /* 0x0001e2000c10112a */
[C---:B----4-:R-:W-:Y:S01]  /*32470*/  ISETP.LT.AND P3, PT, R15.reuse, UR10, !P0 ;  /* 0x0000000a0f007c0c */ /* 0x050fe2000c761270 */
[----:B0-----:R-:W-:Y:S01]  /*32480*/  IMAD R5, R15, UR5, RZ ;  /* 0x000000050f057c24 */ /* 0x001fe2000f8e02ff */
[----:B------:R-:W-:Y:S01]  /*32490*/  IADD3 R2, P1, R12, R57, RZ ;  /* 0x000000390c027210 */ /* 0x000fe20007f3e0ff */
[----:B------:R-:W4:Y:S01]  /*324a0*/  LDL.LU R15, [R1+0xd40] ;  /* 0x000d4000010f7983 */ /* 0x000f220000300800 */
[-C--:B------:R-:W-:Y:S01]  /*324b0*/  LEA.HI.X.SX32 R7, R7, R0.reuse, 0x1, P6 ;  /* 0x0000000007077211 */ /* 0x080fe200030f0eff */
[----:B------:R-:W-:Y:S01]  /*324c0*/  ULDC UR5, c[0x0][0x248] ;  /* 0x0000920000057ab9 */ /* 0x000fe20000000800 */
[----:B------:R-:W-:Y:S02]  /*324d0*/  PRMT R13, R26, 0x7770, RZ ;  /* 0x000077701a0d7816 */ /* 0x000fe400000000ff */
[----:B------:R-:W-:Y:S02]  /*324e0*/  LEA.HI.X.SX32 R3, R12, R0, 0x1, P1 ;  /* 0x000000000c037211 */ /* 0x000fe400008f0eff */
[----:B------:R-:W-:Y:S01]  /*324f0*/  PRMT R4, R27, 0x7770, RZ ;  /* 0x000077701b047816 */ /* 0x000fe200000000ff */
[----:B------:R-:W-:Y:S01]  /*32500*/  @P2 STG.E.U8 desc[UR42][R6.64], R13 ;  /* 0x0000000d06002986 */ /* 0x000fe2000c10112a */
[----:B---3--:R-:W-:Y:S01]  /*32510*/  ISETP.LT.AND P1, PT, R16, UR9, !P0 ;  /* 0x0000000910007c0c */ /* 0x008fe2000c721270 */
[----:B------:R-:W-:-:S02]  /*32520*/  ULDC UR9, c[0x0][0x22c] ;  /* 0x00008b0000097ab9 */ /* 0x000fc40000000800 */
[----:B------:R0:W-:Y:S02]  /*32530*/  @P4 STG.E.U8 desc[UR42][R2.64], R4 ;  /* 0x0000000402004986 */ /* 0x0001e4000c10112a */
[----:B0-----:R-:W-:Y:S01]  /*32540*/  IMAD R3, R16, UR4, RZ ;  /* 0x0000000410037c24 */ /* 0x001fe2000f8e02ff */
[----:B------:R-:W-:Y:S01]  /*32550*/  PRMT R13, R24, 0x7771, RZ ;  /* 0x00007771180d7816 */ /* 0x000fe200000000ff */
[----:B------:R-:W-:Y:S01]  /*32560*/  ULDC UR4, c[0x0][0x22c] ;  /* 0x00008b0000047ab9 */ /* 0x000fe20000000800 */
[C---:B--2---:R-:W-:Y:S01]  /*32570*/  IMAD R7, R14.reuse, UR7, RZ ;  /* 0x000000070e077c24 */ /* 0x044fe2000f8e02ff */
[-C--:B------:R-:W-:Y:S01]  /*32580*/  IADD3 R4, P5, R5, R57.reuse, RZ ;  /* 0x0000003905047210 */ /* 0x080fe20007fbe0ff */
[----:B------:R-:W-:Y:S01]  /*32590*/  IMAD R12, R17, UR8, RZ ;  /* 0x00000008110c7c24 */ /* 0x000fe2000f8e02ff */
[CC--:B------:R-:W-:Y:S01]  /*325a0*/  IADD3 R2, P6, R3.reuse, R57.reuse, RZ ;  /* 0x0000003903027210 */ /* 0x0c0fe20007fde0ff */
[----:B------:R-:W2:Y:S01]  /*325b0*/  LDL.LU R16, [R1+0xd3c] ;  /* 0x000d3c0001107983 */ /* 0x000ea20000300800 */
[----:B------:R-:W-:Y:S01]  /*325c0*/  ISETP.LT.AND P2, PT, R14, UR11, !P0 ;  /* 0x0000000b0e007c0c */ /* 0x000fe2000c741270 */
[----:B------:R-:W-:Y:S01]  /*325d0*/  ULDC UR7, c[0x0][0x22c] ;  /* 0x00008b0000077ab9 */ /* 0x000fe20000000800 */
[-C--:B------:R-:W-:Y:S01]  /*325e0*/  LEA.HI.X.SX32 R3, R3, R0.reuse, 0x1, P6 ;  /* 0x0000000003037211 */ /* 0x080fe200030f0eff */
[----:B------:R-:W3:Y:S01]  /*325f0*/  LDL.LU R14, [R1+0xd38] ;  /* 0x000d3800010e7983 */ /* 0x000ee20000300800 */
[----:B------:R-:W-:Y:S01]  /*32600*/  ISETP.LT.AND P4, PT, R17, UR4, !P0 ;  /* 0x0000000411007c0c */ /* 0x000fe2000c781270 */
[----:B------:R-:W-:Y:S01]  /*32610*/  ULDC UR4, c[0x0][0x248] ;  /* 0x0000920000047ab9 */ /* 0x000fe20000000800 */
[----:B------:R-:W-:Y:S01]  /*32620*/  LEA.HI.X.SX32 R5, R5, R0, 0x1, P5 ;  /* 0x0000000005057211 */ /* 0x000fe200028f0eff */
[----:B------:R0:W-:Y:S01]  /*32630*/  @P1 STG.E.U8 desc[UR42][R2.64], R13 ;  /* 0x0000000d02001986 */ /* 0x0001e2000c10112a */
[----:B------:R-:W-:Y:S01]  /*32640*/  IADD3 R6, P6, R7, R57, RZ ;  /* 0x0000003907067210 */ /* 0x000fe20007fde0ff */
[----:B------:R-:W-:-:S02]  /*32650*/  ULDC UR8, c[0x0][0x22c] ;  /* 0x00008b0000087ab9 */ /* 0x000fc40000000800 */
[----:B------:R-:W3:Y:S01]  /*32660*/  LDL.LU R18, [R1+0xe24] ;  /* 0x000e240001127983 */ /* 0x000ee20000300800 */
[----:B------:R-:W-:-:S03]  /*32670*/  LEA.HI.X.SX32 R7, R7, R0, 0x1, P6 ;  /* 0x0000000007077211 */ /* 0x000fc600030f0eff */
[----:B------:R-:W3:Y:S01]  /*32680*/  LDL.LU R17, [R1+0xd34] ;  /* 0x000d340001117983 */ /* 0x000ee20000300800 */
        /* <DEDUP_REMOVED lines=8> */
[C---:B----4-:R-:W-:Y:S01]  /*32710*/  ISETP.LT.AND P4, PT, R15.reuse, UR7, !P0 ;  /* 0x000000070f007c0c */ /* 0x050fe2000c781270 */
[----:B0-----:R-:W-:Y:S01]  /*32720*/  IMAD R3, R15, UR4, RZ ;  /* 0x000000040f037c24 */ /* 0x001fe2000f8e02ff */
[----:B------:R-:W-:Y:S01]  /*32730*/  PRMT R12, R24, 0x7772, RZ ;  /* 0x00007772180c7816 */ /* 0x000fe200000000ff */
[----:B------:R-:W4:Y:S01]  /*32740*/  LDL.LU R15, [R1+0xd30] ;  /* 0x000d3000010f7983 */ /* 0x000f220000300800 */
[----:B------:R-:W-:Y:S01]  /*32750*/  PRMT R13, R25, 0x7772, RZ ;  /* 0x00007772190d7816 */ /* 0x000fe200000000ff */
[----:B------:R-:W-:Y:S01]  /*32760*/  ULDC UR4, c[0x0][0x248] ;  /* 0x0000920000047ab9 */ /* 0x000fe20000000800 */
[----:B------:R-:W-:Y:S01]  /*32770*/  IADD3 R2, P1, R3, R57, RZ ;  /* 0x0000003903027210 */ /* 0x000fe20007f3e0ff */
[----:B------:R-:W-:-:S03]  /*32780*/  ULDC UR7, c[0x0][0x22c] ;  /* 0x00008b0000077ab9 */ /* 0x000fc60000000800 */
[----:B------:R-:W-:-:S05]  /*32790*/  LEA.HI.X.SX32 R3, R3, R0, 0x1, P1 ;  /* 0x0000000003037211 */ /* 0x000fca00008f0eff */
[----:B------:R-:W-:Y:S01]  /*327a0*/  @P4 STG.E.U8 desc[UR42][R2.64], R12 ;  /* 0x0000000c02004986 */ /* 0x000fe2000c10112a */
[C---:B--2---:R-:W-:Y:S01]  /*327b0*/  IMAD R5, R16.reuse, UR5, RZ ;  /* 0x0000000510057c24 */ /* 0x044fe2000f8e02ff */
[----:B------:R-:W-:Y:S01]  /*327c0*/  ISETP.LT.AND P3, PT, R16, UR8, !P0 ;  /* 0x0000000810007c0c */ /* 0x000fe2000c761270 */
[----:B------:R-:W-:Y:S01]  /*327d0*/  ULDC UR5, c[0x0][0x22c] ;  /* 0x00008b0000057ab9 */ /* 0x000fe20000000800 */
[----:B------:R-:W2:Y:S02]  /*327e0*/  LDL.LU R16, [R1+0xd2c] ;  /* 0x000d2c0001107983 */ /* 0x000ea40000300800 */
[C---:B------:R-:W-:Y:S01]  /*327f0*/  IADD3 R4, P5, R5.reuse, R57, RZ ;  /* 0x0000003905047210 */ /* 0x040fe20007fbe0ff */
[C---:B---3--:R-:W-:Y:S01]  /*32800*/  IMAD R7, R14.reuse, UR4, RZ ;  /* 0x000000040e077c24 */ /* 0x048fe2000f8e02ff */
[----:B------:R-:W-:Y:S01]  /*32810*/  ISETP.LT.AND P2, PT, R14, UR5, !P0 ;  /* 0x000000050e007c0c */ /* 0x000fe2000c741270 */
[----:B------:R-:W-:Y:S01]  /*32820*/  ULDC UR5, c[0x0][0x248] ;  /* 0x0000920000057ab9 */ /* 0x000fe20000000800 */
[----:B------:R-:W-:Y:S01]  /*32830*/  LEA.HI.X.SX32 R5, R5, R0, 0x1, P5 ;  /* 0x0000000005057211 */ /* 0x000fe200028f0eff */
[----:B------:R-:W-:Y:S01]  /*32840*/  ULDC UR8, c[0x0][0x22c] ;  /* 0x00008b0000087ab9 */ /* 0x000fe20000000800 */
[----:B------:R-:W3:Y:S01]  /*32850*/  LDL.LU R14, [R1+0xf98] ;  /* 0x000f9800010e7983 */ /* 0x000ee20000300800 */
[----:B------:R-:W-:-:S03]  /*32860*/  ULDC UR4, c[0x0][0x248] ;  /* 0x0000920000047ab9 */ /* 0x000fc60000000800 */
[----:B------:R0:W-:Y:S04]  /*32870*/  @P3 STG.E.U8 desc[UR42][R4.64], R13 ;  /* 0x0000000d04003986 */ /* 0x0001e8000c10112a */
[----:B0-----:R-:W3:Y:S01]  /*32880*/  LDL.LU R13, [R1+0xd28] ;  /* 0x000d2800010d7983 */ /* 0x001ee20000300800 */
[C---:B----4-:R-:W-:Y:S01]  /*32890*/  ISETP.LT.AND P4, PT, R15.reuse, UR8, !P0 ;  /* 0x000000080f007c0c */ /* 0x050fe2000c781270 */
[----:B------:R-:W-:Y:S01]  /*328a0*/  IMAD R12, R15, UR5, RZ ;  /* 0x000000050f0c7c24 */ /* 0x000fe2000f8e02ff */
[-C--:B------:R-:W-:Y:S01]  /*328b0*/  IADD3 R6, P6, R7, R57.reuse, RZ ;  /* 0x0000003907067210 */ /* 0x080fe20007fde0ff */
[----:B------:R-:W4:Y:S01]  /*328c0*/  LDL.LU R15, [R1+0xd24] ;  /* 0x000d2400010f7983 */ /* 0x000f220000300800 */
[C---:B------:R-:W-:Y:S01]  /*328d0*/  ISETP.LT.AND P5, PT, R17.reuse, UR7, !P0 ;  /* 0x0000000711007c0c */ /* 0x040fe2000c7a1270 */
[----:B------:R-:W-:Y:S01]  /*328e0*/  IMAD R3, R17, UR4, RZ ;  /* 0x0000000411037c24 */ /* 0x000fe2000f8e02ff */
        /* <DEDUP_REMOVED lines=8> */
[C---:B------:R-:W-:Y:S01]  /*32970*/  IADD3 R4, P6, R12.reuse, R57, RZ ;  /* 0x000000390c047210 */ /* 0x040fe20007fde0ff */
[----:B------:R-:W-:Y:S01]  /*32980*/  ULDC UR5, c[0x0][0x248] ;  /* 0x0000920000057ab9 */ /* 0x000fe20000000800 */
[----:B------:R-:W-:Y:S01]  /*32990*/  ULDC UR8, c[0x0][0x22c] ;  /* 0x00008b0000087ab9 */ /* 0x000fe20000000800 */
[----:B------:R-:W-:Y:S01]  /*329a0*/  PRMT R25, R25, 0x7773, RZ ;  /* 0x0000777319197816 */ /* 0x000fe200000000ff */
[----:B------:R-:W-:Y:S01]  /*329b0*/  ULDC UR7, c[0x0][0x22c] ;  /* 0x00008b0000077ab9 */ /* 0x000fe20000000800 */
[----:B------:R-:W-:-:S02]  /*329c0*/  LEA.HI.X.SX32 R5, R12, R0, 0x1, P6 ;  /* 0x000000000c057211 */ /* 0x000fc400030f0eff */
[----:B------:R-:W-:Y:S02]  /*329d0*/  PRMT R12, R27, 0x7772, RZ ;  /* 0x000077721b0c7816 */ /* 0x000fe400000000ff */
[C---:B0-----:R-:W-:Y:S02]  /*329e0*/  IADD3 R2, P2, R3.reuse, R57, RZ ;  /* 0x0000003903027210 */ /* 0x041fe40007f5e0ff */
[C---:B--2---:R-:W-:Y:S01]  /*329f0*/  ISETP.LT.AND P3, PT, R16.reuse, UR9, !P0 ;  /* 0x0000000910007c0c */ /* 0x044fe2000c761270 */
[----:B------:R-:W-:Y:S01]  /*32a00*/  IMAD R7, R16, UR4, RZ ;  /* 0x0000000410077c24 */ /* 0x000fe2000f8e02ff */
[----:B------:R-:W-:Y:S01]  /*32a10*/  LEA.HI.X.SX32 R3, R3, R0, 0x1, P2 ;  /* 0x0000000003037211 */ /* 0x000fe200010f0eff */
[----:B------:R-:W2:Y:S01]  /*32a20*/  LDL.LU R16, [R1+0xfb4] ;  /* 0x000fb40001107983 */ /* 0x000ea20000300800 */
[----:B------:R-:W-:-:S03]  /*32a30*/  ULDC UR4, c[0x0][0x22c] ;  /* 0x00008b0000047ab9 */ /* 0x000fc60000000800 */
[----:B------:R-:W2:Y:S04]  /*32a40*/  LDL.LU R19, [R1+0xfbc] ;  /* 0x000fbc0001137983 */ /* 0x000ea80000300800 */
[----:B------:R0:W-:Y:S04]  /*32a50*/  @P5 STG.E.U8 desc[UR42][R2.64], R12 ;  /* 0x0000000c02005986 */ /* 0x0001e8000c10112a */
[----:B------:R1:W-:Y:S01]  /*32a60*/  @P4 STG.E.U8 desc[UR42][R4.64], R24 ;  /* 0x0000001804004986 */ /* 0x0003e2000c10112a */
[-C--:B------:R-:W-:Y:S02]  /*32a70*/  IADD3 R6, P6, R7, R57.reuse, RZ ;  /* 0x0000003907067210 */ /* 0x080fe40007fde0ff */
[C---:B----4-:R-:W-:Y:S01]  /*32a80*/  ISETP.LT.AND P4, PT, R15.reuse, UR8, !P0 ;  /* 0x000000080f007c0c */ /* 0x050fe2000c781270 */
[----:B0-----:R-:W-:Y:S01]  /*32a90*/  IMAD R12, R15, UR5, RZ ;  /* 0x000000050f0c7c24 */ /* 0x001fe2000f8e02ff */
[----:B------:R-:W-:Y:S01]  /*32aa0*/  LEA.HI.X.SX32 R7, R7, R0, 0x1, P6 ;  /* 0x0000000007077211 */ /* 0x000fe200030f0eff */
[----:B------:R-:W4:Y:S01]  /*32ab0*/  LDL.LU R15, [R1+0xfb8] ;  /* 0x000fb800010f7983 */ /* 0x000f220000300800 */
[----:B---3--:R-:W-:Y:S01]  /*32ac0*/  ISETP.LT.AND P2, PT, R14, UR4, !P0 ;  /* 0x000000040e007c0c */ /* 0x008fe2000c741270 */
[----:B------:R-:W-:Y:S01]  /*32ad0*/  ULDC UR4, c[0x0][0x248] ;  /* 0x0000920000047ab9 */ /* 0x000fe20000000800 */
[----:B------:R-:W-:Y:S01]  /*32ae0*/  PRMT R26, R26, 0x7773, RZ ;  /* 0x000077731a1a7816 */ /* 0x000fe200000000ff */
[----:B------:R-:W3:Y:S01]  /*32af0*/  LDL.LU R18, [R1+0xfc4] ;  /* 0x000fc40001127983 */ /* 0x000ee20000300800 */
[C---:B------:R-:W-:Y:S01]  /*32b00*/  IMAD R14, R13.reuse, UR4, RZ ;  /* 0x000000040d0e7c24 */ /* 0x040fe2000f8e02ff */
[----:B------:R-:W-:Y:S01]  /*32b10*/  ULDC UR4, c[0x0][0x248] ;  /* 0x0000920000047ab9 */ /* 0x000fe20000000800 */
[----:B------:R-:W-:Y:S01]  /*32b20*/  ULDC UR5, c[0x0][0x22c] ;  /* 0x00008b0000057ab9 */ /* 0x000fe20000000800 */
[----:B------:R0:W-:Y:S01]  /*32b30*/  @P3 STG.E.U8 desc[UR42][R6.64], R25 ;  /* 0x0000001906003986 */ /* 0x0001e2000c10112a */
[----:B------:R-:W-:Y:S01]  /*32b40*/  ISETP.LT.AND P3, PT, R13, UR7, !P0 ;  /* 0x000000070d007c0c */ /* 0x000fe2000c761270 */
[----:B------:R-:W-:Y:S01]  /*32b50*/  ULDC UR7, c[0x0][0x22c] ;  /* 0x00008b0000077ab9 */ /* 0x000fe20000000800 */
[----:B------:R-:W2:Y:S01]  /*32b60*/  LDC R13, c[0x0][0x248] ;  /* 0x00009200ff0d7b82 */ /* 0x000ea20000000800 */
[----:B------:R-:W-:-:S02]  /*32b70*/  IADD3 R2, P5, R14, R57, RZ ;  /* 0x000000390e027210 */ /* 0x000fc40007fbe0ff */
[----:B-1----:R-:W-:Y:S02]  /*32b80*/  IADD3 R4, P6, R12, R57, RZ ;  /* 0x000000390c047210 */ /* 0x002fe40007fde0ff */
[-C--:B------:R-:W-:Y:S01]  /*32b90*/  LEA.HI.X.SX32 R3, R14, R0.reuse, 0x1, P5 ;  /* 0x000000000e037211 */ /* 0x080fe200028f0eff */
[C---:B------:R-:W-:Y:S01]  /*32ba0*/  IMAD R14, R17.reuse, UR4, RZ ;  /* 0x00000004110e7c24 */ /* 0x040fe2000f8e02ff */
[----:B------:R-:W-:Y:S01]  /*32bb0*/  ISETP.LT.AND P5, PT, R17, UR5, !P0 ;  /* 0x0000000511007c0c */ /* 0x000fe2000c7a1270 */
[----:B------:R-:W-:Y:S01]  /*32bc0*/  ULDC UR4, c[0x0][0x22c] ;  /* 0x00008b0000047ab9 */ /* 0x000fe20000000800 */
[----:B------:R-:W-:Y:S01]  /*32bd0*/  LEA.HI.X.SX32 R5, R12, R0, 0x1, P6 ;  /* 0x000000000c057211 */ /* 0x000fe200030f0eff */
[----:B0-----:R-:W0:Y:S01]  /*32be0*/  LDC R6, c[0x0][0x248] ;  /* 0x00009200ff067b82 */ /* 0x001e220000000800 */
[----:B------:R1:W-:Y:S01]  /*32bf0*/  @P3 STG.E.U8 desc[UR42][R2.64], R26 ;  /* 0x0000001a02003986 */ /* 0x0003e2000c10112a */
[----:B------:R-:W-:Y:S01]  /*32c00*/  PRMT R27, R27, 0x7773, RZ ;  /* 0x000077731b1b7816 */ /* 0x000fe200000000ff */
[----:B------:R-:W-:Y:S01]  /*32c10*/  ULDC UR5, c[0x0][0x22c] ;  /* 0x00008b0000057ab9 */ /* 0x000fe20000000800 */
[----:B------:R-:W-:-:S02]  /*32c20*/  PRMT R17, R28, 0x7770, RZ ;  /* 0x000077701c117816 */ /* 0x000fc400000000ff */
[----:B--2---:R-:W-:Y:S02]  /*32c30*/  ISETP.LT.AND P3, PT, R16, UR7, !P0 ;  /* 0x0000000710007c0c */ /* 0x004fe4000c761270 */
[----:B------:R-:W2:Y:S01]  /*32c40*/  LDC R7, c[0x0][0x248] ;  /* 0x00009200ff077b82 */ /* 0x000ea20000000800 */
[----:B------:R-:W2:Y:S01]  /*32c50*/  LDL.LU R16, [R1+0xfc0] ;  /* 0x000fc00001107983 */ /* 0x000ea20000300800 */
[C---:B-1----:R-:W-:Y:S01]  /*32c60*/  IADD3 R2, P6, R14.reuse, R57, RZ ;  /* 0x000000390e027210 */ /* 0x042fe20007fde0ff */
[----:B------:R-:W-:Y:S02]  /*32c70*/  IMAD R13, R13, 0x2, R14 ;  /* 0x000000020d0d7824 */ /* 0x000fe400078e020e */
[----:B------:R-:W-:Y:S03]  /*32c80*/  @P4 STG.E.U8 desc[UR42][R4.64], R27 ;  /* 0x0000001b04004986 */ /* 0x000fe6000c10112a */
[----:B------:R-:W1:Y:S01]  /*32c90*/  LDC R12, c[0x0][0x248] ;  /* 0x00009200ff0c7b82 */ /* 0x000e620000000800 */
[----:B------:R-:W-:-:S02]  /*32ca0*/  LEA.HI.X.SX32 R3, R14, R0, 0x1, P6 ;  /* 0x000000000e037211 */ /* 0x000fc400030f0eff */
[----:B------:R-:W-:Y:S01]  /*32cb0*/  ISETP.LT.AND P4, PT, R19, UR4, !P0 ;  /* 0x0000000413007c0c */ /* 0x000fe2000c781270 */
[----:B------:R-:W-:Y:S01]  /*32cc0*/  ULDC UR4, c[0x0][0x22c] ;  /* 0x00008b0000047ab9 */ /* 0x000fe20000000800 */
[----:B------:R-:W2:Y:S01]  /*32cd0*/  LDL.LU R22, [R1+0xfc8] ;  /* 0x000fc80001167983 */ /* 0x000ea20000300800 */
[----:B0-----:R-:W-:-:S03]  /*32ce0*/  IMAD R14, R6, 0x2, R13 ;  /* 0x00000002060e7824 */ /* 0x001fc600078e020d */
[----:B------:R0:W-:Y:S01]  /*32cf0*/  @P5 STG.E.U8 desc[UR42][R2.64], R17 ;  /* 0x0000001102005986 */ /* 0x0001e2000c10112a */
[----:B------:R-:W1:Y:S03]  /*32d00*/  LDC R6, c[0x0][0x248] ;  /* 0x00009200ff067b82 */ /* 0x000e660000000800 */
[----:B------:R-:W2:Y:S05]  /*32d10*/  LDL.LU R20, [R1+0xfd0] ;  /* 0x000fd00001147983 */ /* 0x000eaa0000300800 */
[----:B------:R-:W1:Y:S01]  /*32d20*/  LDC R19, c[0x0][0x248] ;  /* 0x00009200ff137b82 */ /* 0x000e620000000800 */
[----:B0-----:R-:W-:-:S04]  /*32d30*/  IADD3 R2, P5, R13, R57, RZ ;  /* 0x000000390d027210 */ /* 0x001fc80007fbe0ff */
[----:B------:R-:W-:Y:S02]  /*32d40*/  LEA.HI.X.SX32 R3, R13, R0, 0x1, P5 ;  /* 0x000000000d037211 */ /* 0x000fe400028f0eff */
[----:B----4-:R-:W-:Y:S01]  /*32d50*/  ISETP.LT.AND P5, PT, R15, UR4, !P0 ;  /* 0x000000040f007c0c */ /* 0x010fe2000c7a1270 */
[----:B------:R-:W-:Y:S01]  /*32d60*/  ULDC UR4, c[0x0][0x22c] ;  /* 0x00008b0000047ab9 */ /* 0x000fe20000000800 */
[----:B------:R-:W-:-:S05]  /*32d70*/  PRMT R15, R29, 0x7770, RZ ;  /* 0x000077701d0f7816 */ /* 0x000fca00000000ff */
[----:B------:R0:W-:Y:S01]  /*32d80*/  @P2 STG.E.U8 desc[UR42][R2.64], R15 ;  /* 0x0000000f02002986 */ /* 0x0001e2000c10112a */
[----:B---3--:R-:W-:Y:S01]  /*32d90*/  ISETP.LT.AND P2, PT, R18, UR4, !P0 ;  /* 0x0000000412007c0c */ /* 0x008fe2000c741270 */
[----:B--2---:R-:W-:Y:S01]  /*32da0*/  IMAD R7, R7, 0x2, R14 ;  /* 0x0000000207077824 */ /* 0x004fe200078e020e */
[-C--:B------:R-:W-:Y:S01]  /*32db0*/  IADD3 R4, P6, R14, R57.reuse, RZ ;  /* 0x000000390e047210 */ /* 0x080fe20007fde0ff */
[----:B------:R-:W2:Y:S01]  /*32dc0*/  LDL.LU R18, [R1+0xfcc] ;  /* 0x000fcc0001127983 */ /* 0x000ea20000300800 */
[----:B------:R-:W-:Y:S01]  /*32dd0*/  PRMT R17, R30, 0x7770, RZ ;  /* 0x000077701e117816 */ /* 0x000fe200000000ff */
[----:B------:R-:W-:Y:S01]  /*32de0*/  ULDC UR4, c[0x0][0x22c] ;  /* 0x00008b0000047ab9 */ /* 0x000fe20000000800 */
[----:B------:R-:W-:Y:S01]  /*32df0*/  LEA.HI.X.SX32 R5, R14, R0, 0x1, P6 ;  /* 0x000000000e057211 */ /* 0x000fe200030f0eff */
[----:B-1----:R-:W-:Y:S01]  /*32e00*/  IMAD R13, R12, 0x2, R7 ;  /* 0x000000020c0d7824 */ /* 0x002fe200078e0207 */
[----:B------:R-:W1:Y:S03]  /*32e10*/  LDC R14, c[0x0][0x248] ;  /* 0x00009200ff0e7b82 */ /* 0x000e660000000800 */
[----:B------:R3:W-:Y:S01]  /*32e20*/  @P3 STG.E.U8 desc[UR42][R4.64], R17 ;  /* 0x0000001104003986 */ /* 0x0007e2000c10112a */
[----:B0-----:R-:W-:Y:S01]  /*32e30*/  IADD3 R2, P6, R7, R57, RZ ;  /* 0x0000003907027210 */ /* 0x001fe20007fde0ff */
[----:B------:R-:W-:Y:S01]  /*32e40*/  IMAD R6, R6, 0x2, R13 ;  /* 0x0000000206067824 */ /* 0x000fe200078e020d */
[----:B------:R-:W-:-:S02]  /*32e50*/  PRMT R15, R31, 0x7770, RZ ;  /* 0x000077701f0f7816 */ /* 0x000fc400000000ff */
[----:B------:R-:W-:Y:S01]  /*32e60*/  LEA.HI.X.SX32 R3, R7, R0, 0x1, P6 ;  /* 0x0000000007037211 */ /* 0x000fe200030f0eff */
[----:B------:R-:W0:Y:S01]  /*32e70*/  LDC R12, c[0x0][0x248] ;  /* 0x00009200ff0c7b82 */ /* 0x000e220000000800 */
[----:B------:R-:W-:Y:S02]  /*32e80*/  ISETP.LT.AND P3, PT, R16, UR4, !P0 ;  /* 0x0000000410007c0c */ /* 0x000fe4000c761270 */
[----:B---3--:R-:W-:Y:S01]  /*32e90*/  IADD3 R4, P6, R13, R57, RZ ;  /* 0x000000390d047210 */ /* 0x008fe20007fde0ff */
[----:B------:R-:W3:Y:S01]  /*32ea0*/  LDL.LU R16, [R1+0xfd8] ;  /* 0x000fd80001107983 */ /* 0x000ee20000300800 */
[----:B------:R-:W-:-:S03]  /*32eb0*/  ULDC UR4, c[0x0][0x22c] ;  /* 0x00008b0000047ab9 */ /* 0x000fc60000000800 */
[----:B------:R-:W4:Y:S01]  /*32ec0*/  LDL.LU R17, [R1+0xfd4] ;  /* 0x000fd40001117983 */ /* 0x000f220000300800 */
[----:B------:R-:W-:-:S03]  /*32ed0*/  LEA.HI.X.SX32 R5, R13, R0, 0x1, P6 ;  /* 0x000000000d057211 */ /* 0x000fc600030f0eff */
[----:B------:R1:W-:Y:S01]  /*32ee0*/  @P4 STG.E.U8 desc[UR42][R2.64], R15 ;  /* 0x0000000f02004986 */ /* 0x0003e2000c10112a */
[----:B------:R-:W-:Y:S01]  /*32ef0*/  ISETP.LT.AND P4, PT, R22, UR4, !P0 ;  /* 0x0000000416007c0c */ /* 0x000fe2000c781270 */
[----:B------:R-:W-:Y:S01]  /*32f00*/  ULDC UR4, c[0x0][0x22c] ;  /* 0x00008b0000047ab9 */ /* 0x000fe20000000800 */
[----:B------:R-:W-:Y:S02]  /*32f10*/  PRMT R7, R28, 0x7771, RZ ;  /* 0x000077711c077816 */ /* 0x000fe400000000ff */
[----:B-1----:R-:W-:-:S04]  /*32f20*/  IADD3 R2, P6, R6, R57, RZ ;  /* 0x0000003906027210 */ /* 0x002fc80007fde0ff */
[----:B------:R-:W-:Y:S02]  /*32f30*/  LEA.HI.X.SX32 R3, R6, R0, 0x1, P6 ;  /* 0x0000000006037211 */ /* 0x000fe400030f0eff */
[----:B------:R-:W-:Y:S01]  /*32f40*/  ISETP.LT.AND P6, PT, R20, UR4, !P0 ;  /* 0x0000000414007c0c */ /* 0x000fe2000c7c1270 */
[----:B------:R-:W-:Y:S01]  /*32f50*/  ULDC UR4, c[0x0][0x22c] ;  /* 0x00008b0000047ab9 */ /* 0x000fe20000000800 */
[----:B------:R-:W4:Y:S04]  /*32f60*/  LDL.LU R20, [R1+0xfdc] ;  /* 0x000fdc0001147983 */ /* 0x000f280000300800 */
[----:B------:R-:W4:Y:S04]  /*32f70*/  LDL.LU R23, [R1+0xfe0] ;  /* 0x000fe00001177983 */ /* 0x000f280000300800 */
[----:B------:R1:W-:Y:S01]  /*32f80*/  @P5 STG.E.U8 desc[UR42][R4.64], R7 ;  /* 0x0000000704005986 */ /* 0x0003e2000c10112a */
[----:B--2---:R-:W-:Y:S01]  /*32f90*/  ISETP.LT.AND P5, PT, R18, UR4, !P0 ;  /* 0x0000000412007c0c */ /* 0x004fe2000c7a1270 */
[----:B------:R-:W-:-:S02]  /*32fa0*/  IMAD R6, R19, 0x2, R6 ;  /* 0x0000000213067824 */ /* 0x000fc400078e0206 */
[----:B------:R-:W2:Y:S01]  /*32fb0*/  LDL.LU R18, [R1+0xfe4] ;  /* 0x000fe40001127983 */ /* 0x000ea20000300800 */
[----:B------:R-:W-:Y:S01]  /*32fc0*/  PRMT R13, R29, 0x7771, RZ ;  /* 0x000077711d0d7816 */ /* 0x000fe200000000ff */
[----:B------:R-:W4:Y:S01]  /*32fd0*/  LDC R19, c[0x0][0x248] ;  /* 0x00009200ff137b82 */ /* 0x000f220000000800 */
[----:B-1----:R-:W-:Y:S01]  /*32fe0*/  IMAD R7, R21, 0x2, R6 ;  /* 0x0000000215077824 */ /* 0x002fe200078e0206 */
[----:B------:R-:W-:Y:S01]  /*32ff0*/  PRMT R15, R30, 0x7771, RZ ;  /* 0x000077711e0f7816 */ /* 0x000fe200000000ff */
[----:B------:R-:W-:Y:S01]  /*33000*/  ULDC UR4, c[0x0][0x22c] ;  /* 0x00008b0000047ab9 */ /* 0x000fe20000000800 */
[----:B------:R1:W-:Y:S04]  /*33010*/  @P2 STG.E.U8 desc[UR42][R2.64], R13 ;  /* 0x0000000d02002986 */ /* 0x0003e8000c10112a */
[----:B------:R-:W2:Y:S01]  /*33020*/  LDL.LU R22, [R1+0xfec] ;  /* 0x000fec0001167983 */ /* 0x000ea20000300800 */
[----:B------:R-:W2:Y:S01]  /*33030*/  LDC R21, c[0x0][0x248] ;  /* 0x00009200ff157b82 */ /* 0x000ea20000000800 */
[----:B-1----:R-:W-:-:S04]  /*33040*/  IADD3 R2, P2, R6, R57, RZ ;  /* 0x0000003906027210 */ /* 0x002fc80007f5e0ff */
[-C--:B------:R-:W-:Y:S02]  /*33050*/  LEA.HI.X.SX32 R3, R6, R0.reuse, 0x1, P2 ;  /* 0x0000000006037211 */ /* 0x080fe400010f0eff */
[-C--:B------:R-:W-:Y:S02]  /*33060*/  IADD3 R4, P2, R7, R57.reuse, RZ ;  /* 0x0000003907047210 */ /* 0x080fe40007f5e0ff */
[----:B------:R-:W-:Y:S02]  /*33070*/  PRMT R13, R31, 0x7771, RZ ;  /* 0x000077711f0d7816 */ /* 0x000fe400000000ff */
[----:B------:R-:W-:Y:S01]  /*33080*/  LEA.HI.X.SX32 R5, R7, R0, 0x1, P2 ;  /* 0x0000000007057211 */ /* 0x000fe200010f0eff */
[----:B0-----:R-:W-:Y:S01]  /*33090*/  IMAD R7, R12, 0x2, R7 ;  /* 0x000000020c077824 */ /* 0x001fe200078e0207 */
[----:B------:R0:W-:Y:S01]  /*330a0*/  @P3 STG.E.U8 desc[UR42][R2.64], R15 ;  /* 0x0000000f02003986 */ /* 0x0001e2000c10112a */
[----:B---3--:R-:W-:Y:S01]  /*330b0*/  ISETP.LT.AND P3, PT, R16, UR4, !P0 ;  /* 0x0000000410007c0c */ /* 0x008fe2000c761270 */
[----:B------:R-:W-:Y:S01]  /*330c0*/  ULDC UR4, c[0x0][0x22c] ;  /* 0x00008b0000047ab9 */ /* 0x000fe20000000800 */
[----:B------:R-:W-:Y:S01]  /*330d0*/  IMAD R6, R14, 0x2, R7 ;  /* 0x000000020e067824 */ /* 0x000fe200078e0207 */
[----:B------:R1:W-:Y:S01]  /*330e0*/  @P4 STG.E.U8 desc[UR42][R4.64], R13 ;  /* 0x0000000d04004986 */ /* 0x0003e2000c10112a */
[----:B----4-:R-:W-:Y:S01]  /*330f0*/  ISETP.LT.AND P2, PT, R17, UR4, !P0 ;  /* 0x0000000411007c0c */ /* 0x010fe2000c741270 */
[----:B------:R-:W-:Y:S01]  /*33100*/  ULDC UR4, c[0x0][0x22c] ;  /* 0x00008b0000047ab9 */ /* 0x000fe20000000800 */
[----:B------:R-:W-:Y:S01]  /*33110*/  PRMT R17, R28, 0x7772, RZ ;  /* 0x000077721c117816 */ /* 0x000fe200000000ff */
[----:B------:R-:W3:Y:S01]  /*33120*/  LDC R16, c[0x0][0x248] ;  /* 0x00009200ff107b82 */ /* 0x000ee20000000800 */
[----:B0-----:R-:W-:-:S04]  /*33130*/  IADD3 R2, P4, R7, R57, RZ ;  /* 0x0000003907027210 */ /* 0x001fc80007f9e0ff */
[-C--:B------:R-:W-:Y:S01]  /*33140*/  LEA.HI.X.SX32 R3, R7, R0.reuse, 0x1, P4 ;  /* 0x0000000007037211 */ /* 0x080fe200020f0eff */
[----:B------:R-:W-:Y:S01]  /*33150*/  IMAD R7, R19, 0x2, R6 ;  /* 0x0000000213077824 */ /* 0x000fe200078e0206 */
[CC--:B-1----:R-:W-:Y:S01]  /*33160*/  IADD3 R4, P4, R6.reuse, R57.reuse, RZ ;  /* 0x0000003906047210 */ /* 0x0c2fe20007f9e0ff */
[----:B------:R-:W0:Y:S02]  /*33170*/  LDC R12, c[0x0][0x248] ;  /* 0x00009200ff0c7b82 */ /* 0x000e240000000800 */
[----:B------:R1:W-:Y:S01]  /*33180*/  @P6 STG.E.U8 desc[UR42][R2.64], R17 ;  /* 0x0000001102006986 */ /* 0x0003e2000c10112a */
[----:B------:R-:W-:Y:S02]  /*33190*/  LEA.HI.X.SX32 R5, R6, R0, 0x1, P4 ;  /* 0x0000000006057211 */ /* 0x000fe400020f0eff */
[----:B------:R-:W-:Y:S02]  /*331a0*/  PRMT R13, R29, 0x7772, RZ ;  /* 0x000077721d0d7816 */ /* 0x000fe400000000ff */
[----:B------:R-:W-:Y:S01]  /*331b0*/  ISETP.LT.AND P4, PT, R20, UR4, !P0 ;  /* 0x0000000414007c0c */ /* 0x000fe2000c781270 */
[----:B------:R-:W-:Y:S01]  /*331c0*/  ULDC UR4, c[0x0][0x22c] ;  /* 0x00008b0000047ab9 */ /* 0x000fe20000000800 */
[----:B------:R-:W-:Y:S01]  /*331d0*/  PRMT R15, R30, 0x7772, RZ ;  /* 0x000077721e0f7816 */ /* 0x000fe200000000ff */
[----:B------:R-:W4:Y:S01]  /*331e0*/  LDL.LU R20, [R1+0xff0] ;  /* 0x000ff00001147983 */ /* 0x000f220000300800 */
[----:B------:R-:W0:Y:S01]  /*331f0*/  LDC R19, c[0x0][0x248] ;  /* 0x00009200ff137b82 */ /* 0x000e220000000800 */
[----:B-1----:R-:W-:-:S02]  /*33200*/  IADD3 R2, P6, R7, R57, RZ ;  /* 0x0000003907027210 */ /* 0x002fc40007fde0ff */
[----:B------:R1:W-:Y:S02]  /*33210*/  @P5 STG.E.U8 desc[UR42][R4.64], R13 ;  /* 0x0000000d04005986 */ /* 0x0003e4000c10112a */
[----:B------:R-:W-:Y:S02]  /*33220*/  LEA.HI.X.SX32 R3, R7, R0, 0x1, P6 ;  /* 0x0000000007037211 */ /* 0x000fe400030f0eff */
[----:B------:R-:W4:Y:S01]  /*33230*/  LDL.LU R17, [R1+0xff8] ;  /* 0x000ff80001117983 */ /* 0x000f220000300800 */
[----:B------:R-:W-:Y:S01]  /*33240*/  ISETP.LT.AND P5, PT, R23, UR4, !P0 ;  /* 0x0000000417007c0c */ /* 0x000fe2000c7a1270 */
[----:B------:R-:W-:Y:S01]  /*33250*/  ULDC UR4, c[0x0][0x22c] ;  /* 0x00008b0000047ab9 */ /* 0x000fe20000000800 */
[----:B------:R-:W0:Y:S01]  /*33260*/  LDC R14, c[0x0][0x248] ;  /* 0x00009200ff0e7b82 */ /* 0x000e220000000800 */
[----:B------:R1:W-:Y:S01]  /*33270*/  @P3 STG.E.U8 desc[UR42][R2.64], R15 ;  /* 0x0000000f02003986 */ /* 0x0003e2000c10112a */
[----:B---3--:R-:W-:Y:S01]  /*33280*/  IMAD R6, R16, 0x2, R7 ;  /* 0x0000000210067824 */ /* 0x008fe200078e0207 */
[----:B-1----:R-:W-:-:S02]  /*33290*/  PRMT R13, R31, 0x7772, RZ ;  /* 0x000077721f0d7816 */ /* 0x002fc400000000ff */
[----:B------:R-:W-:-:S03]  /*332a0*/  PRMT R29, R29, 0x7773, RZ ;  /* 0x000077731d1d7816 */ /* 0x000fc600000000ff */
[----:B------:R-:W1:Y:S01]  /*332b0*/  LDC R15, c[0x0][0x248] ;  /* 0x00009200ff0f7b82 */ /* 0x000e620000000800 */
[----:B--2---:R-:W-:Y:S01]  /*332c0*/  ISETP.LT.AND P3, PT, R18, UR4, !P0 ;  /* 0x0000000412007c0c */ /* 0x004fe2000c761270 */
[----:B------:R-:W-:Y:S01]  /*332d0*/  IMAD R7, R21, 0x2, R6 ;  /* 0x0000000215077824 */ /* 0x000fe200078e0206 */
[----:B------:R-:W2:Y:S01]  /*332e0*/  LDL.LU R18, [R1+0xffc] ;  /* 0x000ffc0001127983 */ /* 0x000ea20000300800 */
[CC--:B------:R-:W-:Y:S01]  /*332f0*/  IADD3 R4, P6, R6.reuse, R57.reuse, RZ ;  /* 0x0000003906047210 */ /* 0x0c0fe20007fde0ff */
[----:B------:R-:W-:Y:S02]  /*33300*/  ULDC UR4, c[0x0][0x22c] ;  /* 0x00008b0000047ab9 */ /* 0x000fe40000000800 */
[----:B------:R-:W3:Y:S01]  /*33310*/  LDL.LU R16, [R1+0x1000] ;  /* 0x0010000001107983 */ /* 0x000ee20000300800 */
[-C--:B------:R-:W-:Y:S02]  /*33320*/  LEA.HI.X.SX32 R5, R6, R0.reuse, 0x1, P6 ;  /* 0x0000000006057211 */ /* 0x080fe400030f0eff */
[C---:B------:R-:W-:Y:S01]  /*33330*/  IADD3 R2, P6, R7.reuse, R57, RZ ;  /* 0x0000003907027210 */ /* 0x040fe20007fde0ff */
[----:B0-----:R-:W-:Y:S01]  /*33340*/  IMAD R6, R12, 0x2, R7 ;  /* 0x000000020c067824 */ /* 0x001fe200078e0207 */
[----:B------:R-:W3:Y:S01]  /*33350*/  LDL.LU R21, [R1+0x1008] ;  /* 0x0010080001157983 */ /* 0x000ee20000300800 */
[----:B------:R-:W0:Y:S01]  /*33360*/  LDC R12, c[0x0][0x248] ;  /* 0x00009200ff0c7b82 */ /* 0x000e220000000800 */
[----:B------:R-:W-:-:S02]  /*33370*/  LEA.HI.X.SX32 R3, R7, R0, 0x1, P6 ;  /* 0x0000000007037211 */ /* 0x000fc400030f0eff */
[----:B------:R-:W-:Y:S01]  /*33380*/  PRMT R7, R28, 0x7773, RZ ;  /* 0x000077731c077816 */ /* 0x000fe200000000ff */
[----:B------:R1:W-:Y:S04]  /*33390*/  @P2 STG.E.U8 desc[UR42][R4.64], R13 ;  /* 0x0000000d04002986 */ /* 0x0003e8000c10112a */
[----:B------:R1:W-:Y:S01]  /*333a0*/  @P4 STG.E.U8 desc[UR42][R2.64], R7 ;  /* 0x0000000702004986 */ /* 0x0003e2000c10112a */
[----:B------:R-:W-:Y:S01]  /*333b0*/  ISETP.LT.AND P2, PT, R22, UR4, !P0 ;  /* 0x0000000416007c0c */ /* 0x000fe2000c741270 */
[----:B------:R-:W-:Y:S01]  /*333c0*/  ULDC UR4, c[0x0][0x22c] ;  /* 0x00008b0000047ab9 */ /* 0x000fe20000000800 */
[----:B-1----:R-:W-:Y:S01]  /*333d0*/  IMAD R5, R19, 0x2, R6 ;  /* 0x0000000213057824 */ /* 0x002fe200078e0206 */
[----:B------:R-:W-:Y:S01]  /*333e0*/  PRMT R13, R30, 0x7773, RZ ;  /* 0x000077731e0d7816 */ /* 0x000fe200000000ff */
[----:B------:R-:W1:Y:S01]  /*333f0*/  LDC R19, c[0x0][0x248] ;  /* 0x00009200ff137b82 */ /* 0x000e620000000800 */
[----:B------:R-:W-:-:S02]  /*33400*/  IADD3 R2, P4, R6, R57, RZ ;  /* 0x0000003906027210 */ /* 0x000fc40007f9e0ff */
[C---:B------:R-:W-:Y:S02]  /*33410*/  IADD3 R4, P6, R5.reuse, R57, RZ ;  /* 0x0000003905047210 */ /* 0x040fe40007fde0ff */
[-C--:B------:R-:W-:Y:S01]  /*33420*/  LEA.HI.X.SX32 R3, R6, R0.reuse, 0x1, P4 ;  /* 0x0000000006037211 */ /* 0x080fe200020f0eff */
[----:B------:R-:W-:Y:S01]  /*33430*/  IMAD R6, R14, 0x2, R5 ;  /* 0x000000020e067824 */ /* 0x000fe200078e0205 */
[----:B------:R-:W-:Y:S01]  /*33440*/  LEA.HI.X.SX32 R5, R5, R0, 0x1, P6 ;  /* 0x0000000005057211 */ /* 0x000fe200030f0eff */
[----:B------:R-:W1:Y:S02]  /*33450*/  LDC R14, c[0x0][0x248] ;  /* 0x00009200ff0e7b82 */ /* 0x000e640000000800 */
[----:B------:R2:W-:Y:S04]  /*33460*/  @P5 STG.E.U8 desc[UR42][R2.64], R29 ;  /* 0x0000001d02005986 */ /* 0x0005e8000c10112a */
[----:B------:R0:W-:Y:S01]  /*33470*/  @P3 STG.E.U8 desc[UR42][R4.64], R13 ;  /* 0x0000000d04003986 */ /* 0x0001e2000c10112a */
[----:B----4-:R-:W-:Y:S01]  /*33480*/  ISETP.LT.AND P4, PT, R20, UR4, !P0 ;  /* 0x0000000414007c0c */ /* 0x010fe2000c781270 */
[----:B------:R-:W-:-:S02]  /*33490*/  ULDC UR4, c[0x0][0x22c] ;  /* 0x00008b0000047ab9 */ /* 0x000fc40000000800 */
[----:B------:R-:W4:Y:S01]  /*334a0*/  LDL.LU R20, [R1+0x1004] ;  /* 0x0010040001147983 */ /* 0x000f220000300800 */
[----:B------:R-:W-:Y:S01]  /*334b0*/  ISETP.LT.AND P5, PT, R17, UR4, !P0 ;  /* 0x0000000411007c0c */ /* 0x000fe2000c7a1270 */
[----:B------:R-:W-:Y:S01]  /*334c0*/  ULDC UR4, c[0x0][0x22c] ;  /* 0x00008b0000047ab9 */ /* 0x000fe20000000800 */
[----:B------:R-:W1:Y:S01]  /*334d0*/  LDC R17, c[0x0][0x248] ;  /* 0x00009200ff117b82 */ /* 0x000e620000000800 */
[----:B--2---:R-:W-:Y:S01]  /*334e0*/  ISETP.LT.AND P3, PT, R18, UR4, !P0 ;  /* 0x0000000412007c0c */ /* 0x004fe2000c761270 */
[----:B------:R-:W-:Y:S01]  /*334f0*/  IMAD R7, R15, 0x2, R6 ;  /* 0x000000020f077824 */ /* 0x000fe200078e0206 */
[----:B------:R-:W2:Y:S01]  /*33500*/  LDL.LU R18, [R1+0x1010] ;  /* 0x0010100001127983 */ /* 0x000ea20000300800 */
[CC--:B------:R-:W-:Y:S01]  /*33510*/  IADD3 R2, P6, R6.reuse, R57.reuse, RZ ;  /* 0x0000003906027210 */ /* 0x0c0fe20007fde0ff */
[----:B------:R-:W-:Y:S01]  /*33520*/  ULDC UR4, c[0x0][0x22c] ;  /* 0x00008b0000047ab9 */ /* 0x000fe20000000800 */
[----:B------:R-:W-:Y:S02]  /*33530*/  PRMT R31, R31, 0x7773, RZ ;  /* 0x000077731f1f7816 */ /* 0x000fe400000000ff */
[-C--:B------:R-:W-:Y:S01]  /*33540*/  LEA.HI.X.SX32 R3, R6, R0.reuse, 0x1, P6 ;  /* 0x0000000006037211 */ /* 0x080fe200030f0eff */
[----:B0-----:R-:W-:Y:S01]  /*33550*/  IMAD R6, R12, 0x2, R7 ;  /* 0x000000020c067824 */ /* 0x001fe200078e0207 */
[C---:B------:R-:W-:Y:S01]  /*33560*/  IADD3 R4, P6, R7.reuse, R57, RZ ;  /* 0x0000003907047210 */ /* 0x040fe20007fde0ff */
[----:B------:R-:W0:Y:S02]  /*33570*/  LDC R12, c[0x0][0x248] ;  /* 0x00009200ff0c7b82 */ /* 0x000e240000000800 */
[----:B------:R1:W-:Y:S01]  /*33580*/  @P2 STG.E.U8 desc[UR42][R2.64], R31 ;  /* 0x0000001f02002986 */ /* 0x0003e2000c10112a */
[----:B------:R-:W-:-:S02]  /*33590*/  LEA.HI.X.SX32 R5, R7, R0, 0x1, P6 ;  /* 0x0000000007057211 */ /* 0x000fc400030f0eff */
[----:B------:R-:W-:Y:S02]  /*335a0*/  PRMT R15, R32, 0x7770, RZ ;  /* 0x00007770200f7816 */ /* 0x000fe400000000ff */
[----:B------:R-:W-:Y:S02]  /*335b0*/  PRMT R13, R33, 0x7770, RZ ;  /* 0x00007770210d7816 */ /* 0x000fe400000000ff */
[----:B-1----:R-:W-:-:S04]  /*335c0*/  IADD3 R2, P6, R6, R57, RZ ;  /* 0x0000003906027210 */ /* 0x002fc80007fde0ff */
[----:B------:R-:W-:Y:S01]  /*335d0*/  LEA.HI.X.SX32 R3, R6, R0, 0x1, P6 ;  /* 0x0000000006037211 */ /* 0x000fe200030f0eff */
[----:B------:R-:W-:Y:S01]  /*335e0*/  IMAD R6, R17, 0x2, R6 ;  /* 0x0000000211067824 */ /* 0x000fe200078e0206 */
[----:B------:R1:W-:Y:S01]  /*335f0*/  @P4 STG.E.U8 desc[UR42][R4.64], R15 ;  /* 0x0000000f04004986 */ /* 0x0003e2000c10112a */
[----:B---3--:R-:W-:Y:S01]  /*33600*/  ISETP.LT.AND P2, PT, R16, UR4, !P0 ;  /* 0x0000000410007c0c */ /* 0x008fe2000c741270 */
[----:B------:R-:W-:Y:S02]  /*33610*/  ULDC UR4, c[0x0][0x22c] ;  /* 0x00008b0000047ab9 */ /* 0x000fe40000000800 */
[----:B------:R3:W-:Y:S01]  /*33620*/  @P5 STG.E.U8 desc[UR42][R2.64], R13 ;  /* 0x0000000d02005986 */ /* 0x0007e2000c10112a */
[----:B------:R-:W-:Y:S01]  /*33630*/  ISETP.LT.AND P4, PT, R21, UR4, !P0 ;  /* 0x0000000415007c0c */ /* 0x000fe2000c781270 */
[----:B------:R-:W-:Y:S02]  /*33640*/  ULDC UR4, c[0x0][0x22c] ;  /* 0x00008b0000047ab9 */ /* 0x000fe40000000800 */
[----:B------:R-:W2:Y:S01]  /*33650*/  LDL.LU R16, [R1+0x100c] ;  /* 0x00100c0001107983 */ /* 0x000ea20000300800 */
[----:B-1----:R-:W-:-:S03]  /*33660*/  PRMT R15, R34, 0x7770, RZ ;  /* 0x00007770220f7816 */ /* 0x002fc600000000ff */
[----:B------:R-:W2:Y:S01]  /*33670*/  LDL.LU R22, [R1+0x1014] ;  /* 0x0010140001167983 */ /* 0x000ea20000300800 */
[----:B---3--:R-:W-:-:S03]  /*33680*/  IADD3 R2, P5, R6, R57, RZ ;  /* 0x0000003906027210 */ /* 0x008fc60007fbe0ff */
[----:B------:R-:W3:Y:S01]  /*33690*/  LDL.LU R21, [R1+0x101c] ;  /* 0x00101c0001157983 */ /* 0x000ee20000300800 */
[----:B------:R-:W-:-:S05]  /*336a0*/  LEA.HI.X.SX32 R3, R6, R0, 0x1, P5 ;  /* 0x0000000006037211 */ /* 0x000fca00028f0eff */
[----:B------:R1:W-:Y:S01]  /*336b0*/  @P3 STG.E.U8 desc[UR42][R2.64], R15 ;  /* 0x0000000f02003986 */ /* 0x0003e2000c10112a */
[----:B----4-:R-:W-:Y:S01]  /*336c0*/  ISETP.LT.AND P5, PT, R20, UR4, !P0 ;  /* 0x0000000414007c0c */ /* 0x010fe2000c7a1270 */
[----:B------:R-:W-:Y:S02]  /*336d0*/  ULDC UR4, c[0x0][0x22c] ;  /* 0x00008b0000047ab9 */ /* 0x000fe40000000800 */
[----:B--2---:R-:W-:Y:S01]  /*336e0*/  ISETP.LT.AND P3, PT, R18, UR4, !P0 ;  /* 0x0000000412007c0c */ /* 0x004fe2000c761270 */
[----:B------:R-:W-:Y:S01]  /*336f0*/  IMAD R7, R19, 0x2, R6 ;  /* 0x0000000213077824 */ /* 0x000fe200078e0206 */
[----:B------:R-:W2:Y:S01]  /*33700*/  LDL.LU R18, [R1+0x1018] ;  /* 0x0010180001127983 */ /* 0x000ea20000300800 */
[----:B------:R-:W4:Y:S01]  /*33710*/  LDC R19, c[0x0][0x248] ;  /* 0x00009200ff137b82 */ /* 0x000f220000000800 */
[----:B------:R-:W-:Y:S01]  /*33720*/  PRMT R13, R35, 0x7770, RZ ;  /* 0x00007770230d7816 */ /* 0x000fe200000000ff */
[----:B------:R-:W-:Y:S01]  /*33730*/  ULDC UR4, c[0x0][0x22c] ;  /* 0x00008b0000047ab9 */ /* 0x000fe20000000800 */
[C---:B------:R-:W-:Y:S01]  /*33740*/  IADD3 R4, P6, R7.reuse, R57, RZ ;  /* 0x0000003907047210 */ /* 0x040fe20007fde0ff */
[----:B------:R-:W2:Y:S03]  /*33750*/  LDL.LU R20, [R1+0x1024] ;  /* 0x0010240001147983 */ /* 0x000ea60000300800 */
[----:B------:R-:W-:Y:S01]  /*33760*/  LEA.HI.X.SX32 R5, R7, R0, 0x1, P6 ;  /* 0x0000000007057211 */ /* 0x000fe200030f0eff */
[----:B0-----:R-:W-:-:S02]  /*33770*/  IMAD R7, R12, 0x2, R7 ;  /* 0x000000020c077824 */ /* 0x001fc400078e0207 */
[----:B------:R-:W0:Y:S02]  /*33780*/  LDC R12, c[0x0][0x248] ;  /* 0x00009200ff0c7b82 */ /* 0x000e240000000800 */
[----:B------:R-:W-:Y:S01]  /*33790*/  IMAD R6, R14, 0x2, R7 ;  /* 0x000000020e067824 */ /* 0x000fe200078e0207 */
[CC--:B-1----:R-:W-:Y:S01]  /*337a0*/  IADD3 R2, P6, R7.reuse, R57.reuse, RZ ;  /* 0x0000003907027210 */ /* 0x0c2fe20007fde0ff */
[----:B------:R1:W-:Y:S01]  /*337b0*/  @P2 STG.E.U8 desc[UR42][R4.64], R13 ;  /* 0x0000000d04002986 */ /* 0x0003e2000c10112a */
[----:B------:R-:W-:Y:S02]  /*337c0*/  PRMT R17, R32, 0x7771, RZ ;  /* 0x0000777120117816 */ /* 0x000fe400000000ff */
[----:B------:R-:W-:Y:S01]  /*337d0*/  LEA.HI.X.SX32 R3, R7, R0, 0x1, P6 ;  /* 0x0000000007037211 */ /* 0x000fe200030f0eff */
[----:B------:R-:W3:Y:S01]  /*337e0*/  LDC R14, c[0x0][0x248] ;  /* 0x00009200ff0e7b82 */ /* 0x000ee20000000800 */
[----:B----4-:R-:W-:Y:S01]  /*337f0*/  IMAD R7, R19, 0x2, R6 ;  /* 0x0000000213077824 */ /* 0x010fe200078e0206 */
[----:B-1----:R-:W-:-:S02]  /*33800*/  IADD3 R4, P6, R6, R57, RZ ;  /* 0x0000003906047210 */ /* 0x002fc40007fde0ff */
[----:B------:R1:W-:Y:S01]  /*33810*/  @P4 STG.E.U8 desc[UR42][R2.64], R17 ;  /* 0x0000001102004986 */ /* 0x0003e2000c10112a */
[----:B------:R-:W-:-:S03]  /*33820*/  PRMT R15, R33, 0x7771, RZ ;  /* 0x00007771210f7816 */ /* 0x000fc600000000ff */
[----:B------:R-:W4:Y:S01]  /*33830*/  LDC R19, c[0x0][0x248] ;  /* 0x00009200ff137b82 */ /* 0x000f220000000800 */
[-C--:B------:R-:W-:Y:S02]  /*33840*/  LEA.HI.X.SX32 R5, R6, R0.reuse, 0x1, P6 ;  /* 0x0000000006057211 */ /* 0x080fe400030f0eff */
[----:B------:R-:W-:Y:S02]  /*33850*/  PRMT R13, R34, 0x7771, RZ ;  /* 0x00007771220d7816 */ /* 0x000fe400000000ff */
[C---:B-1----:R-:W-:Y:S02]  /*33860*/  IADD3 R2, P6, R7.reuse, R57, RZ ;  /* 0x0000003907027210 */ /* 0x042fe40007fde0ff */
[----:B------:R-:W-:Y:S01]  /*33870*/  ISETP.LT.AND P2, PT, R16, UR4, !P0 ;  /* 0x0000000410007c0c */ /* 0x000fe2000c741270 */
[----:B------:R-:W-:Y:S01]  /*33880*/  ULDC UR4, c[0x0][0x22c] ;  /* 0x00008b0000047ab9 */ /* 0x000fe20000000800 */
[----:B------:R-:W-:Y:S01]  /*33890*/  LEA.HI.X.SX32 R3, R7, R0, 0x1, P6 ;  /* 0x0000000007037211 */ /* 0x000fe200030f0eff */
[----:B0-----:R-:W-:Y:S01]  /*338a0*/  IMAD R7, R12, 0x2, R7 ;  /* 0x000000020c077824 */ /* 0x001fe200078e0207 */
[----:B------:R-:W-:Y:S01]  /*338b0*/  @P5 STG.E.U8 desc[UR42][R4.64], R15 ;  /* 0x0000000f04005986 */ /* 0x000fe2000c10112a */
[----:B------:R-:W-:Y:S01]  /*338c0*/  ISETP.LT.AND P4, PT, R22, UR4, !P0 ;  /* 0x0000000416007c0c */ /* 0x000fe2000c781270 */
[----:B------:R-:W-:Y:S01]  /*338d0*/  ULDC UR4, c[0x0][0x22c] ;  /* 0x00008b0000047ab9 */ /* 0x000fe20000000800 */
[----:B------:R-:W-:Y:S01]  /*338e0*/  PRMT R17, R33, 0x7772, RZ ;  /* 0x0000777221117816 */ /* 0x000fe200000000ff */
[----:B------:R0:W-:Y:S01]  /*338f0*/  @P3 STG.E.U8 desc[UR42][R2.64], R13 ;  /* 0x0000000d02003986 */ /* 0x0001e2000c10112a */
[----:B---3--:R-:W-:Y:S01]  /*33900*/  ISETP.LT.AND P6, PT, R21, UR4, !P0 ;  /* 0x0000000415007c0c */ /* 0x008fe2000c7c1270 */
[----:B------:R-:W-:Y:S01]  /*33910*/  ULDC UR4, c[0x0][0x22c] ;  /* 0x00008b0000047ab9 */ /* 0x000fe20000000800 */
[----:B------:R-:W1:Y:S01]  /*33920*/  LDC R21, c[0x0][0x248] ;  /* 0x00009200ff157b82 */ /* 0x000e620000000800 */
[----:B------:R-:W3:Y:S04]  /*33930*/  LDL.LU R16, [R1+0x1020] ;  /* 0x0010200001107983 */ /* 0x000ee80000300800 */
[----:B------:R-:W3:Y:S01]  /*33940*/  LDL.LU R22, [R1+0x1028] ;  /* 0x0010280001167983 */ /* 0x000ee20000300800 */
[----:B------:R-:W-:-:S02]  /*33950*/  IMAD R6, R14, 0x2, R7 ;  /* 0x000000020e067824 */ /* 0x000fc400078e0207 */
[----:B------:R-:W3:Y:S01]  /*33960*/  LDC R12, c[0x0][0x248] ;  /* 0x00009200ff0c7b82 */ /* 0x000ee20000000800 */
[----:B0-----:R-:W-:-:S04]  /*33970*/  IADD3 R2, P3, R7, R57, RZ ;  /* 0x0000003907027210 */ /* 0x001fc80007f7e0ff */
[----:B------:R-:W-:Y:S02]  /*33980*/  LEA.HI.X.SX32 R3, R7, R0, 0x1, P3 ;  /* 0x0000000007037211 */ /* 0x000fe400018f0eff */
[----:B------:R-:W-:Y:S01]  /*33990*/  PRMT R13, R32, 0x7772, RZ ;  /* 0x00007772200d7816 */ /* 0x000fe200000000ff */
[----:B------:R-:W0:Y:S08]  /*339a0*/  LDC R15, c[0x0][0x248] ;  /* 0x00009200ff0f7b82 */ /* 0x000e300000000800 */
[----:B------:R-:W0:Y:S01]  /*339b0*/  LDC R14, c[0x0][0x248] ;  /* 0x00009200ff0e7b82 */ /* 0x000e220000000800 */
[----:B--2---:R-:W-:Y:S01]  /*339c0*/  ISETP.LT.AND P3, PT, R18, UR4, !P0 ;  /* 0x0000000412007c0c */ /* 0x004fe2000c761270 */
[----:B------:R-:W-:Y:S01]  /*339d0*/  ULDC UR4, c[0x0][0x22c] ;  /* 0x00008b0000047ab9 */ /* 0x000fe20000000800 */
[----:B------:R-:W2:Y:S01]  /*339e0*/  LDL.LU R18, [R1+0x102c] ;  /* 0x00102c0001127983 */ /* 0x000ea20000300800 */
[----:B------:R-:W-:-:S02]  /*339f0*/  IADD3 R4, P5, R6, R57, RZ ;  /* 0x0000003906047210 */ /* 0x000fc40007fbe0ff */
[----:B------:R-:W-:Y:S02]  /*33a00*/  PRMT R7, R35, 0x7771, RZ ;  /* 0x0000777123077816 */ /* 0x000fe400000000ff */
[----:B------:R-:W-:Y:S01]  /*33a10*/  LEA.HI.X.SX32 R5, R6, R0, 0x1, P5 ;  /* 0x0000000006057211 */ /* 0x000fe200028f0eff */
[----:B----4-:R-:W-:Y:S02]  /*33a20*/  IMAD R6, R19, 0x2, R6 ;  /* 0x0000000213067824 */ /* 0x010fe400078e0206 */
[----:B------:R4:W-:Y:S01]  /*33a30*/  @P2 STG.E.U8 desc[UR42][R2.64], R7 ;  /* 0x0000000702002986 */ /* 0x0009e2000c10112a */
[----:B------:R-:W0:Y:S03]  /*33a40*/  LDC R19, c[0x0][0x248] ;  /* 0x00009200ff137b82 */ /* 0x000e260000000800 */
[----:B------:R1:W-:Y:S01]  /*33a50*/  @P4 STG.E.U8 desc[UR42][R4.64], R13 ;  /* 0x0000000d04004986 */ /* 0x0003e2000c10112a */
[----:B------:R-:W-:Y:S01]  /*33a60*/  ISETP.LT.AND P2, PT, R20, UR4, !P0 ;  /* 0x0000000414007c0c */ /* 0x000fe2000c741270 */
[----:B------:R-:W-:-:S02]  /*33a70*/  ULDC UR4, c[0x0][0x22c] ;  /* 0x00008b0000047ab9 */ /* 0x000fc40000000800 */
[----:B------:R-:W2:Y:S01]  /*33a80*/  LDL.LU R20, [R1+0x1030] ;  /* 0x0010300001147983 */ /* 0x000ea20000300800 */
[----:B----4-:R-:W-:Y:S01]  /*33a90*/  IADD3 R2, P4, R6, R57, RZ ;  /* 0x0000003906027210 */ /* 0x010fe20007f9e0ff */
[----:B-1----:R-:W-:-:S03]  /*33aa0*/  IMAD R7, R21, 0x2, R6 ;  /* 0x0000000215077824 */ /* 0x002fc600078e0206 */
[-C--:B------:R-:W-:Y:S02]  /*33ab0*/  LEA.HI.X.SX32 R3, R6, R0.reuse, 0x1, P4 ;  /* 0x0000000006037211 */ /* 0x080fe400020f0eff */
[C---:B------:R-:W-:Y:S02]  /*33ac0*/  IADD3 R4, P4, R7.reuse, R57, RZ ;  /* 0x0000003907047210 */ /* 0x040fe40007f9e0ff */
[----:B------:R-:W-:Y:S02]  /*33ad0*/  PRMT R13, R34, 0x7772, RZ ;  /* 0x00007772220d7816 */ /* 0x000fe400000000ff */
[----:B------:R-:W-:Y:S01]  /*33ae0*/  LEA.HI.X.SX32 R5, R7, R0, 0x1, P4 ;  /* 0x0000000007057211 */ /* 0x000fe200020f0eff */
[----:B------:R1:W-:Y:S04]  /*33af0*/  @P6 STG.E.U8 desc[UR42][R2.64], R17 ;  /* 0x0000001102006986 */ /* 0x0003e8000c10112a */
[----:B------:R4:W-:Y:S01]  /*33b00*/  @P3 STG.E.U8 desc[UR42][R4.64], R13 ;  /* 0x0000000d04003986 */ /* 0x0009e2000c10112a */
[----:B---3--:R-:W-:Y:S01]  /*33b10*/  ISETP.LT.AND P5, PT, R16, UR4, !P0 ;  /* 0x0000000410007c0c */ /* 0x008fe2000c7a1270 */
[----:B------:R-:W-:-:S02]  /*33b20*/  ULDC UR4, c[0x0][0x22c] ;  /* 0x00008b0000047ab9 */ /* 0x000fc40000000800 */
[----:B------:R-:W3:Y:S01]  /*33b30*/  LDL.LU R16, [R1+0x103c] ;  /* 0x00103c0001107983 */ /* 0x000ee20000300800 */
[----:B------:R-:W-:Y:S01]  /*33b40*/  ISETP.LT.AND P4, PT, R22, UR4, !P0 ;  /* 0x0000000416007c0c */ /* 0x000fe2000c781270 */
[----:B------:R-:W-:Y:S02]  /*33b50*/  ULDC UR4, c[0x0][0x22c] ;  /* 0x00008b0000047ab9 */ /* 0x000fe40000000800 */
[----:B-1----:R-:W3:Y:S01]  /*33b60*/  LDL.LU R17, [R1+0x1040] ;  /* 0x0010400001117983 */ /* 0x002ee20000300800 */
[----:B--2---:R-:W-:Y:S01]  /*33b70*/  ISETP.LT.AND P3, PT, R18, UR4, !P0 ;  /* 0x0000000412007c0c */ /* 0x004fe2000c761270 */
[----:B------:R-:W-:Y:S02]  /*33b80*/  IMAD R6, R12, 0x2, R7 ;  /* 0x000000020c067824 */ /* 0x000fe400078e0207 */
[----:B------:R-:W2:Y:S01]  /*33b90*/  LDL.LU R18, [R1+0x1044] ;  /* 0x0010440001127983 */ /* 0x000ea20000300800 */
[----:B----4-:R-:W-:Y:S01]  /*33ba0*/  PRMT R13, R32, 0x7773, RZ ;  /* 0x00007773200d7816 */ /* 0x010fe200000000ff */
[----:B------:R-:W-:Y:S01]  /*33bb0*/  ULDC UR4, c[0x0][0x22c] ;  /* 0x00008b0000047ab9 */ /* 0x000fe20000000800 */
[----:B0-----:R-:W-:Y:S01]  /*33bc0*/  IMAD R7, R15, 0x2, R6 ;  /* 0x000000020f077824 */ /* 0x001fe200078e0206 */
[CC--:B------:R-:W-:Y:S01]  /*33bd0*/  IADD3 R2, P6, R6.reuse, R57.reuse, RZ ;  /* 0x0000003906027210 */ /* 0x0c0fe20007fde0ff */
[----:B------:R-:W4:Y:S01]  /*33be0*/  LDL.LU R22, [R1+0x1048] ;  /* 0x0010480001167983 */ /* 0x000f220000300800 */
[----:B------:R-:W-:Y:S01]  /*33bf0*/  PRMT R15, R35, 0x7772, RZ ;  /* 0x00007772230f7816 */ /* 0x000fe200000000ff */
[----:B------:R-:W0:Y:S01]  /*33c00*/  LDC R12, c[0x0][0x248] ;  /* 0x00009200ff0c7b82 */ /* 0x000e220000000800 */
[-C--:B------:R-:W-:Y:S01]  /*33c10*/  LEA.HI.X.SX32 R3, R6, R0.reuse, 0x1, P6 ;  /* 0x0000000006037211 */ /* 0x080fe200030f0eff */
[----:B------:R-:W-:Y:S01]  /*33c20*/  IMAD R6, R14, 0x2, R7 ;  /* 0x000000020e067824 */ /* 0x000fe200078e0207 */
[CC--:B------:R-:W-:Y:S01]  /*33c30*/  IADD3 R4, P6, R7.reuse, R57.reuse, RZ ;  /* 0x0000003907047210 */ /* 0x0c0fe20007fde0ff */
[----:B------:R-:W4:Y:S03]  /*33c40*/  LDL.LU R21, [R1+0x104c] ;  /* 0x00104c0001157983 */ /* 0x000f260000300800 */
[----:B------:R-:W-:Y:S01]  /*33c50*/  LEA.HI.X.SX32 R5, R7, R0, 0x1, P6 ;  /* 0x0000000007057211 */ /* 0x000fe200030f0eff */
[----:B------:R1:W-:Y:S01]  /*33c60*/  @P2 STG.E.U8 desc[UR42][R2.64], R15 ;  /* 0x0000000f02002986 */ /* 0x0003e2000c10112a */
[----:B------:R-:W-:Y:S01]  /*33c70*/  PRMT R33, R33, 0x7773, RZ ;  /* 0x0000777321217816 */ /* 0x000fe200000000ff */
[----:B------:R-:W-:Y:S01]  /*33c80*/  IMAD R7, R19, 0x2, R6 ;  /* 0x0000000213077824 */ /* 0x000fe200078e0206 */
[----:B------:R-:W2:Y:S01]  /*33c90*/  LDC R14, c[0x0][0x248] ;  /* 0x00009200ff0e7b82 */ /* 0x000ea20000000800 */
[----:B------:R1:W-:Y:S02]  /*33ca0*/  @P5 STG.E.U8 desc[UR42][R4.64], R13 ;  /* 0x0000000d04005986 */ /* 0x0003e4000c10112a */
[----:B-1----:R-:W-:-:S05]  /*33cb0*/  IADD3 R2, P6, R6, R57, RZ ;  /* 0x0000003906027210 */ /* 0x002fca0007fde0ff */
[----:B------:R-:W1:Y:S01]  /*33cc0*/  LDC R15, c[0x0][0x248] ;  /* 0x00009200ff0f7b82 */ /* 0x000e620000000800 */
[----:B------:R-:W-:Y:S02]  /*33cd0*/  LEA.HI.X.SX32 R3, R6, R0, 0x1, P6 ;  /* 0x0000000006037211 */ /* 0x000fe400030f0eff */
[----:B------:R-:W-:Y:S01]  /*33ce0*/  ISETP.LT.AND P2, PT, R20, UR4, !P0 ;  /* 0x0000000414007c0c */ /* 0x000fe2000c741270 */
[----:B------:R-:W-:Y:S01]  /*33cf0*/  ULDC UR4, c[0x0][0x22c] ;  /* 0x00008b0000047ab9 */ /* 0x000fe20000000800 */
[----:B------:R-:W-:Y:S01]  /*33d00*/  PRMT R13, R34, 0x7773, RZ ;  /* 0x00007773220d7816 */ /* 0x000fe200000000ff */
[----:B------:R0:W-:Y:S01]  /*33d10*/  @P4 STG.E.U8 desc[UR42][R2.64], R33 ;  /* 0x0000002102004986 */ /* 0x0001e2000c10112a */
[----:B------:R-:W-:Y:S01]  /*33d20*/  PRMT R35, R35, 0x7773, RZ ;  /* 0x0000777323237816 */ /* 0x000fe200000000ff */
[----:B------:R-:W4:Y:S02]  /*33d30*/  LDC R19, c[0x0][0x248] ;  /* 0x00009200ff137b82 */ /* 0x000f240000000800 */
[----:B------:R-:W4:Y:S01]  /*33d40*/  LDL.LU R20, [R1+0x1050] ;  /* 0x0010500001147983 */ /* 0x000f220000300800 */
[----:B0-----:R-:W-:-:S02]  /*33d50*/  IADD3 R2, P4, R7, R57, RZ ;  /* 0x0000003907027210 */ /* 0x001fc40007f9e0ff */
[----:B---3--:R-:W-:Y:S01]  /*33d60*/  ISETP.LT.AND P5, PT, R16, UR4, !P0 ;  /* 0x0000000410007c0c */ /* 0x008fe2000c7a1270 */
[----:B------:R-:W-:Y:S01]  /*33d70*/  ULDC UR4, c[0x0][0x22c] ;  /* 0x00008b0000047ab9 */ /* 0x000fe20000000800 */
[----:B------:R-:W-:Y:S01]  /*33d80*/  LEA.HI.X.SX32 R3, R7, R0, 0x1, P4 ;  /* 0x0000000007037211 */ /* 0x000fe200020f0eff */
[----:B------:R-:W0:Y:S01]  /*33d90*/  LDC R16, c[0x0][0x248] ;  /* 0x00009200ff107b82 */ /* 0x000e220000000800 */
[----:B------:R-:W-:Y:S01]  /*33da0*/  ISETP.LT.AND P4, PT, R17, UR4, !P0 ;  /* 0x0000000411007c0c */ /* 0x000fe2000c781270 */
[----:B------:R-:W-:Y:S02]  /*33db0*/  ULDC UR4, c[0x0][0x22c] ;  /* 0x00008b0000047ab9 */ /* 0x000fe40000000800 */
[----:B------:R3:W-:Y:S01]  /*33dc0*/  @P3 STG.E.U8 desc[UR42][R2.64], R13 ;  /* 0x0000000d02003986 */ /* 0x0007e2000c10112a */
[----:B------:R-:W-:-:S03]  /*33dd0*/  IMAD R5, R12, 0x2, R7 ;  /* 0x000000020c057824 */ /* 0x000fc600078e0207 */
[----:B------:R-:W4:Y:S01]  /*33de0*/  LDC R17, c[0x0][0x248] ;  /* 0x00009200ff117b82 */ /* 0x000f220000000800 */
[----:B--2---:R-:W-:Y:S01]  /*33df0*/  ISETP.LT.AND P3, PT, R18, UR4, !P0 ;  /* 0x0000000412007c0c */ /* 0x004fe2000c761270 */
[----:B------:R-:W-:Y:S01]  /*33e00*/  IMAD R6, R14, 0x2, R5 ;  /* 0x000000020e067824 */ /* 0x000fe200078e0205 */
[----:B------:R-:W2:Y:S01]  /*33e10*/  LDL.LU R18, [R1+0x1054] ;  /* 0x0010540001127983 */ /* 0x000ea20000300800 */
[-C--:B------:R-:W-:Y:S01]  /*33e20*/  IADD3 R4, P6, R5, R57.reuse, RZ ;  /* 0x0000003905047210 */ /* 0x080fe20007fde0ff */
[----:B------:R-:W-:Y:S01]  /*33e30*/  ULDC UR4, c[0x0][0x22c] ;  /* 0x00008b0000047ab9 */ /* 0x000fe20000000800 */
[----:B-1----:R-:W-:Y:S01]  /*33e40*/  IMAD R7, R15, 0x2, R6 ;  /* 0x000000020f077824 */ /* 0x002fe200078e0206 */
[----:B---3--:R-:W-:Y:S01]  /*33e50*/  PRMT R13, R36, 0x7770, RZ ;  /* 0x00007770240d7816 */ /* 0x008fe200000000ff */
[----:B------:R-:W3:Y:S01]  /*33e60*/  LDL.LU R23, [R1+0x1060] ;  /* 0x0010600001177983 */ /* 0x000ee20000300800 */
[----:B------:R-:W-:Y:S01]  /*33e70*/  LEA.HI.X.SX32 R5, R5, R0, 0x1, P6 ;  /* 0x0000000005057211 */ /* 0x000fe200030f0eff */
[----:B------:R-:W1:Y:S01]  /*33e80*/  LDC R12, c[0x0][0x248] ;  /* 0x00009200ff0c7b82 */ /* 0x000e620000000800 */
[----:B------:R-:W-:-:S03]  /*33e90*/  IADD3 R2, P6, R6, R57, RZ ;  /* 0x0000003906027210 */ /* 0x000fc60007fde0ff */
[----:B------:R4:W-:Y:S01]  /*33ea0*/  @P2 STG.E.U8 desc[UR42][R4.64], R35 ;  /* 0x0000002304002986 */ /* 0x0009e2000c10112a */
[-C--:B------:R-:W-:Y:S01]  /*33eb0*/  LEA.HI.X.SX32 R3, R6, R0.reuse, 0x1, P6 ;  /* 0x0000000006037211 */ /* 0x080fe200030f0eff */
[----:B0-----:R-:W-:Y:S01]  /*33ec0*/  IMAD R6, R16, 0x2, R7 ;  /* 0x0000000210067824 */ /* 0x001fe200078e0207 */
[----:B----4-:R-:W-:Y:S01]  /*33ed0*/  ISETP.LT.AND P2, PT, R22, UR4, !P0 ;  /* 0x0000000416007c0c */ /* 0x010fe2000c741270 */
[----:B------:R-:W-:Y:S01]  /*33ee0*/  ULDC UR4, c[0x0][0x22c] ;  /* 0x00008b0000047ab9 */ /* 0x000fe20000000800 */
[----:B------:R-:W-:Y:S01]  /*33ef0*/  PRMT R15, R37, 0x7770, RZ ;  /* 0x00007770250f7816 */ /* 0x000fe200000000ff */
[----:B------:R0:W-:Y:S01]  /*33f00*/  @P5 STG.E.U8 desc[UR42][R2.64], R13 ;  /* 0x0000000d02005986 */ /* 0x0001e2000c10112a */
[----:B------:R-:W4:Y:S01]  /*33f10*/  LDC R14, c[0x0][0x248] ;  /* 0x00009200ff0e7b82 */ /* 0x000f220000000800 */
[C---:B------:R-:W-:Y:S02]  /*33f20*/  IADD3 R4, P6, R7.reuse, R57, RZ ;  /* 0x0000003907047210 */ /* 0x040fe40007fde0ff */
[----:B------:R-:W3:Y:S02]  /*33f30*/  LDL.LU R22, [R1+0x105c] ;  /* 0x00105c0001167983 */ /* 0x000ee40000300800 */
[----:B------:R-:W-:-:S02]  /*33f40*/  LEA.HI.X.SX32 R5, R7, R0, 0x1, P6 ;  /* 0x0000000007057211 */ /* 0x000fc400030f0eff */
[C---:B0-----:R-:W-:Y:S02]  /*33f50*/  IADD3 R2, P6, R6.reuse, R57, RZ ;  /* 0x0000003906027210 */ /* 0x041fe40007fde0ff */
[----:B------:R-:W-:Y:S01]  /*33f60*/  ISETP.LT.AND P5, PT, R21, UR4, !P0 ;  /* 0x0000000415007c0c */ /* 0x000fe2000c7a1270 */
[----:B------:R-:W-:Y:S01]  /*33f70*/  ULDC UR4, c[0x0][0x22c] ;  /* 0x00008b0000047ab9 */ /* 0x000fe20000000800 */
[----:B------:R-:W-:Y:S02]  /*33f80*/  LEA.HI.X.SX32 R3, R6, R0, 0x1, P6 ;  /* 0x0000000006037211 */ /* 0x000fe400030f0eff */
[----:B------:R-:W-:Y:S01]  /*33f90*/  PRMT R13, R38, 0x7770, RZ ;  /* 0x00007770260d7816 */ /* 0x000fe200000000ff */
[----:B------:R0:W-:Y:S01]  /*33fa0*/  @P4 STG.E.U8 desc[UR42][R4.64], R15 ;  /* 0x0000000f04004986 */ /* 0x0001e2000c10112a */
[----:B------:R-:W-:Y:S01]  /*33fb0*/  IMAD R7, R17, 0x2, R6 ;  /* 0x0000000211077824 */ /* 0x000fe200078e0206 */
[----:B------:R-:W-:Y:S01]  /*33fc0*/  ISETP.LT.AND P4, PT, R20, UR4, !P0 ;  /* 0x0000000414007c0c */ /* 0x000fe2000c781270 */
[----:B------:R-:W-:Y:S01]  /*33fd0*/  ULDC UR4, c[0x0][0x22c] ;  /* 0x00008b0000047ab9 */ /* 0x000fe20000000800 */
[----:B------:R-:W3:Y:S01]  /*33fe0*/  LDL.LU R20, [R1+0x1058] ;  /* 0x0010580001147983 */ /* 0x000ee20000300800 */
[----:B------:R-:W3:Y:S03]  /*33ff0*/  LDC R21, c[0x0][0x248] ;  /* 0x00009200ff157b82 */ /* 0x000ee60000000800 */
[----:B------:R0:W-:Y:S01]  /*34000*/  @P3 STG.E.U8 desc[UR42][R2.64], R13 ;  /* 0x0000000d02003986 */ /* 0x0001e2000c10112a */
[----:B--2---:R-:W-:Y:S01]  /*34010*/  ISETP.LT.AND P3, PT, R18, UR4, !P0 ;  /* 0x0000000412007c0c */ /* 0x004fe2000c761270 */
[----:B-1----:R-:W-:-:S02]  /*34020*/  IMAD R6, R12, 0x2, R7 ;  /* 0x000000020c067824 */ /* 0x002fc400078e0207 */
[----:B------:R-:W2:Y:S01]  /*34030*/  LDL.LU R18, [R1+0x1068] ;  /* 0x0010680001127983 */ /* 0x000ea20000300800 */
[-C--:B0-----:R-:W-:Y:S01]  /*34040*/  IADD3 R4, P6, R7, R57.reuse, RZ ;  /* 0x0000003907047210 */ /* 0x081fe20007fde0ff */
[----:B------:R-:W-:Y:S01]  /*34050*/  ULDC UR4, c[0x0][0x22c] ;  /* 0x00008b0000047ab9 */ /* 0x000fe20000000800 */
[----:B------:R-:W-:Y:S01]  /*34060*/  PRMT R17, R39, 0x7770, RZ ;  /* 0x0000777027117816 */ /* 0x000fe200000000ff */
[----:B------:R-:W0:Y:S01]  /*34070*/  LDC R12, c[0x0][0x248] ;  /* 0x00009200ff0c7b82 */ /* 0x000e220000000800 */
[----:B------:R-:W-:Y:S01]  /*34080*/  LEA.HI.X.SX32 R5, R7, R0, 0x1, P6 ;  /* 0x0000000007057211 */ /* 0x000fe200030f0eff */
[----:B------:R-:W-:Y:S01]  /*34090*/  IMAD R7, R19, 0x2, R6 ;  /* 0x0000000213077824 */ /* 0x000fe200078e0206 */
[----:B------:R-:W-:-:S03]  /*340a0*/  IADD3 R2, P6, R6, R57, RZ ;  /* 0x0000003906027210 */ /* 0x000fc60007fde0ff */
[----:B------:R1:W-:Y:S01]  /*340b0*/  @P2 STG.E.U8 desc[UR42][R4.64], R17 ;  /* 0x0000001104002986 */ /* 0x0003e2000c10112a */
[-C--:B------:R-:W-:Y:S01]  /*340c0*/  LEA.HI.X.SX32 R3, R6, R0.reuse, 0x1, P6 ;  /* 0x0000000006037211 */ /* 0x080fe200030f0eff */
[----:B------:R-:W0:Y:S01]  /*340d0*/  LDC R19, c[0x0][0x248] ;  /* 0x00009200ff137b82 */ /* 0x000e220000000800 */
[----:B------:R-:W-:Y:S02]  /*340e0*/  PRMT R15, R36, 0x7771, RZ ;  /* 0x00007771240f7816 */ /* 0x000fe400000000ff */
[----:B------:R-:W-:Y:S02]  /*340f0*/  PRMT R13, R37, 0x7771, RZ ;  /* 0x00007771250d7816 */ /* 0x000fe400000000ff */
[C---:B-1----:R-:W-:Y:S01]  /*34100*/  IADD3 R4, P6, R7.reuse, R57, RZ ;  /* 0x0000003907047210 */ /* 0x042fe20007fde0ff */
[----:B------:R-:W2:Y:S03]  /*34110*/  LDL.LU R17, [R1+0x106c] ;  /* 0x00106c0001117983 */ /* 0x000ea60000300800 */
[----:B------:R-:W-:Y:S01]  /*34120*/  LEA.HI.X.SX32 R5, R7, R0, 0x1, P6 ;  /* 0x0000000007057211 */ /* 0x000fe200030f0eff */
[----:B----4-:R-:W-:Y:S01]  /*34130*/  IMAD R7, R14, 0x2, R7 ;  /* 0x000000020e077824 */ /* 0x010fe200078e0207 */
[----:B------:R1:W-:Y:S01]  /*34140*/  @P5 STG.E.U8 desc[UR42][R2.64], R15 ;  /* 0x0000000f02005986 */ /* 0x0003e2000c10112a */
[----:B---3--:R-:W-:Y:S01]  /*34150*/  ISETP.LT.AND P2, PT, R23, UR4, !P0 ;  /* 0x0000000417007c0c */ /* 0x008fe2000c741270 */
[----:B------:R-:W-:Y:S01]  /*34160*/  ULDC UR4, c[0x0][0x22c] ;  /* 0x00008b0000047ab9 */ /* 0x000fe20000000800 */
[----:B------:R-:W3:Y:S01]  /*34170*/  LDC R14, c[0x0][0x248] ;  /* 0x00009200ff0e7b82 */ /* 0x000ee20000000800 */
[----:B------:R4:W-:Y:S01]  /*34180*/  @P4 STG.E.U8 desc[UR42][R4.64], R13 ;  /* 0x0000000d04004986 */ /* 0x0009e2000c10112a */
[----:B------:R-:W-:Y:S01]  /*34190*/  ISETP.LT.AND P5, PT, R22, UR4, !P0 ;  /* 0x0000000416007c0c */ /* 0x000fe2000c7a1270 */
[----:B------:R-:W-:-:S02]  /*341a0*/  ULDC UR4, c[0x0][0x22c] ;  /* 0x00008b0000047ab9 */ /* 0x000fc40000000800 */
[----:B------:R-:W3:Y:S01]  /*341b0*/  LDL.LU R16, [R1+0x1064] ;  /* 0x0010640001107983 */ /* 0x000ee20000300800 */
[----:B-1----:R-:W-:-:S03]  /*341c0*/  IADD3 R2, P4, R7, R57, RZ ;  /* 0x0000003907027210 */ /* 0x002fc60007f9e0ff */
[----:B------:R-:W3:Y:S01]  /*341d0*/  LDL.LU R22, [R1+0x1070] ;  /* 0x0010700001167983 */ /* 0x000ee20000300800 */
[----:B------:R-:W-:Y:S02]  /*341e0*/  PRMT R15, R38, 0x7771, RZ ;  /* 0x00007771260f7816 */ /* 0x000fe400000000ff */
[----:B------:R-:W-:Y:S02]  /*341f0*/  LEA.HI.X.SX32 R3, R7, R0, 0x1, P4 ;  /* 0x0000000007037211 */ /* 0x000fe400020f0eff */
[----:B------:R-:W-:Y:S01]  /*34200*/  ISETP.LT.AND P6, PT, R20, UR4, !P0 ;  /* 0x0000000414007c0c */ /* 0x000fe2000c7c1270 */
[----:B------:R-:W-:Y:S02]  /*34210*/  ULDC UR4, c[0x0][0x22c] ;  /* 0x00008b0000047ab9 */ /* 0x000fe40000000800 */
[----:B------:R1:W-:Y:S01]  /*34220*/  @P3 STG.E.U8 desc[UR42][R2.64], R15 ;  /* 0x0000000f02003986 */ /* 0x0003e2000c10112a */
[----:B--2---:R-:W-:Y:S01]  /*34230*/  ISETP.LT.AND P3, PT, R18, UR4, !P0 ;  /* 0x0000000412007c0c */ /* 0x004fe2000c761270 */
[----:B0-----:R-:W-:-:S02]  /*34240*/  IMAD R6, R12, 0x2, R7 ;  /* 0x000000020c067824 */ /* 0x001fc400078e0207 */
[----:B------:R-:W2:Y:S01]  /*34250*/  LDL.LU R18, [R1+0x1074] ;  /* 0x0010740001127983 */ /* 0x000ea20000300800 */
[----:B------:R-:W0:Y:S01]  /*34260*/  LDC R12, c[0x0][0x248] ;  /* 0x00009200ff0c7b82 */ /* 0x000e220000000800 */
[----:B----4-:R-:W-:Y:S01]  /*34270*/  PRMT R13, R39, 0x7771, RZ ;  /* 0x00007771270d7816 */ /* 0x010fe200000000ff */
[----:B------:R-:W-:Y:S01]  /*34280*/  ULDC UR4, c[0x0][0x22c] ;  /* 0x00008b0000047ab9 */ /* 0x000fe20000000800 */
[-C--:B------:R-:W-:Y:S01]  /*34290*/  IADD3 R4, P4, R6, R57.reuse, RZ ;  /* 0x0000003906047210 */ /* 0x080fe20007f9e0ff */
[----:B------:R-:W-:Y:S01]  /*342a0*/  IMAD R7, R21, 0x2, R6 ;  /* 0x0000000215077824 */ /* 0x000fe200078e0206 */
[----:B-1----:R-:W-:Y:S01]  /*342b0*/  PRMT R15, R36, 0x7772, RZ ;  /* 0x00007772240f7816 */ /* 0x002fe200000000ff */
[----:B------:R-:W4:Y:S01]  /*342c0*/  LDL.LU R20, [R1+0x1078] ;  /* 0x0010780001147983 */ /* 0x000f220000300800 */
[----:B------:R-:W-:Y:S01]  /*342d0*/  LEA.HI.X.SX32 R5, R6, R0, 0x1, P4 ;  /* 0x0000000006057211 */ /* 0x000fe200020f0eff */
[----:B------:R-:W1:Y:S08]  /*342e0*/  LDC R21, c[0x0][0x248] ;  /* 0x00009200ff157b82 */ /* 0x000e700000000800 */
[----:B------:R-:W1:Y:S01]  /*342f0*/  LDC R6, c[0x0][0x248] ;  /* 0x00009200ff067b82 */ /* 0x000e620000000800 */
[----:B------:R0:W-:Y:S01]  /*34300*/  @P2 STG.E.U8 desc[UR42][R4.64], R13 ;  /* 0x0000000d04002986 */ /* 0x0001e2000c10112a */
[----:B------:R-:W-:-:S04]  /*34310*/  IADD3 R2, P2, R7, R57, RZ ;  /* 0x0000003907027210 */ /* 0x000fc80007f5e0ff */
[----:B------:R-:W-:Y:S01]  /*34320*/  LEA.HI.X.SX32 R3, R7, R0, 0x1, P2 ;  /* 0x0000000007037211 */ /* 0x000fe200010f0eff */
[----:B---3--:R-:W-:Y:S01]  /*34330*/  IMAD R7, R14, 0x2, R7 ;  /* 0x000000020e077824 */ /* 0x008fe200078e0207 */
[----:B------:R-:W-:Y:S01]  /*34340*/  ISETP.LT.AND P2, PT, R17, UR4, !P0 ;  /* 0x0000000411007c0c */ /* 0x000fe2000c741270 */
[----:B------:R-:W-:Y:S01]  /*34350*/  ULDC UR4, c[0x0][0x22c] ;  /* 0x00008b0000047ab9 */ /* 0x000fe20000000800 */
[----:B------:R-:W3:Y:S01]  /*34360*/  LDC R14, c[0x0][0x248] ;  /* 0x00009200ff0e7b82 */ /* 0x000ee20000000800 */
[----:B------:R0:W-:Y:S02]  /*34370*/  @P5 STG.E.U8 desc[UR42][R2.64], R15 ;  /* 0x0000000f02005986 */ /* 0x0001e4000c10112a */
[----:B0-----:R-:W-:Y:S01]  /*34380*/  IMAD R5, R12, 0x2, R7 ;  /* 0x000000020c057824 */ /* 0x001fe200078e0207 */
[----:B------:R-:W-:Y:S02]  /*34390*/  PRMT R17, R37, 0x7772, RZ ;  /* 0x0000777225117816 */ /* 0x000fe400000000ff */
[----:B------:R-:W-:-:S02]  /*343a0*/  PRMT R13, R38, 0x7772, RZ ;  /* 0x00007772260d7816 */ /* 0x000fc400000000ff */
[----:B------:R-:W-:Y:S01]  /*343b0*/  ISETP.LT.AND P4, PT, R16, UR5, !P0 ;  /* 0x0000000510007c0c */ /* 0x000fe2000c781270 */
[----:B------:R-:W0:Y:S01]  /*343c0*/  LDC R12, c[0x0][0x248] ;  /* 0x00009200ff0c7b82 */ /* 0x000e220000000800 */
[----:B------:R-:W3:Y:S01]  /*343d0*/  LDL.LU R16, [R1+0x1084] ;  /* 0x0010840001107983 */ /* 0x000ee20000300800 */
[-C--:B------:R-:W-:Y:S01]  /*343e0*/  IADD3 R2, P5, R7, R57.reuse, RZ ;  /* 0x0000003907027210 */ /* 0x080fe20007fbe0ff */
[----:B-1----:R-:W-:Y:S01]  /*343f0*/  IMAD R6, R6, 0x2, R5 ;  /* 0x0000000206067824 */ /* 0x002fe200078e0205 */
[----:B------:R-:W-:Y:S01]  /*34400*/  PRMT R15, R39, 0x7772, RZ ;  /* 0x00007772270f7816 */ /* 0x000fe200000000ff */
[----:B------:R-:W-:Y:S01]  /*34410*/  ULDC UR5, c[0x0][0x22c] ;  /* 0x00008b0000057ab9 */ /* 0x000fe20000000800 */
[----:B------:R-:W-:Y:S02]  /*34420*/  LEA.HI.X.SX32 R3, R7, R0, 0x1, P5 ;  /* 0x0000000007037211 */ /* 0x000fe400028f0eff */
[----:B------:R-:W-:-:S04]  /*34430*/  IADD3 R4, P5, R5, R57, RZ ;  /* 0x0000003905047210 */ /* 0x000fc80007fbe0ff */
[----:B------:R-:W-:Y:S01]  /*34440*/  LEA.HI.X.SX32 R5, R5, R0, 0x1, P5 ;  /* 0x0000000005057211 */ /* 0x000fe200028f0eff */
[----:B------:R1:W-:Y:S01]  /*34450*/  @P6 STG.E.U8 desc[UR42][R2.64], R17 ;  /* 0x0000001102006986 */ /* 0x0003e2000c10112a */
[----:B------:R-:W-:Y:S01]  /*34460*/  ISETP.LT.AND P5, PT, R22, UR4, !P0 ;  /* 0x0000000416007c0c */ /* 0x000fe2000c7a1270 */
[----:B------:R-:W-:Y:S02]  /*34470*/  ULDC UR4, c[0x0][0x22c] ;  /* 0x00008b0000047ab9 */ /* 0x000fe40000000800 */
[----:B------:R2:W-:Y:S04]  /*34480*/  @P3 STG.E.U8 desc[UR42][R4.64], R13 ;  /* 0x0000000d04003986 */ /* 0x0005e8000c10112a */
[----:B-1----:R-:W3:Y:S01]  /*34490*/  LDL.LU R17, [R1+0x1088] ;  /* 0x0010880001117983 */ /* 0x002ee20000300800 */
[----:B--2---:R-:W-:Y:S01]  /*344a0*/  ISETP.LT.AND P3, PT, R18, UR4, !P0 ;  /* 0x0000000412007c0c */ /* 0x004fe2000c761270 */
[----:B------:R-:W-:-:S02]  /*344b0*/  IMAD R7, R19, 0x2, R6 ;  /* 0x0000000213077824 */ /* 0x000fc400078e0206 */
[----:B------:R-:W2:Y:S01]  /*344c0*/  LDL.LU R18, [R1+0x108c] ;  /* 0x00108c0001127983 */ /* 0x000ea20000300800 */
[-C--:B------:R-:W-:Y:S01]  /*344d0*/  IADD3 R2, P6, R6, R57.reuse, RZ ;  /* 0x0000003906027210 */ /* 0x080fe20007fde0ff */
[----:B------:R-:W-:Y:S01]  /*344e0*/  ULDC UR4, c[0x0][0x22c] ;  /* 0x00008b0000047ab9 */ /* 0x000fe20000000800 */
[----:B------:R-:W-:Y:S01]  /*344f0*/  PRMT R13, R36, 0x7773, RZ ;  /* 0x00007773240d7816 */ /* 0x000fe200000000ff */
[----:B------:R-:W2:Y:S01]  /*34500*/  LDL.LU R19, [R1+0x1090] ;  /* 0x0010900001137983 */ /* 0x000ea20000300800 */
[-C--:B------:R-:W-:Y:S01]  /*34510*/  LEA.HI.X.SX32 R3, R6, R0.reuse, 0x1, P6 ;  /* 0x0000000006037211 */ /* 0x080fe200030f0eff */
[----:B0-----:R-:W-:Y:S01]  /*34520*/  IMAD R6, R12, 0x2, R7 ;  /* 0x000000020c067824 */ /* 0x001fe200078e0207 */
[C---:B------:R-:W-:Y:S01]  /*34530*/  IADD3 R4, P6, R7.reuse, R57, RZ ;  /* 0x0000003907047210 */ /* 0x040fe20007fde0ff */
[----:B------:R-:W0:Y:S02]  /*34540*/  LDC R12, c[0x0][0x248] ;  /* 0x00009200ff0c7b82 */ /* 0x000e240000000800 */
[----:B------:R1:W-:Y:S01]  /*34550*/  @P2 STG.E.U8 desc[UR42][R2.64], R15 ;  /* 0x0000000f02002986 */ /* 0x0003e2000c10112a */
[----:B------:R-:W-:Y:S01]  /*34560*/  LEA.HI.X.SX32 R5, R7, R0, 0x1, P6 ;  /* 0x0000000007057211 */ /* 0x000fe200030f0eff */
[----:B------:R-:W-:Y:S01]  /*34570*/  IMAD R7, R21, 0x2, R6 ;  /* 0x0000000215077824 */ /* 0x000fe200078e0206 */
[----:B------:R-:W-:-:S02]  /*34580*/  PRMT R37, R37, 0x7773, RZ ;  /* 0x0000777325257816 */ /* 0x000fc400000000ff */
[-C--:B-1----:R-:W-:Y:S01]  /*34590*/  IADD3 R2, P6, R6, R57.reuse, RZ ;  /* 0x0000003906027210 */ /* 0x082fe20007fde0ff */
[----:B------:R1:W-:Y:S01]  /*345a0*/  @P4 STG.E.U8 desc[UR42][R4.64], R13 ;  /* 0x0000000d04004986 */ /* 0x0003e2000c10112a */
[----:B----4-:R-:W-:Y:S01]  /*345b0*/  ISETP.LT.AND P2, PT, R20, UR4, !P0 ;  /* 0x0000000414007c0c */ /* 0x010fe2000c741270 */
[----:B------:R-:W-:Y:S01]  /*345c0*/  ULDC UR4, c[0x0][0x22c] ;  /* 0x00008b0000047ab9 */ /* 0x000fe20000000800 */
[----:B------:R-:W-:Y:S01]  /*345d0*/  LEA.HI.X.SX32 R3, R6, R0, 0x1, P6 ;  /* 0x0000000006037211 */ /* 0x000fe200030f0eff */
[----:B------:R-:W4:Y:S01]  /*345e0*/  LDL.LU R20, [R1+0x1094] ;  /* 0x0010940001147983 */ /* 0x000f220000300800 */
[----:B------:R-:W2:Y:S03]  /*345f0*/  LDC R15, c[0x0][0x248] ;  /* 0x00009200ff0f7b82 */ /* 0x000ea60000000800 */
[----:B------:R1:W-:Y:S01]  /*34600*/  @P5 STG.E.U8 desc[UR42][R2.64], R37 ;  /* 0x0000002502005986 */ /* 0x0003e2000c10112a */
[----:B---3--:R-:W-:Y:S01]  /*34610*/  ISETP.LT.AND P4, PT, R16, UR4, !P0 ;  /* 0x0000000410007c0c */ /* 0x008fe2000c781270 */
[----:B------:R-:W-:Y:S01]  /*34620*/  ULDC UR4, c[0x0][0x22c] ;  /* 0x00008b0000047ab9 */ /* 0x000fe20000000800 */
[----:B-1----:R-:W-:Y:S01]  /*34630*/  PRMT R13, R38, 0x7773, RZ ;  /* 0x00007773260d7816 */ /* 0x002fe200000000ff */
[----:B------:R-:W-:Y:S01]  /*34640*/  IMAD R5, R14, 0x2, R7 ;  /* 0x000000020e057824 */ /* 0x000fe200078e0207 */
[----:B------:R-:W1:Y:S01]  /*34650*/  LDC R16, c[0x0][0x248] ;  /* 0x00009200ff107b82 */ /* 0x000e620000000800 */
[----:B------:R-:W3:Y:S01]  /*34660*/  LDL.LU R14, [R1+0x1098] ;  /* 0x00109800010e7983 */ /* 0x000ee20000300800 */
[----:B------:R-:W-:-:S04]  /*34670*/  IADD3 R2, P5, R7, R57, RZ ;  /* 0x0000003907027210 */ /* 0x000fc80007fbe0ff */
[-C--:B------:R-:W-:Y:S02]  /*34680*/  LEA.HI.X.SX32 R3, R7, R0.reuse, 0x1, P5 ;  /* 0x0000000007037211 */ /* 0x080fe400028f0eff */
[----:B------:R-:W3:Y:S03]  /*34690*/  LDC R21, c[0x0][0x248] ;  /* 0x00009200ff157b82 */ /* 0x000ee60000000800 */
[----:B------:R2:W-:Y:S01]  /*346a0*/  @P3 STG.E.U8 desc[UR42][R2.64], R13 ;  /* 0x0000000d02003986 */ /* 0x0005e2000c10112a */
[----:B------:R-:W-:Y:S01]  /*346b0*/  ISETP.LT.AND P5, PT, R17, UR4, !P0 ;  /* 0x0000000411007c0c */ /* 0x000fe2000c7a1270 */
[----:B------:R-:W-:Y:S01]  /*346c0*/  ULDC UR4, c[0x0][0x22c] ;  /* 0x00008b0000047ab9 */ /* 0x000fe20000000800 */
[-C--:B------:R-:W-:Y:S01]  /*346d0*/  IADD3 R4, P6, R5, R57.reuse, RZ ;  /* 0x0000003905047210 */ /* 0x080fe20007fde0ff */
[----:B0-----:R-:W-:Y:S01]  /*346e0*/  IMAD R6, R12, 0x2, R5 ;  /* 0x000000020c067824 */ /* 0x001fe200078e0205 */
[----:B------:R-:W-:Y:S01]  /*346f0*/  PRMT R39, R39, 0x7773, RZ ;  /* 0x0000777327277816 */ /* 0x000fe200000000ff */
[----:B------:R-:W0:Y:S01]  /*34700*/  LDC R17, c[0x0][0x248] ;  /* 0x00009200ff117b82 */ /* 0x000e220000000800 */
[----:B--2---:R-:W-:Y:S01]  /*34710*/  ISETP.LT.AND P3, PT, R18, UR4, !P0 ;  /* 0x0000000412007c0c */ /* 0x004fe2000c761270 */
[----:B------:R-:W-:Y:S01]  /*34720*/  IMAD R7, R15, 0x2, R6 ;  /* 0x000000020f077824 */ /* 0x000fe200078e0206 */
[----:B------:R-:W2:Y:S01]  /*34730*/  LDL.LU R18, [R1+0x109c] ;  /* 0x00109c0001127983 */ /* 0x000ea20000300800 */
[-C--:B------:R-:W-:Y:S01]  /*34740*/  LEA.HI.X.SX32 R5, R5, R0.reuse, 0x1, P6 ;  /* 0x0000000005057211 */ /* 0x080fe200030f0eff */
[----:B------:R-:W-:Y:S01]  /*34750*/  ULDC UR4, c[0x0][0x22c] ;  /* 0x00008b0000047ab9 */ /* 0x000fe20000000800 */
[-C--:B------:R-:W-:Y:S01]  /*34760*/  IADD3 R2, P6, R6, R57.reuse, RZ ;  /* 0x0000003906027210 */ /* 0x080fe20007fde0ff */
[----:B------:R-:W2:Y:S01]  /*34770*/  LDL.LU R23, [R1+0x10a8] ;  /* 0x0010a80001177983 */ /* 0x000ea20000300800 */
[----:B------:R-:W-:Y:S01]  /*34780*/  PRMT R13, R40, 0x7770, RZ ;  /* 0x00007770280d7816 */ /* 0x000fe200000000ff */
[----:B------:R-:W0:Y:S01]  /*34790*/  LDC R12, c[0x0][0x248] ;  /* 0x00009200ff0c7b82 */ /* 0x000e220000000800 */
[----:B------:R-:W-:Y:S01]  /*347a0*/  LEA.HI.X.SX32 R3, R6, R0, 0x1, P6 ;  /* 0x0000000006037211 */ /* 0x000fe200030f0eff */
[----:B------:R4:W-:Y:S01]  /*347b0*/  @P2 STG.E.U8 desc[UR42][R4.64], R39 ;  /* 0x0000002704002986 */ /* 0x0009e2000c10112a */
[----:B-1----:R-:W-:Y:S01]  /*347c0*/  IMAD R6, R16, 0x2, R7 ;  /* 0x0000000210067824 */ /* 0x002fe200078e0207 */
[----:B------:R-:W-:Y:S01]  /*347d0*/  ISETP.LT.AND P2, PT, R19, UR4, !P0 ;  /* 0x0000000413007c0c */ /* 0x000fe2000c741270 */
[----:B------:R-:W-:Y:S01]  /*347e0*/  ULDC UR4, c[0x0][0x22c] ;  /* 0x00008b0000047ab9 */ /* 0x000fe20000000800 */
[----:B------:R1:W-:Y:S01]  /*347f0*/  @P4 STG.E.U8 desc[UR42][R2.64], R13 ;  /* 0x0000000d02004986 */ /* 0x0003e2000c10112a */
[----:B------:R-:W-:Y:S01]  /*34800*/  PRMT R15, R41, 0x7770, RZ ;  /* 0x00007770290f7816 */ /* 0x000fe200000000ff */
[----:B------:R-:W0:Y:S02]  /*34810*/  LDC R19, c[0x0][0x248] ;  /* 0x00009200ff137b82 */ /* 0x000e240000000800 */
[----:B------:R-:W2:Y:S01]  /*34820*/  LDL.LU R22, [R1+0x10a4] ;  /* 0x0010a40001167983 */ /* 0x000ea20000300800 */
[----:B----4-:R-:W-:-:S04]  /*34830*/  IADD3 R4, P6, R7, R57, RZ ;  /* 0x0000003907047210 */ /* 0x010fc80007fde0ff */
[-C--:B------:R-:W-:Y:S02]  /*34840*/  LEA.HI.X.SX32 R5, R7, R0.reuse, 0x1, P6 ;  /* 0x0000000007057211 */ /* 0x080fe400030f0eff */
[----:B-1----:R-:W-:Y:S02]  /*34850*/  IADD3 R2, P6, R6, R57, RZ ;  /* 0x0000003906027210 */ /* 0x002fe40007fde0ff */
[----:B------:R-:W-:Y:S01]  /*34860*/  ISETP.LT.AND P4, PT, R20, UR4, !P0 ;  /* 0x0000000414007c0c */ /* 0x000fe2000c781270 */
[----:B------:R-:W-:Y:S01]  /*34870*/  ULDC UR4, c[0x0][0x22c] ;  /* 0x00008b0000047ab9 */ /* 0x000fe20000000800 */
[----:B------:R-:W-:Y:S02]  /*34880*/  LEA.HI.X.SX32 R3, R6, R0, 0x1, P6 ;  /* 0x0000000006037211 */ /* 0x000fe400030f0eff */
[----:B------:R-:W-:Y:S01]  /*34890*/  PRMT R13, R42, 0x7770, RZ ;  /* 0x000077702a0d7816 */ /* 0x000fe200000000ff */
[----:B------:R1:W-:Y:S04]  /*348a0*/  @P5 STG.E.U8 desc[UR42][R4.64], R15 ;  /* 0x0000000f04005986 */ /* 0x0003e8000c10112a */
[----:B------:R-:W4:Y:S01]  /*348b0*/  LDL.LU R20, [R1+0x10a0] ;  /* 0x0010a00001147983 */ /* 0x000f220000300800 */
[----:B---3--:R-:W-:Y:S01]  /*348c0*/  ISETP.LT.AND P5, PT, R14, UR4, !P0 ;  /* 0x000000040e007c0c */ /* 0x008fe2000c7a1270 */
[----:B------:R-:W-:Y:S01]  /*348d0*/  ULDC UR4, c[0x0][0x22c] ;  /* 0x00008b0000047ab9 */ /* 0x000fe20000000800 */
[----:B------:R-:W3:Y:S01]  /*348e0*/  LDC R14, c[0x0][0x248] ;  /* 0x00009200ff0e7b82 */ /* 0x000ee20000000800 */
[----:B------:R1:W-:Y:S01]  /*348f0*/  @P3 STG.E.U8 desc[UR42][R2.64], R13 ;  /* 0x0000000d02003986 */ /* 0x0003e2000c10112a */
[----:B--2---:R-:W-:Y:S01]  /*34900*/  ISETP.LT.AND P3, PT, R18, UR4, !P0 ;  /* 0x0000000412007c0c */ /* 0x004fe2000c761270 */
[----:B0-----:R-:W-:-:S02]  /*34910*/  IMAD R7, R17, 0x2, R6 ;  /* 0x0000000211077824 */ /* 0x001fc400078e0206 */
[----:B------:R-:W2:Y:S01]  /*34920*/  LDL.LU R18, [R1+0x10b0] ;  /* 0x0010b00001127983 */ /* 0x000ea20000300800 */
[----:B-1----:R-:W-:Y:S01]  /*34930*/  PRMT R15, R40, 0x7771, RZ ;  /* 0x00007771280f7816 */ /* 0x002fe200000000ff */
[----:B------:R-:W-:Y:S01]  /*34940*/  ULDC UR4, c[0x0][0x22c] ;  /* 0x00008b0000047ab9 */ /* 0x000fe20000000800 */
[----:B------:R-:W-:Y:S01]  /*34950*/  IMAD R6, R12, 0x2, R7 ;  /* 0x000000020c067824 */ /* 0x000fe200078e0207 */
[-C--:B------:R-:W-:Y:S01]  /*34960*/  IADD3 R4, P6, R7, R57.reuse, RZ ;  /* 0x0000003907047210 */ /* 0x080fe20007fde0ff */
[----:B------:R-:W0:Y:S01]  /*34970*/  LDC R12, c[0x0][0x248] ;  /* 0x00009200ff0c7b82 */ /* 0x000e220000000800 */
[----:B------:R-:W-:Y:S02]  /*34980*/  PRMT R17, R43, 0x7770, RZ ;  /* 0x000077702b117816 */ /* 0x000fe400000000ff */
[----:B------:R-:W-:Y:S01]  /*34990*/  LEA.HI.X.SX32 R5, R7, R0, 0x1, P6 ;  /* 0x0000000007057211 */ /* 0x000fe200030f0eff */
[----:B------:R-:W-:Y:S01]  /*349a0*/  IMAD R7, R19, 0x2, R6 ;  /* 0x0000000213077824 */ /* 0x000fe200078e0206 */
[----:B------:R-:W-:-:S03]  /*349b0*/  IADD3 R2, P6, R6, R57, RZ ;  /* 0x0000003906027210 */ /* 0x000fc60007fde0ff */
[----:B------:R1:W-:Y:S01]  /*349c0*/  @P2 STG.E.U8 desc[UR42][R4.64], R17 ;  /* 0x0000001104002986 */ /* 0x0003e2000c10112a */
[-C--:B------:R-:W-:Y:S01]  /*349d0*/  LEA.HI.X.SX32 R3, R6, R0.reuse, 0x1, P6 ;  /* 0x0000000006037211 */ /* 0x080fe200030f0eff */
[----:B------:R-:W0:Y:S01]  /*349e0*/  LDC R19, c[0x0][0x248] ;  /* 0x00009200ff137b82 */ /* 0x000e220000000800 */
[----:B------:R-:W-:Y:S02]  /*349f0*/  PRMT R13, R41, 0x7771, RZ ;  /* 0x00007771290d7816 */ /* 0x000fe400000000ff */
[C---:B-1----:R-:W-:Y:S01]  /*34a00*/  IADD3 R4, P6, R7.reuse, R57, RZ ;  /* 0x0000003907047210 */ /* 0x042fe20007fde0ff */
[----:B------:R-:W2:Y:S03]  /*34a10*/  LDL.LU R17, [R1+0x10b4] ;  /* 0x0010b40001117983 */ /* 0x000ea60000300800 */
[----:B------:R-:W-:Y:S01]  /*34a20*/  LEA.HI.X.SX32 R5, R7, R0, 0x1, P6 ;  /* 0x0000000007057211 */ /* 0x000fe200030f0eff */
[----:B---3--:R-:W-:Y:S01]  /*34a30*/  IMAD R7, R14, 0x2, R7 ;  /* 0x000000020e077824 */ /* 0x008fe200078e0207 */
[----:B------:R1:W-:Y:S01]  /*34a40*/  @P4 STG.E.U8 desc[UR42][R2.64], R15 ;  /* 0x0000000f02004986 */ /* 0x0003e2000c10112a */
[----:B------:R-:W-:Y:S01]  /*34a50*/  ISETP.LT.AND P2, PT, R23, UR4, !P0 ;  /* 0x0000000417007c0c */ /* 0x000fe2000c741270 */
        /* <DEDUP_REMOVED lines=10> */
[----:B----4-:R-:W-:Y:S01]  /*34b00*/  ISETP.LT.AND P6, PT, R20, UR4, !P0 ;  /* 0x0000000414007c0c */ /* 0x010fe2000c7c1270 */
[----:B------:R-:W-:Y:S02]  /*34b10*/  ULDC UR4, c[0x0][0x22c] ;  /* 0x00008b0000047ab9 */ /* 0x000fe40000000800 */
[----:B------:R1:W-:Y:S01]  /*34b20*/  @P3 STG.E.U8 desc[UR42][R2.64], R15 ;  /* 0x0000000f02003986 */ /* 0x0003e2000c10112a */
[----:B--2---:R-:W-:Y:S01]  /*34b30*/  ISETP.LT.AND P3, PT, R18, UR4, !P0 ;  /* 0x0000000412007c0c */ /* 0x004fe2000c761270 */
[----:B0-----:R-:W-:-:S02]  /*34b40*/  IMAD R6, R12, 0x2, R7 ;  /* 0x000000020c067824 */ /* 0x001fc400078e0207 */
[----:B------:R-:W2:Y:S01]  /*34b50*/  LDL.LU R18, [R1+0x10bc] ;  /* 0x0010bc0001127983 */ /* 0x000ea20000300800 */
[----:B------:R-:W0:Y:S01]  /*34b60*/  LDC R12, c[0x0][0x248] ;  /* 0x00009200ff0c7b82 */ /* 0x000e220000000800 */
[----:B------:R-:W-:Y:S01]  /*34b70*/  PRMT R13, R43, 0x7771, RZ ;  /* 0x000077712b0d7816 */ /* 0x000fe200000000ff */
[----:B------:R-:W-:Y:S01]  /*34b80*/  ULDC UR4, c[0x0][0x22c] ;  /* 0x00008b0000047ab9 */ /* 0x000fe20000000800 */
[----:B------:R-:W4:Y:S01]  /*34b90*/  LDL.LU R20, [R1+0x10c0] ;  /* 0x0010c00001147983 */ /* 0x000f220000300800 */
[----:B------:R-:W-:Y:S01]  /*34ba0*/  IADD3 R4, P5, R6, R57, RZ ;  /* 0x0000003906047210 */ /* 0x000fe20007fbe0ff */
[----:B------:R-:W-:-:S03]  /*34bb0*/  IMAD R7, R21, 0x2, R6 ;  /* 0x0000000215077824 */ /* 0x000fc600078e0206 */
[----:B------:R-:W-:Y:S01]  /*34bc0*/  LEA.HI.X.SX32 R5, R6, R0, 0x1, P5 ;  /* 0x0000000006057211 */ /* 0x000fe200028f0eff */
[----:B------:R-:W4:Y:S08]  /*34bd0*/  LDC R21, c[0x0][0x248] ;  /* 0x00009200ff157b82 */ /* 0x000f300000000800 */
[----:B------:R-:W0:Y:S01]  /*34be0*/  LDC R6, c[0x0][0x248] ;  /* 0x00009200ff067b82 */ /* 0x000e220000000800 */
[----:B------:R0:W-:Y:S01]  /*34bf0*/  @P2 STG.E.U8 desc[UR42][R4.64], R13 ;  /* 0x0000000d04002986 */ /* 0x0001e2000c10112a */
[----:B-1----:R-:W-:-:S02]  /*34c00*/  IADD3 R2, P2, R7, R57, RZ ;  /* 0x0000003907027210 */ /* 0x002fc40007f5e0ff */
[----:B------:R-:W-:Y:S02]  /*34c10*/  PRMT R15, R40, 0x7772, RZ ;  /* 0x00007772280f7816 */ /* 0x000fe400000000ff */
[----:B------:R-:W-:Y:S01]  /*34c20*/  LEA.HI.X.SX32 R3, R7, R0, 0x1, P2 ;  /* 0x0000000007037211 */ /* 0x000fe200010f0eff */
[----:B---3--:R-:W-:Y:S01]  /*34c30*/  IMAD R7, R14, 0x2, R7 ;  /* 0x000000020e077824 */ /* 0x008fe200078e0207 */
[----:B------:R-:W-:Y:S01]  /*34c40*/  ISETP.LT.AND P2, PT, R17, UR4, !P0 ;  /* 0x0000000411007c0c */ /* 0x000fe2000c741270 */
[----:B------:R-:W-:Y:S01]  /*34c50*/  ULDC UR4, c[0x0][0x22c] ;  /* 0x00008b0000047ab9 */ /* 0x000fe20000000800 */
[----:B------:R-:W1:Y:S01]  /*34c60*/  LDC R14, c[0x0][0x248] ;  /* 0x00009200ff0e7b82 */ /* 0x000e620000000800 */
[----:B------:R3:W-:Y:S01]  /*34c70*/  @P4 STG.E.U8 desc[UR42][R2.64], R15 ;  /* 0x0000000f02004986 */ /* 0x0007e2000c10112a */
[----:B0-----:R-:W-:Y:S01]  /*34c80*/  IMAD R5, R12, 0x2, R7 ;  /* 0x000000020c057824 */ /* 0x001fe200078e0207 */
[----:B------:R-:W-:Y:S02]  /*34c90*/  PRMT R17, R41, 0x7772, RZ ;  /* 0x0000777229117816 */ /* 0x000fe400000000ff */
[----:B------:R-:W-:-:S03]  /*34ca0*/  PRMT R13, R42, 0x7772, RZ ;  /* 0x000077722a0d7816 */ /* 0x000fc600000000ff */
[----:B------:R-:W0:Y:S01]  /*34cb0*/  LDC R12, c[0x0][0x248] ;  /* 0x00009200ff0c7b82 */ /* 0x000e220000000800 */
[----:B---3--:R-:W-:-:S04]  /*34cc0*/  IADD3 R2, P4, R7, R57, RZ ;  /* 0x0000003907027210 */ /* 0x008fc80007f9e0ff */
[-C--:B------:R-:W-:Y:S02]  /*34cd0*/  LEA.HI.X.SX32 R3, R7, R0.reuse, 0x1, P4 ;  /* 0x0000000007037211 */ /* 0x080fe400020f0eff */
[C---:B------:R-:W-:Y:S01]  /*34ce0*/  IADD3 R4, P4, R5.reuse, R57, RZ ;  /* 0x0000003905047210 */ /* 0x040fe20007f9e0ff */
[----:B------:R-:W-:Y:S01]  /*34cf0*/  IMAD R6, R6, 0x2, R5 ;  /* 0x0000000206067824 */ /* 0x000fe200078e0205 */
[----:B------:R-:W-:Y:S01]  /*34d00*/  ISETP.LT.AND P5, PT, R16, UR5, !P0 ;  /* 0x0000000510007c0c */ /* 0x000fe2000c7a1270 */
[----:B------:R3:W-:Y:S01]  /*34d10*/  @P6 STG.E.U8 desc[UR42][R2.64], R17 ;  /* 0x0000001102006986 */ /* 0x0007e2000c10112a */
[----:B------:R-:W-:Y:S02]  /*34d20*/  LEA.HI.X.SX32 R5, R5, R0, 0x1, P4 ;  /* 0x0000000005057211 */ /* 0x000fe400020f0eff */
[----:B------:R-:W-:Y:S01]  /*34d30*/  PRMT R15, R43, 0x7772, RZ ;  /* 0x000077722b0f7816 */ /* 0x000fe200000000ff */
[----:B------:R-:W4:Y:S01]  /*34d40*/  LDL.LU R16, [R1+0x10cc] ;  /* 0x0010cc0001107983 */ /* 0x000f220000300800 */
[----:B------:R-:W-:Y:S01]  /*34d50*/  ISETP.LT.AND P4, PT, R22, UR4, !P0 ;  /* 0x0000000416007c0c */ /* 0x000fe2000c781270 */
[----:B------:R-:W-:Y:S01]  /*34d60*/  ULDC UR4, c[0x0][0x22c] ;  /* 0x00008b0000047ab9 */ /* 0x000fe20000000800 */
[----:B------:R-:W-:Y:S01]  /*34d70*/  IMAD R7, R19, 0x2, R6 ;  /* 0x0000000213077824 */ /* 0x000fe200078e0206 */
[----:B------:R1:W-:Y:S01]  /*34d80*/  @P3 STG.E.U8 desc[UR42][R4.64], R13 ;  /* 0x0000000d04003986 */ /* 0x0003e2000c10112a */
[----:B------:R-:W-:Y:S01]  /*34d90*/  PRMT R41, R41, 0x7773, RZ ;  /* 0x0000777329297816 */ /* 0x000fe200000000ff */
[----:B------:R-:W-:-:S02]  /*34da0*/  ULDC UR5, c[0x0][0x22c] ;  /* 0x00008b0000057ab9 */ /* 0x000fc40000000800 */
[----:B---3--:R-:W3:Y:S01]  /*34db0*/  LDL.LU R17, [R1+0x10d0] ;  /* 0x0010d00001117983 */ /* 0x008ee20000300800 */
[----:B------:R-:W-:-:S04]  /*34dc0*/  IADD3 R2, P6, R6, R57, RZ ;  /* 0x0000003906027210 */ /* 0x000fc80007fde0ff */
[----:B------:R-:W-:-:S05]  /*34dd0*/  LEA.HI.X.SX32 R3, R6, R0, 0x1, P6 ;  /* 0x0000000006037211 */ /* 0x000fca00030f0eff */
[----:B------:R1:W-:Y:S01]  /*34de0*/  @P2 STG.E.U8 desc[UR42][R2.64], R15 ;  /* 0x0000000f02002986 */ /* 0x0003e2000c10112a */
[----:B--2---:R-:W-:Y:S01]  /*34df0*/  ISETP.LT.AND P3, PT, R18, UR4, !P0 ;  /* 0x0000000412007c0c */ /* 0x004fe2000c761270 */
[----:B------:R-:W-:Y:S02]  /*34e00*/  ULDC UR4, c[0x0][0x22c] ;  /* 0x00008b0000047ab9 */ /* 0x000fe40000000800 */
[----:B------:R-:W2:Y:S01]  /*34e10*/  LDL.LU R18, [R1+0x10d4] ;  /* 0x0010d40001127983 */ /* 0x000ea20000300800 */
[----:B0-----:R-:W-:Y:S01]  /*34e20*/  IMAD R6, R12, 0x2, R7 ;  /* 0x000000020c067824 */ /* 0x001fe200078e0207 */
[----:B----4-:R-:W-:Y:S01]  /*34e30*/  ISETP.LT.AND P2, PT, R20, UR4, !P0 ;  /* 0x0000000414007c0c */ /* 0x010fe2000c741270 */
[----:B------:R-:W0:Y:S01]  /*34e40*/  LDC R12, c[0x0][0x248] ;  /* 0x00009200ff0c7b82 */ /* 0x000e220000000800 */
[----:B------:R-:W4:Y:S01]  /*34e50*/  LDL.LU R19, [R1+0x10d8] ;  /* 0x0010d80001137983 */ /* 0x000f220000300800 */
[----:B-1----:R-:W-:Y:S01]  /*34e60*/  IADD3 R4, P6, R7, R57, RZ ;  /* 0x0000003907047210 */ /* 0x002fe20007fde0ff */
[----:B------:R-:W-:-:S02]  /*34e70*/  ULDC UR4, c[0x0][0x22c] ;  /* 0x00008b0000047ab9 */ /* 0x000fc40000000800 */
[----:B------:R-:W4:Y:S01]  /*34e80*/  LDL.LU R20, [R1+0x10dc] ;  /* 0x0010dc0001147983 */ /* 0x000f220000300800 */
[-C--:B------:R-:W-:Y:S02]  /*34e90*/  LEA.HI.X.SX32 R5, R7, R0.reuse, 0x1, P6 ;  /* 0x0000000007057211 */ /* 0x080fe400030f0eff */
[-C--:B------:R-:W-:Y:S02]  /*34ea0*/  IADD3 R2, P6, R6, R57.reuse, RZ ;  /* 0x0000003906027210 */ /* 0x080fe40007fde0ff */
[----:B------:R-:W-:Y:S01]  /*34eb0*/  PRMT R13, R40, 0x7773, RZ ;  /* 0x00007773280d7816 */ /* 0x000fe200000000ff */
[----:B------:R-:W-:Y:S01]  /*34ec0*/  IMAD R7, R21, 0x2, R6 ;  /* 0x0000000215077824 */ /* 0x000fe200078e0206 */
[----:B------:R-:W-:Y:S01]  /*34ed0*/  LEA.HI.X.SX32 R3, R6, R0, 0x1, P6 ;  /* 0x0000000006037211 */ /* 0x000fe200030f0eff */
[----:B------:R-:W1:Y:S02]  /*34ee0*/  LDC R15, c[0x0][0x248] ;  /* 0x00009200ff0f7b82 */ /* 0x000e640000000800 */
[----:B------:R0:W-:Y:S04]  /*34ef0*/  @P5 STG.E.U8 desc[UR42][R4.64], R13 ;  /* 0x0000000d04005986 */ /* 0x0001e8000c10112a */
[----:B------:R0:W-:Y:S01]  /*34f00*/  @P4 STG.E.U8 desc[UR42][R2.64], R41 ;  /* 0x0000002902004986 */ /* 0x0001e2000c10112a */
[----:B------:R-:W-:Y:S01]  /*34f10*/  PRMT R43, R43, 0x7773, RZ ;  /* 0x000077732b2b7816 */ /* 0x000fe200000000ff */
[----:B------:R-:W1:Y:S01]  /*34f20*/  LDC R21, c[0x0][0x248] ;  /* 0x00009200ff157b82 */ /* 0x000e620000000800 */
[----:B0-----:R-:W-:Y:S01]  /*34f30*/  IMAD R5, R14, 0x2, R7 ;  /* 0x000000020e057824 */ /* 0x001fe200078e0207 */
[----:B------:R-:W-:Y:S01]  /*34f40*/  PRMT R13, R42, 0x7773, RZ ;  /* 0x000077732a0d7816 */ /* 0x000fe200000000ff */
[----:B------:R-:W4:Y:S01]  /*34f50*/  LDL.LU R14, [R1+0x10e0] ;  /* 0x0010e000010e7983 */ /* 0x000f220000300800 */
[-C--:B------:R-:W-:Y:S01]  /*34f60*/  IADD3 R2, P4, R7, R57.reuse, RZ ;  /* 0x0000003907027210 */ /* 0x080fe20007f9e0ff */
[----:B------:R-:W-:Y:S01]  /*34f70*/  IMAD R6, R12, 0x2, R5 ;  /* 0x000000020c067824 */ /* 0x000fe200078e0205 */
[----:B------:R-:W-:-:S02]  /*34f80*/  IADD3 R4, P6, R5, R57, RZ ;  /* 0x0000003905047210 */ /* 0x000fc40007fde0ff */
[----:B------:R-:W0:Y:S01]  /*34f90*/  LDC R12, c[0x0][0x248] ;  /* 0x00009200ff0c7b82 */ /* 0x000e220000000800 */
[-C--:B------:R-:W-:Y:S02]  /*34fa0*/  LEA.HI.X.SX32 R3, R7, R0.reuse, 0x1, P4 ;  /* 0x0000000007037211 */ /* 0x080fe400020f0eff */
[----:B------:R-:W-:-:S03]  /*34fb0*/  LEA.HI.X.SX32 R5, R5, R0, 0x1, P6 ;  /* 0x0000000005057211 */ /* 0x000fc600030f0eff */
[----:B------:R1:W-:Y:S01]  /*34fc0*/  @P3 STG.E.U8 desc[UR42][R2.64], R13 ;  /* 0x0000000d02003986 */ /* 0x0003e2000c10112a */
[----:B------:R-:W-:Y:S01]  /*34fd0*/  ISETP.LT.AND P5, PT, R16, UR4, !P0 ;  /* 0x0000000410007c0c */ /* 0x000fe2000c7a1270 */
[----:B------:R-:W-:Y:S01]  /*34fe0*/  ULDC UR4, c[0x0][0x22c] ;  /* 0x00008b0000047ab9 */ /* 0x000fe20000000800 */
[----:B-1----:R-:W-:Y:S02]  /*34ff0*/  IADD3 R2, P6, R6, R57, RZ ;  /* 0x0000003906027210 */ /* 0x002fe40007fde0ff */
[----:B------:R-:W-:Y:S01]  /*35000*/  PRMT R13, R44, 0x7770, RZ ;  /* 0x000077702c0d7816 */ /* 0x000fe200000000ff */
[----:B------:R-:W-:Y:S01]  /*35010*/  @P2 STG.E.U8 desc[UR42][R4.64], R43 ;  /* 0x0000002b04002986 */ /* 0x000fe2000c10112a */
[----:B------:R-:W1:Y:S01]  /*35020*/  LDC R16, c[0x0][0x248] ;  /* 0x00009200ff107b82 */ /* 0x000e620000000800 */
[----:B---3--:R-:W-:Y:S01]  /*35030*/  ISETP.LT.AND P4, PT, R17, UR4, !P0 ;  /* 0x0000000411007c0c */ /* 0x008fe2000c781270 */
[----:B------:R-:W-:Y:S01]  /*35040*/  ULDC UR4, c[0x0][0x22c] ;  /* 0x00008b0000047ab9 */ /* 0x000fe20000000800 */
[----:B------:R-:W-:-:S05]  /*35050*/  LEA.HI.X.SX32 R3, R6, R0, 0x1, P6 ;  /* 0x0000000006037211 */ /* 0x000fca00030f0eff */
[----:B------:R3:W-:Y:S01]  /*35060*/  @P5 STG.E.U8 desc[UR42][R2.64], R13 ;  /* 0x0000000d02005986 */ /* 0x0007e2000c10112a */
[----:B------:R-:W0:Y:S01]  /*35070*/  LDC R17, c[0x0][0x248] ;  /* 0x00009200ff117b82 */ /* 0x000e220000000800 */
[----:B--2---:R-:W-:Y:S01]  /*35080*/  ISETP.LT.AND P3, PT, R18, UR4, !P0 ;  /* 0x0000000412007c0c */ /* 0x004fe2000c761270 */
[----:B------:R-:W-:Y:S01]  /*35090*/  ULDC UR4, c[0x0][0x22c] ;  /* 0x00008b0000047ab9 */ /* 0x000fe20000000800 */
[----:B------:R-:W2:Y:S01]  /*350a0*/  LDL.LU R18, [R1+0x10e4] ;  /* 0x0010e40001127983 */ /* 0x000ea20000300800 */
[----:B----4-:R-:W-:Y:S01]  /*350b0*/  ISETP.LT.AND P2, PT, R19, UR4, !P0 ;  /* 0x0000000413007c0c */ /* 0x010fe2000c741270 */
[----:B------:R-:W-:Y:S02]  /*350c0*/  ULDC UR4, c[0x0][0x22c] ;  /* 0x00008b0000047ab9 */ /* 0x000fe40000000800 */
[----:B------:R-:W4:Y:S01]  /*350d0*/  LDL.LU R23, [R1+0x10f0] ;  /* 0x0010f00001177983 */ /* 0x000f220000300800 */
[----:B------:R-:W0:Y:S01]  /*350e0*/  LDC R19, c[0x0][0x248] ;  /* 0x00009200ff137b82 */ /* 0x000e220000000800 */
[----:B------:R-:W-:Y:S01]  /*350f0*/  ISETP.LT.AND P5, PT, R20, UR4, !P0 ;  /* 0x0000000414007c0c */ /* 0x000fe2000c7a1270 */
[----:B------:R-:W-:Y:S01]  /*35100*/  IMAD R7, R15, 0x2, R6 ;  /* 0x000000020f077824 */ /* 0x000fe200078e0206 */
[----:B------:R-:W4:Y:S01]  /*35110*/  LDL.LU R22, [R1+0x10ec] ;  /* 0x0010ec0001167983 */ /* 0x000f220000300800 */
[----:B---3--:R-:W-:Y:S01]  /*35120*/  PRMT R13, R46, 0x7770, RZ ;  /* 0x000077702e0d7816 */ /* 0x008fe200000000ff */
[----:B------:R-:W-:-:S02]  /*35130*/  ULDC UR4, c[0x0][0x22c] ;  /* 0x00008b0000047ab9 */ /* 0x000fc40000000800 */
[----:B------:R-:W3:Y:S01]  /*35140*/  LDL.LU R20, [R1+0x10e8] ;  /* 0x0010e80001147983 */ /* 0x000ee20000300800 */
[-C--:B------:R-:W-:Y:S01]  /*35150*/  IADD3 R4, P6, R7, R57.reuse, RZ ;  /* 0x0000003907047210 */ /* 0x080fe20007fde0ff */
[----:B-1----:R-:W-:Y:S01]  /*35160*/  IMAD R6, R16, 0x2, R7 ;  /* 0x0000000210067824 */ /* 0x002fe200078e0207 */
[----:B------:R-:W-:Y:S02]  /*35170*/  PRMT R15, R45, 0x7770, RZ ;  /* 0x000077702d0f7816 */ /* 0x000fe400000000ff */
[----:B------:R-:W-:Y:S01]  /*35180*/  LEA.HI.X.SX32 R5, R7, R0, 0x1, P6 ;  /* 0x0000000007057211 */ /* 0x000fe200030f0eff */
[----:B0-----:R-:W-:Y:S01]  /*35190*/  IMAD R7, R17, 0x2, R6 ;  /* 0x0000000211077824 */ /* 0x001fe200078e0206 */
[----:B------:R-:W-:-:S03]  /*351a0*/  IADD3 R2, P6, R6, R57, RZ ;  /* 0x0000003906027210 */ /* 0x000fc60007fde0ff */
[----:B------:R0:W-:Y:S01]  /*351b0*/  @P4 STG.E.U8 desc[UR42][R4.64], R15 ;  /* 0x0000000f04004986 */ /* 0x0001e2000c10112a */
[-C--:B------:R-:W-:Y:S01]  /*351c0*/  LEA.HI.X.SX32 R3, R6, R0.reuse, 0x1, P6 ;  /* 0x0000000006037211 */ /* 0x080fe200030f0eff */
[----:B------:R-:W-:Y:S01]  /*351d0*/  IMAD R6, R12, 0x2, R7 ;  /* 0x000000020c067824 */ /* 0x000fe200078e0207 */
[----:B------:R-:W-:Y:S01]  /*351e0*/  PRMT R17, R47, 0x7770, RZ ;  /* 0x000077702f117816 */ /* 0x000fe200000000ff */
[----:B------:R-:W1:Y:S02]  /*351f0*/  LDC R12, c[0x0][0x248] ;  /* 0x00009200ff0c7b82 */ /* 0x000e640000000800 */
[----:B------:R0:W-:Y:S02]  /*35200*/  @P3 STG.E.U8 desc[UR42][R2.64], R13 ;  /* 0x0000000d02003986 */ /* 0x0001e4000c10112a */
[CC--:B0-----:R-:W-:Y:S02]  /*35210*/  IADD3 R4, P6, R7.reuse, R57.reuse, RZ ;  /* 0x0000003907047210 */ /* 0x0c1fe40007fde0ff */
[----:B------:R-:W-:Y:S01]  /*35220*/  ISETP.LT.AND P4, PT, R14, UR4, !P0 ;  /* 0x000000040e007c0c */ /* 0x000fe2000c781270 */
[----:B------:R-:W-:Y:S01]  /*35230*/  ULDC UR4, c[0x0][0x22c] ;  /* 0x00008b0000047ab9 */ /* 0x000fe20000000800 */
[----:B------:R-:W-:Y:S01]  /*35240*/  LEA.HI.X.SX32 R5, R7, R0, 0x1, P6 ;  /* 0x0000000007057211 */ /* 0x000fe200030f0eff */
[----:B------:R-:W0:Y:S01]  /*35250*/  LDC R14, c[0x0][0x248] ;  /* 0x00009200ff0e7b82 */ /* 0x000e220000000800 */
[----:B------:R-:W-:Y:S01]  /*35260*/  IADD3 R2, P6, R6, R57, RZ ;  /* 0x0000003906027210 */ /* 0x000fe20007fde0ff */
[----:B------:R-:W-:Y:S01]  /*35270*/  IMAD R7, R19, 0x2, R6 ;  /* 0x0000000213077824 */ /* 0x000fe200078e0206 */
[----:B------:R-:W-:-:S02]  /*35280*/  PRMT R15, R44, 0x7771, RZ ;  /* 0x000077712c0f7816 */ /* 0x000fc400000000ff */
[----:B------:R-:W-:Y:S01]  /*35290*/  LEA.HI.X.SX32 R3, R6, R0, 0x1, P6 ;  /* 0x0000000006037211 */ /* 0x000fe200030f0eff */
[----:B------:R1:W-:Y:S01]  /*352a0*/  @P2 STG.E.U8 desc[UR42][R4.64], R17 ;  /* 0x0000001104002986 */ /* 0x0003e2000c10112a */
[----:B------:R-:W-:Y:S01]  /*352b0*/  PRMT R13, R45, 0x7771, RZ ;  /* 0x000077712d0d7816 */ /* 0x000fe200000000ff */
[----:B------:R-:W3:Y:S02]  /*352c0*/  LDC R19, c[0x0][0x248] ;  /* 0x00009200ff137b82 */ /* 0x000ee40000000800 */
[----:B------:R3:W-:Y:S01]  /*352d0*/  @P5 STG.E.U8 desc[UR42][R2.64], R15 ;  /* 0x0000000f02005986 */ /* 0x0007e2000c10112a */
[----:B-1----:R-:W-:-:S04]  /*352e0*/  IADD3 R4, P6, R7, R57, RZ ;  /* 0x0000003907047210 */ /* 0x002fc80007fde0ff */
[----:B------:R-:W-:Y:S02]  /*352f0*/  LEA.HI.X.SX32 R5, R7, R0, 0x1, P6 ;  /* 0x0000000007057211 */ /* 0x000fe400030f0eff */
[----:B--2---:R-:W-:Y:S01]  /*35300*/  ISETP.LT.AND P3, PT, R18, UR4, !P0 ;  /* 0x0000000412007c0c */ /* 0x004fe2000c761270 */
[----:B------:R-:W-:Y:S01]  /*35310*/  ULDC UR4, c[0x0][0x22c] ;  /* 0x00008b0000047ab9 */ /* 0x000fe20000000800 */
[----:B------:R-:W2:Y:S01]  /*35320*/  LDL.LU R18, [R1+0x10f8] ;  /* 0x0010f80001127983 */ /* 0x000ea20000300800 */
[----:B----4-:R-:W-:Y:S01]  /*35330*/  ISETP.LT.AND P2, PT, R23, UR4, !P0 ;  /* 0x0000000417007c0c */ /* 0x010fe2000c741270 */
[----:B------:R-:W-:Y:S02]  /*35340*/  ULDC UR4, c[0x0][0x22c] ;  /* 0x00008b0000047ab9 */ /* 0x000fe40000000800 */
[----:B------:R-:W4:Y:S01]  /*35350*/  LDL.LU R17, [R1+0x10fc] ;  /* 0x0010fc0001117983 */ /* 0x000f220000300800 */
[----:B0-----:R-:W-:Y:S01]  /*35360*/  IMAD R7, R14, 0x2, R7 ;  /* 0x000000020e077824 */ /* 0x001fe200078e0207 */
[----:B------:R-:W-:Y:S01]  /*35370*/  ISETP.LT.AND P5, PT, R22, UR4, !P0 ;  /* 0x0000000416007c0c */ /* 0x000fe2000c7a1270 */
[----:B------:R-:W-:Y:S01]  /*35380*/  ULDC UR4, c[0x0][0x22c] ;  /* 0x00008b0000047ab9 */ /* 0x000fe20000000800 */
[----:B------:R-:W4:Y:S01]  /*35390*/  LDL.LU R16, [R1+0x10f4] ;  /* 0x0010f40001107983 */ /* 0x000f220000300800 */
[----:B------:R-:W0:Y:S01]  /*353a0*/  LDC R14, c[0x0][0x248] ;  /* 0x00009200ff0e7b82 */ /* 0x000e220000000800 */
[----:B---3--:R-:W-:Y:S01]  /*353b0*/  ISETP.LT.AND P6, PT, R20, UR4, !P0 ;  /* 0x0000000414007c0c */ /* 0x008fe2000c7c1270 */
[----:B------:R-:W-:Y:S01]  /*353c0*/  IMAD R6, R12, 0x2, R7 ;  /* 0x000000020c067824 */ /* 0x000fe200078e0207 */
[----:B------:R-:W3:Y:S01]  /*353d0*/  LDL.LU R20, [R1+0x1100] ;  /* 0x0011000001147983 */ /* 0x000ee20000300800 */
[----:B------:R-:W-:Y:S01]  /*353e0*/  PRMT R15, R46, 0x7771, RZ ;  /* 0x000077712e0f7816 */ /* 0x000fe200000000ff */
[----:B------:R-:W-:-:S02]  /*353f0*/  ULDC UR4, c[0x0][0x22c] ;  /* 0x00008b0000047ab9 */ /* 0x000fc40000000800 */
[----:B------:R1:W-:Y:S01]  /*35400*/  @P4 STG.E.U8 desc[UR42][R4.64], R13 ;  /* 0x0000000d04004986 */ /* 0x0003e2000c10112a */
[C---:B------:R-:W-:Y:S01]  /*35410*/  IADD3 R2, P4, R7.reuse, R57, RZ ;  /* 0x0000003907027210 */ /* 0x040fe20007f9e0ff */
[----:B------:R-:W2:Y:S03]  /*35420*/  LDC R12, c[0x0][0x248] ;  /* 0x00009200ff0c7b82 */ /* 0x000ea60000000800 */
[----:B------:R-:W-:Y:S01]  /*35430*/  LEA.HI.X.SX32 R3, R7, R0, 0x1, P4 ;  /* 0x0000000007037211 */ /* 0x000fe200020f0eff */
[----:B------:R-:W-:-:S04]  /*35440*/  IMAD R7, R21, 0x2, R6 ;  /* 0x0000000215077824 */ /* 0x000fc800078e0206 */
[----:B------:R-:W3:Y:S01]  /*35450*/  LDC R23, c[0x0][0x248] ;  /* 0x00009200ff177b82 */ /* 0x000ee20000000800 */
[C---:B-1----:R-:W-:Y:S02]  /*35460*/  IADD3 R4, P4, R6.reuse, R57, RZ ;  /* 0x0000003906047210 */ /* 0x042fe40007f9e0ff */
[----:B------:R-:W-:Y:S02]  /*35470*/  PRMT R13, R47, 0x7771, RZ ;  /* 0x000077712f0d7816 */ /* 0x000fe400000000ff */
[----:B------:R-:W-:-:S03]  /*35480*/  LEA.HI.X.SX32 R5, R6, R0, 0x1, P4 ;  /* 0x0000000006057211 */ /* 0x000fc600020f0eff */
[----:B------:R-:W1:Y:S01]  /*35490*/  LDC R6, c[0x0][0x248] ;  /* 0x00009200ff067b82 */ /* 0x000e620000000800 */
[----:B------:R0:W-:Y:S04]  /*354a0*/  @P3 STG.E.U8 desc[UR42][R2.64], R15 ;  /* 0x0000000f02003986 */ /* 0x0001e8000c10112a */
[----:B------:R2:W-:Y:S03]  /*354b0*/  @P2 STG.E.U8 desc[UR42][R4.64], R13 ;  /* 0x0000000d04002986 */ /* 0x0005e6000c10112a */
[----:B------:R-:W3:Y:S01]  /*354c0*/  LDC R21, c[0x0][0x248] ;  /* 0x00009200ff157b82 */ /* 0x000ee20000000800 */
[----:B0-----:R-:W-:Y:S02]  /*354d0*/  IADD3 R2, P2, R7, R57, RZ ;  /* 0x0000003907027210 */ /* 0x001fe40007f5e0ff */
[----:B------:R-:W-:-:S02]  /*354e0*/  PRMT R15, R44, 0x7772, RZ ;  /* 0x000077722c0f7816 */ /* 0x000fc400000000ff */
[----:B------:R-:W-:Y:S01]  /*354f0*/  LEA.HI.X.SX32 R3, R7, R0, 0x1, P2 ;  /* 0x0000000007037211 */ /* 0x000fe200010f0eff */
[----:B------:R-:W-:Y:S01]  /*35500*/  IMAD R7, R14, 0x2, R7 ;  /* 0x000000020e077824 */ /* 0x000fe200078e0207 */
[----:B--2---:R-:W-:-:S03]  /*35510*/  ISETP.LT.AND P4, PT, R18, UR4, !P0 ;  /* 0x0000000412007c0c */ /* 0x004fc6000c781270 */
[----:B------:R0:W-:Y:S01]  /*35520*/  @P5 STG.E.U8 desc[UR42][R2.64], R15 ;  /* 0x0000000f02005986 */ /* 0x0001e2000c10112a */
[----:B------:R-:W-:Y:S01]  /*35530*/  IMAD R5, R12, 0x2, R7 ;  /* 0x000000020c057824 */ /* 0x000fe200078e0207 */
[----:B------:R-:W-:Y:S01]  /*35540*/  ULDC UR4, c[0x0][0x22c] ;  /* 0x00008b0000047ab9 */ /* 0x000fe20000000800 */
[----:B------:R-:W2:Y:S01]  /*35550*/  LDC R12, c[0x0][0x248] ;  /* 0x00009200ff0c7b82 */ /* 0x000ea20000000800 */
[----:B------:R-:W2:Y:S01]  /*35560*/  LDL.LU R18, [R1+0x1104] ;  /* 0x0011040001127983 */ /* 0x000ea20000300800 */
[----:B----4-:R-:W-:Y:S02]  /*35570*/  ISETP.LT.AND P2, PT, R16, UR5, !P0 ;  /* 0x0000000510007c0c */ /* 0x010fe4000c741270 */
[----:B------:R-:W-:Y:S01]  /*35580*/  PRMT R13, R46, 0x7772, RZ ;  /* 0x000077722e0d7816 */ /* 0x000fe200000000ff */
[----:B------:R-:W4:Y:S03]  /*35590*/  LDL.LU R16, [R1+0x1108] ;  /* 0x0011080001107983 */ /* 0x000f260000300800 */
[----:B------:R-:W4:Y:S01]  /*355a0*/  LDC R14, c[0x0][0x248] ;  /* 0x00009200ff0e7b82 */ /* 0x000f220000000800 */
[-C--:B0-----:R-:W-:Y:S01]  /*355b0*/  IADD3 R2, P5, R7, R57.reuse, RZ ;  /* 0x0000003907027210 */ /* 0x081fe20007fbe0ff */
[----:B-1----:R-:W-:Y:S01]  /*355c0*/  IMAD R6, R6, 0x2, R5 ;  /* 0x0000000206067824 */ /* 0x002fe200078e0205 */
[----:B------:R-:W-:Y:S01]  /*355d0*/  ISETP.LT.AND P3, PT, R17, UR4, !P0 ;  /* 0x0000000411007c0c */ /* 0x000fe2000c761270 */
[----:B------:R-:W4:Y:S01]  /*355e0*/  LDL.LU R22, [R1+0x1114] ;  /* 0x0011140001167983 */ /* 0x000f220000300800 */
[----:B------:R-:W-:Y:S01]  /*355f0*/  LEA.HI.X.SX32 R3, R7, R0, 0x1, P5 ;  /* 0x0000000007037211 */ /* 0x000fe200028f0eff */
[----:B------:R-:W-:Y:S01]  /*35600*/  ULDC UR4, c[0x0][0x22c] ;  /* 0x00008b0000047ab9 */ /* 0x000fe20000000800 */
[----:B------:R-:W-:Y:S01]  /*35610*/  IADD3 R4, P5, R5, R57, RZ ;  /* 0x0000003905047210 */ /* 0x000fe20007fbe0ff */
[----:B------:R-:W-:-:S03]  /*35620*/  ULDC UR5, c[0x0][0x22c] ;  /* 0x00008b0000057ab9 */ /* 0x000fc60000000800 */
[----:B------:R-:W-:Y:S02]  /*35630*/  LEA.HI.X.SX32 R5, R5, R0, 0x1, P5 ;  /* 0x0000000005057211 */ /* 0x000fe400028f0eff */
[----:B---3--:R-:W-:Y:S02]  /*35640*/  ISETP.LT.AND P5, PT, R20, UR4, !P0 ;  /* 0x0000000414007c0c */ /* 0x008fe4000c7a1270 */
[----:B------:R-:W-:Y:S01]  /*35650*/  PRMT R17, R45, 0x7772, RZ ;  /* 0x000077722d117816 */ /* 0x000fe200000000ff */
[----:B------:R-:W3:Y:S01]  /*35660*/  LDL.LU R20, [R1+0x1118] ;  /* 0x0011180001147983 */ /* 0x000ee20000300800 */
[----:B------:R-:W-:Y:S01]  /*35670*/  IMAD R7, R19, 0x2, R6 ;  /* 0x0000000213077824 */ /* 0x000fe200078e0206 */
[----:B------:R-:W-:Y:S01]  /*35680*/  PRMT R15, R47, 0x7772, RZ ;  /* 0x000077722f0f7816 */ /* 0x000fe200000000ff */
[----:B------:R-:W-:Y:S01]  /*35690*/  ULDC UR4, c[0x0][0x22c] ;  /* 0x00008b0000047ab9 */ /* 0x000fe20000000800 */
[----:B------:R0:W-:Y:S04]  /*356a0*/  @P6 STG.E.U8 desc[UR42][R2.64], R17 ;  /* 0x0000001102006986 */ /* 0x0001e8000c10112a */
[----:B------:R1:W-:Y:S01]  /*356b0*/  @P4 STG.E.U8 desc[UR42][R4.64], R13 ;  /* 0x0000000d04004986 */ /* 0x0003e2000c10112a */
[----:B------:R-:W-:-:S03]  /*356c0*/  PRMT R45, R45, 0x7773, RZ ;  /* 0x000077732d2d7816 */ /* 0x000fc600000000ff */
[----:B------:R-:W3:Y:S01]  /*356d0*/  LDL.LU R19, [R1+0x111c] ;  /* 0x00111c0001137983 */ /* 0x000ee20000300800 */
[CC--:B0-----:R-:W-:Y:S01]  /*356e0*/  IADD3 R2, P6, R6.reuse, R57.reuse, RZ ;  /* 0x0000003906027210 */ /* 0x0c1fe20007fde0ff */
[----:B------:R-:W0:Y:S03]  /*356f0*/  LDC R17, c[0x0][0x248] ;  /* 0x00009200ff117b82 */ /* 0x000e260000000800 */
[----:B------:R-:W-:Y:S01]  /*35700*/  LEA.HI.X.SX32 R3, R6, R0, 0x1, P6 ;  /* 0x0000000006037211 */ /* 0x000fe200030f0eff */
[----:B--2---:R-:W-:Y:S01]  /*35710*/  IMAD R6, R12, 0x2, R7 ;  /* 0x000000020c067824 */ /* 0x004fe200078e0207 */
[----:B-1----:R-:W-:-:S03]  /*35720*/  IADD3 R4, P6, R7, R57, RZ ;  /* 0x0000003907047210 */ /* 0x002fc60007fde0ff */
[----:B------:R1:W-:Y:S01]  /*35730*/  @P3 STG.E.U8 desc[UR42][R2.64], R15 ;  /* 0x0000000f02003986 */ /* 0x0003e2000c10112a */
[----:B------:R-:W-:Y:S02]  /*35740*/  LEA.HI.X.SX32 R5, R7, R0, 0x1, P6 ;  /* 0x0000000007057211 */ /* 0x000fe400030f0eff */
[----:B------:R-:W-:Y:S01]  /*35750*/  PRMT R13, R44, 0x7773, RZ ;  /* 0x000077732c0d7816 */ /* 0x000fe200000000ff */
[----:B------:R-:W-:Y:S01]  /*35760*/  IMAD R7, R21, 0x2, R6 ;  /* 0x0000000215077824 */ /* 0x000fe200078e0206 */
[----:B------:R-:W2:Y:S01]  /*35770*/  LDC R12, c[0x0][0x248] ;  /* 0x00009200ff0c7b82 */ /* 0x000ea20000000800 */
[----:B-1----:R-:W-:-:S04]  /*35780*/  IADD3 R2, P6, R6, R57, RZ ;  /* 0x0000003906027210 */ /* 0x002fc80007fde0ff */
[----:B------:R-:W-:Y:S01]  /*35790*/  LEA.HI.X.SX32 R3, R6, R0, 0x1, P6 ;  /* 0x0000000006037211 */ /* 0x000fe200030f0eff */
[----:B------:R-:W-:Y:S04]  /*357a0*/  @P2 STG.E.U8 desc[UR42][R4.64], R13 ;  /* 0x0000000d04002986 */ /* 0x000fe8000c10112a */
[----:B------:R1:W-:Y:S02]  /*357b0*/  @P5 STG.E.U8 desc[UR42][R2.64], R45 ;  /* 0x0000002d02005986 */ /* 0x0003e4000c10112a */
[----:B-1----:R-:W-:-:S04]  /*357c0*/  IADD3 R2, P5, R7, R57, RZ ;  /* 0x0000003907027210 */ /* 0x002fc80007fbe0ff */
[----:B------:R-:W-:Y:S02]  /*357d0*/  LEA.HI.X.SX32 R3, R7, R0, 0x1, P5 ;  /* 0x0000000007037211 */ /* 0x000fe400028f0eff */
[----:B------:R-:W-:Y:S01]  /*357e0*/  ISETP.LT.AND P4, PT, R18, UR4, !P0 ;  /* 0x0000000412007c0c */ /* 0x000fe2000c781270 */
[----:B------:R-:W-:Y:S01]  /*357f0*/  ULDC UR4, c[0x0][0x22c] ;  /* 0x00008b0000047ab9 */ /* 0x000fe20000000800 */
[----:B------:R-:W2:Y:S01]  /*35800*/  LDL.LU R18, [R1+0x1110] ;  /* 0x0011100001127983 */ /* 0x000ea20000300800 */
[----:B----4-:R-:W-:Y:S01]  /*35810*/  ISETP.LT.AND P3, PT, R16, UR4, !P0 ;  /* 0x0000000410007c0c */ /* 0x010fe2000c761270 */
[----:B------:R-:W-:Y:S02]  /*35820*/  ULDC UR4, c[0x0][0x22c] ;  /* 0x00008b0000047ab9 */ /* 0x000fe40000000800 */
[----:B------:R-:W4:Y:S01]  /*35830*/  LDL.LU R21, [R1+0x110c] ;  /* 0x00110c0001157983 */ /* 0x000f220000300800 */
[----:B------:R-:W1:Y:S01]  /*35840*/  LDC R16, c[0x0][0x248] ;  /* 0x00009200ff107b82 */ /* 0x000e620000000800 */
[----:B------:R-:W-:Y:S01]  /*35850*/  ISETP.LT.AND P2, PT, R22, UR4, !P0 ;  /* 0x0000000416007c0c */ /* 0x000fe2000c741270 */
[----:B------:R-:W-:-:S02]  /*35860*/  ULDC UR4, c[0x0][0x22c] ;  /* 0x00008b0000047ab9 */ /* 0x000fc40000000800 */
[----:B---3--:R-:W-:Y:S01]  /*35870*/  ISETP.LT.AND P5, PT, R20, UR4, !P0 ;  /* 0x0000000414007c0c */ /* 0x008fe2000c7a1270 */
[----:B------:R-:W-:Y:S01]  /*35880*/  IMAD R5, R14, 0x2, R7 ;  /* 0x000000020e057824 */ /* 0x000fe200078e0207 */
[----:B------:R-:W3:Y:S01]  /*35890*/  LDL.LU R20, [R1+0x10c8] ;  /* 0x0010c80001147983 */ /* 0x000ee20000300800 */
[----:B------:R-:W-:Y:S01]  /*358a0*/  PRMT R13, R46, 0x7773, RZ ;  /* 0x000077732e0d7816 */ /* 0x000fe200000000ff */
[----:B------:R-:W-:Y:S01]  /*358b0*/  ULDC UR4, c[0x0][0x22c] ;  /* 0x00008b0000047ab9 */ /* 0x000fe20000000800 */
[----:B--2---:R-:W-:Y:S01]  /*358c0*/  IMAD R7, R12, 0x2, R5 ;  /* 0x000000020c077824 */ /* 0x004fe200078e0205 */
[-C--:B------:R-:W-:Y:S01]  /*358d0*/  IADD3 R4, P6, R5, R57.reuse, RZ ;  /* 0x0000003905047210 */ /* 0x080fe20007fde0ff */
[----:B------:R-:W2:Y:S01]  /*358e0*/  LDL.LU R22, [R1+0x10c4] ;  /* 0x0010c40001167983 */ /* 0x000ea20000300800 */
[----:B------:R-:W-:Y:S01]  /*358f0*/  PRMT R47, R47, 0x7773, RZ ;  /* 0x000077732f2f7816 */ /* 0x000fe200000000ff */
[----:B------:R-:W4:Y:S01]  /*35900*/  LDC R14, c[0x0][0x248] ;  /* 0x00009200ff0e7b82 */ /* 0x000f220000000800 */
[-C--:B------:R-:W-:Y:S01]  /*35910*/  LEA.HI.X.SX32 R5, R5, R0.reuse, 0x1, P6 ;  /* 0x0000000005057211 */ /* 0x080fe200030f0eff */
[----:B-1----:R-:W-:Y:S01]  /*35920*/  IMAD R12, R16, 0x2, R7 ;  /* 0x00000002100c7824 */ /* 0x002fe200078e0207 */
[----:B------:R-:W-:Y:S01]  /*35930*/  IADD3 R6, P6, R7, R57, RZ ;  /* 0x0000003907067210 */ /* 0x000fe20007fde0ff */
[----:B------:R1:W-:Y:S01]  /*35940*/  @P4 STG.E.U8 desc[UR42][R2.64], R13 ;  /* 0x0000000d02004986 */ /* 0x0003e2000c10112a */
[----:B------:R-:W-:Y:S01]  /*35950*/  ISETP.LT.AND P4, PT, R19, UR4, !P0 ;  /* 0x0000000413007c0c */ /* 0x000fe2000c781270 */
[----:B------:R-:W-:Y:S01]  /*35960*/  ULDC UR4, c[0x0][0x22c] ;  /* 0x00008b0000047ab9 */ /* 0x000fe20000000800 */
[----:B------:R-:W-:-:S02]  /*35970*/  LEA.HI.X.SX32 R7, R7, R0, 0x1, P6 ;  /* 0x0000000007077211 */ /* 0x000fc400030f0eff */
[----:B------:R-:W-:Y:S01]  /*35980*/  PRMT R15, R48, 0x7770, RZ ;  /* 0x00007770300f7816 */ /* 0x000fe200000000ff */
[----:B------:R4:W-:Y:S01]  /*35990*/  @P3 STG.E.U8 desc[UR42][R4.64], R47 ;  /* 0x0000002f04003986 */ /* 0x0009e2000c10112a */
[----:B------:R-:W3:Y:S01]  /*359a0*/  LDC R19, c[0x0][0x248] ;  /* 0x00009200ff137b82 */ /* 0x000ee20000000800 */
[----:B-1----:R-:W-:Y:S01]  /*359b0*/  IADD3 R2, P6, R12, R57, RZ ;  /* 0x000000390c027210 */ /* 0x002fe20007fde0ff */
[----:B0-----:R-:W-:Y:S01]  /*359c0*/  IMAD R13, R17, 0x2, R12 ;  /* 0x00000002110d7824 */ /* 0x001fe200078e020c */
[----:B------:R-:W-:-:S05]  /*359d0*/  PRMT R17, R49, 0x7770, RZ ;  /* 0x0000777031117816 */ /* 0x000fca00000000ff */
[----:B------:R-:W0:Y:S01]  /*359e0*/  LDC R16, c[0x0][0x248] ;  /* 0x00009200ff107b82 */ /* 0x000e220000000800 */
[----:B------:R-:W-:Y:S01]  /*359f0*/  LEA.HI.X.SX32 R3, R12, R0, 0x1, P6 ;  /* 0x000000000c037211 */ /* 0x000fe200030f0eff */
[----:B------:R1:W-:Y:S04]  /*35a00*/  @P2 STG.E.U8 desc[UR42][R6.64], R15 ;  /* 0x0000000f06002986 */ /* 0x0003e8000c10112a */
[----:B------:R3:W-:Y:S01]  /*35a10*/  @P5 STG.E.U8 desc[UR42][R2.64], R17 ;  /* 0x0000001102005986 */ /* 0x0007e2000c10112a */
[----:B------:R-:W-:Y:S01]  /*35a20*/  ISETP.LT.AND P3, PT, R18, UR4, !P0 ;  /* 0x0000000412007c0c */ /* 0x000fe2000c761270 */
[----:B------:R-:W-:Y:S02]  /*35a30*/  ULDC UR4, c[0x0][0x22c] ;  /* 0x00008b0000047ab9 */ /* 0x000fe40000000800 */
[----:B------:R-:W2:Y:S01]  /*35a40*/  LDL.LU R18, [R1+0x1080] ;  /* 0x0010800001127983 */ /* 0x000ea20000300800 */
[----:B----4-:R-:W-:-:S03]  /*35a50*/  ISETP.LT.AND P2, PT, R21, UR4, !P0 ;  /* 0x0000000415007c0c */ /* 0x010fc6000c741270 */
[----:B------:R-:W4:Y:S01]  /*35a60*/  LDL.LU R24, [R1+0x107c] ;  /* 0x00107c0001187983 */ /* 0x000f220000300800 */
[----:B------:R-:W-:Y:S01]  /*35a70*/  ULDC UR4, c[0x0][0x22c] ;  /* 0x00008b0000047ab9 */ /* 0x000fe20000000800 */
[CC--:B------:R-:W-:Y:S01]  /*35a80*/  IADD3 R4, P6, R13.reuse, R57.reuse, RZ ;  /* 0x000000390d047210 */ /* 0x0c0fe20007fde0ff */
[----:B------:R-:W-:Y:S01]  /*35a90*/  IMAD R12, R14, 0x2, R13 ;  /* 0x000000020e0c7824 */ /* 0x000fe200078e020d */
[----:B-1----:R-:W-:Y:S01]  /*35aa0*/  PRMT R15, R50, 0x7770, RZ ;  /* 0x00007770320f7816 */ /* 0x002fe200000000ff */
[----:B------:R-:W1:Y:S01]  /*35ab0*/  LDC R21, c[0x0][0x248] ;  /* 0x00009200ff157b82 */ /* 0x000e620000000800 */
[----:B---3--:R-:W-:Y:S01]  /*35ac0*/  ISETP.LT.AND P5, PT, R20, UR4, !P0 ;  /* 0x0000000414007c0c */ /* 0x008fe2000c7a1270 */
[----:B------:R-:W-:Y:S01]  /*35ad0*/  ULDC UR4, c[0x0][0x22c] ;  /* 0x00008b0000047ab9 */ /* 0x000fe20000000800 */
[----:B------:R-:W3:Y:S01]  /*35ae0*/  LDL.LU R20, [R1+0x1038] ;  /* 0x0010380001147983 */ /* 0x000ee20000300800 */
[----:B------:R-:W-:Y:S01]  /*35af0*/  LEA.HI.X.SX32 R5, R13, R0, 0x1, P6 ;  /* 0x000000000d057211 */ /* 0x000fe200030f0eff */
[----:B------:R-:W-:Y:S01]  /*35b00*/  IMAD R13, R19, 0x2, R12 ;  /* 0x00000002130d7824 */ /* 0x000fe200078e020c */
[----:B------:R-:W-:-:S02]  /*35b10*/  IADD3 R6, P6, R12, R57, RZ ;  /* 0x000000390c067210 */ /* 0x000fc40007fde0ff */
[----:B------:R-:W1:Y:S01]  /*35b20*/  LDC R14, c[0x0][0x248] ;  /* 0x00009200ff0e7b82 */ /* 0x000e620000000800 */
[----:B------:R-:W-:Y:S02]  /*35b30*/  PRMT R19, R51, 0x7770, RZ ;  /* 0x0000777033137816 */ /* 0x000fe400000000ff */
[-C--:B------:R-:W-:Y:S02]  /*35b40*/  LEA.HI.X.SX32 R7, R12, R0.reuse, 0x1, P6 ;  /* 0x000000000c077211 */ /* 0x080fe400030f0eff */
[C---:B------:R-:W-:Y:S01]  /*35b50*/  IADD3 R2, P6, R13.reuse, R57, RZ ;  /* 0x000000390d027210 */ /* 0x040fe20007fde0ff */
[----:B------:R2:W-:Y:S01]  /*35b60*/  @P4 STG.E.U8 desc[UR42][R4.64], R15 ;  /* 0x0000000f04004986 */ /* 0x0005e2000c10112a */
[----:B0-----:R-:W-:Y:S01]  /*35b70*/  IMAD R12, R16, 0x2, R13 ;  /* 0x00000002100c7824 */ /* 0x001fe200078e020d */
[----:B--2---:R-:W-:Y:S01]  /*35b80*/  ISETP.LT.AND P4, PT, R22, UR4, !P0 ;  /* 0x0000000416007c0c */ /* 0x004fe2000c781270 */
[----:B------:R-:W-:Y:S01]  /*35b90*/  ULDC UR4, c[0x0][0x22c] ;  /* 0x00008b0000047ab9 */ /* 0x000fe20000000800 */
[----:B------:R-:W-:-:S02]  /*35ba0*/  LEA.HI.X.SX32 R3, R13, R0, 0x1, P6 ;  /* 0x000000000d037211 */ /* 0x000fc400030f0eff */
[----:B------:R-:W-:Y:S01]  /*35bb0*/  PRMT R17, R48, 0x7771, RZ ;  /* 0x0000777130117816 */ /* 0x000fe200000000ff */
[----:B------:R0:W-:Y:S04]  /*35bc0*/  @P3 STG.E.U8 desc[UR42][R6.64], R19 ;  /* 0x0000001306003986 */ /* 0x0001e8000c10112a */
[----:B------:R-:W2:Y:S01]  /*35bd0*/  LDL.LU R22, [R1+0x1034] ;  /* 0x0010340001167983 */ /* 0x000ea20000300800 */
[----:B------:R-:W-:-:S03]  /*35be0*/  IADD3 R4, P6, R12, R57, RZ ;  /* 0x000000390c047210 */ /* 0x000fc60007fde0ff */
[----:B------:R1:W-:Y:S01]  /*35bf0*/  @P2 STG.E.U8 desc[UR42][R2.64], R17 ;  /* 0x0000001102002986 */ /* 0x0003e2000c10112a */
[----:B------:R-:W-:Y:S02]  /*35c00*/  LEA.HI.X.SX32 R5, R12, R0, 0x1, P6 ;  /* 0x000000000c057211 */ /* 0x000fe400030f0eff */
[----:B------:R-:W-:Y:S01]  /*35c10*/  PRMT R15, R49, 0x7771, RZ ;  /* 0x00007771310f7816 */ /* 0x000fe200000000ff */
[----:B0-----:R-:W0:Y:S01]  /*35c20*/  LDC R19, c[0x0][0x248] ;  /* 0x00009200ff137b82 */ /* 0x001e220000000800 */
[----:B------:R-:W-:Y:S01]  /*35c30*/  ISETP.LT.AND P3, PT, R18, UR4, !P0 ;  /* 0x0000000412007c0c */ /* 0x000fe2000c761270 */
[----:B------:R-:W-:Y:S01]  /*35c40*/  ULDC UR4, c[0x0][0x22c] ;  /* 0x00008b0000047ab9 */ /* 0x000fe20000000800 */
[----:B------:R-:W2:Y:S01]  /*35c50*/  LDL.LU R18, [R1+0xff4] ;  /* 0x000ff40001127983 */ /* 0x000ea20000300800 */
[----:B----4-:R-:W-:Y:S01]  /*35c60*/  ISETP.LT.AND P2, PT, R24, UR4, !P0 ;  /* 0x0000000418007c0c */ /* 0x010fe2000c741270 */
[----:B------:R-:W-:Y:S02]  /*35c70*/  ULDC UR4, c[0x0][0x22c] ;  /* 0x00008b0000047ab9 */ /* 0x000fe40000000800 */
[----:B------:R-:W4:Y:S01]  /*35c80*/  LDL.LU R16, [R1+0xfe8] ;  /* 0x000fe80001107983 */ /* 0x000f220000300800 */
[----:B---3--:R-:W-:Y:S01]  /*35c90*/  ISETP.LT.AND P6, PT, R20, UR4, !P0 ;  /* 0x0000000414007c0c */ /* 0x008fe2000c7c1270 */
[----:B-1----:R-:W-:-:S02]  /*35ca0*/  IMAD R12, R21, 0x2, R12 ;  /* 0x00000002150c7824 */ /* 0x002fc400078e020c */
[----:B------:R-:W3:Y:S01]  /*35cb0*/  LDL.LU R20, [R1+0xfb0] ;  /* 0x000fb00001147983 */ /* 0x000ee20000300800 */
[----:B------:R-:W1:Y:S01]  /*35cc0*/  LDC R21, c[0x0][0x248] ;  /* 0x00009200ff157b82 */ /* 0x000e620000000800 */
[----:B------:R-:W-:Y:S01]  /*35cd0*/  PRMT R17, R50, 0x7771, RZ ;  /* 0x0000777132117816 */ /* 0x000fe200000000ff */
[----:B------:R-:W-:Y:S01]  /*35ce0*/  IMAD R13, R23, 0x2, R12 ;  /* 0x00000002170d7824 */ /* 0x000fe200078e020c */
[----:B------:R0:W-:Y:S01]  /*35cf0*/  @P5 STG.E.U8 desc[UR42][R4.64], R15 ;  /* 0x0000000f04005986 */ /* 0x0001e2000c10112a */
[CC--:B------:R-:W-:Y:S01]  /*35d00*/  IADD3 R6, P5, R12.reuse, R57.reuse, RZ ;  /* 0x000000390c067210 */ /* 0x0c0fe20007fbe0ff */
[----:B------:R-:W-:Y:S02]  /*35d10*/  ULDC UR4, c[0x0][0x22c] ;  /* 0x00008b0000047ab9 */ /* 0x000fe40000000800 */
[----:B------:R-:W4:Y:S01]  /*35d20*/  LDL.LU R25, [R1+0xfac] ;  /* 0x000fac0001197983 */ /* 0x000f220000300800 */
[-C--:B------:R-:W-:Y:S01]  /*35d30*/  LEA.HI.X.SX32 R7, R12, R0.reuse, 0x1, P5 ;  /* 0x000000000c077211 */ /* 0x080fe200028f0eff */
[----:B------:R-:W4:Y:S01]  /*35d40*/  LDC R23, c[0x0][0x248] ;  /* 0x00009200ff177b82 */ /* 0x000f220000000800 */
[C---:B------:R-:W-:Y:S01]  /*35d50*/  IADD3 R2, P5, R13.reuse, R57, RZ ;  /* 0x000000390d027210 */ /* 0x040fe20007fbe0ff */
[----:B------:R-:W-:Y:S01]  /*35d60*/  IMAD R12, R14, 0x2, R13 ;  /* 0x000000020e0c7824 */ /* 0x000fe200078e020d */
[----:B------:R-:W4:Y:S02]  /*35d70*/  LDL.LU R24, [R1+0xfa8] ;  /* 0x000fa80001187983 */ /* 0x000f240000300800 */
[----:B------:R-:W-:-:S02]  /*35d80*/  LEA.HI.X.SX32 R3, R13, R0, 0x1, P5 ;  /* 0x000000000d037211 */ /* 0x000fc400028f0eff */
[----:B0-----:R-:W-:Y:S01]  /*35d90*/  PRMT R15, R51, 0x7771, RZ ;  /* 0x00007771330f7816 */ /* 0x001fe200000000ff */
[----:B------:R-:W0:Y:S01]  /*35da0*/  LDC R14, c[0x0][0x248] ;  /* 0x00009200ff0e7b82 */ /* 0x000e220000000800 */
[----:B------:R1:W-:Y:S04]  /*35db0*/  @P4 STG.E.U8 desc[UR42][R6.64], R17 ;  /* 0x0000001106004986 */ /* 0x0003e8000c10112a */
[----:B------:R1:W-:Y:S01]  /*35dc0*/  @P3 STG.E.U8 desc[UR42][R2.64], R15 ;  /* 0x0000000f02003986 */ /* 0x0003e2000c10112a */
[----:B------:R-:W-:Y:S02]  /*35dd0*/  IADD3 R4, P3, R12, R57, RZ ;  /* 0x000000390c047210 */ /* 0x000fe40007f7e0ff */
[----:B------:R-:W-:Y:S02]  /*35de0*/  PRMT R13, R48, 0x7772, RZ ;  /* 0x00007772300d7816 */ /* 0x000fe400000000ff */
[----:B------:R-:W-:Y:S01]  /*35df0*/  LEA.HI.X.SX32 R5, R12, R0, 0x1, P3 ;  /* 0x000000000c057211 */ /* 0x000fe200018f0eff */
[----:B------:R-:W-:-:S04]  /*35e00*/  IMAD R12, R19, 0x2, R12 ;  /* 0x00000002130c7824 */ /* 0x000fc800078e020c */
[----:B------:R4:W-:Y:S01]  /*35e10*/  @P2 STG.E.U8 desc[UR42][R4.64], R13 ;  /* 0x0000000d04002986 */ /* 0x0009e2000c10112a */
[----:B-1----:R-:W-:Y:S01]  /*35e20*/  IMAD R7, R21, 0x2, R12 ;  /* 0x0000000215077824 */ /* 0x002fe200078e020c */
[-C--:B------:R-:W-:Y:S01]  /*35e30*/  IADD3 R2, P2, R12, R57.reuse, RZ ;  /* 0x000000390c027210 */ /* 0x080fe20007f5e0ff */
[----:B------:R-:W1:Y:S01]  /*35e40*/  LDC R21, c[0x0][0x248] ;  /* 0x00009200ff157b82 */ /* 0x000e620000000800 */
[----:B--2---:R-:W-:Y:S01]  /*35e50*/  ISETP.LT.AND P4, PT, R22, UR4, !P0 ;  /* 0x0000000416007c0c */ /* 0x004fe2000c781270 */
[----:B------:R-:W-:Y:S01]  /*35e60*/  ULDC UR4, c[0x0][0x22c] ;  /* 0x00008b0000047ab9 */ /* 0x000fe20000000800 */
[-C--:B------:R-:W-:Y:S01]  /*35e70*/  LEA.HI.X.SX32 R3, R12, R0.reuse, 0x1, P2 ;  /* 0x000000000c037211 */ /* 0x080fe200010f0eff */
[----:B------:R-:W2:Y:S01]  /*35e80*/  LDL.LU R22, [R1+0xfa4] ;  /* 0x000fa40001167983 */ /* 0x000ea20000300800 */
[----:B------:R-:W-:Y:S01]  /*35e90*/  IADD3 R6, P2, R7, R57, RZ ;  /* 0x0000003907067210 */ /* 0x000fe20007f5e0ff */
[----:B0-----:R-:W-:Y:S01]  /*35ea0*/  IMAD R12, R14, 0x2, R7 ;  /* 0x000000020e0c7824 */ /* 0x001fe200078e0207 */
[----:B------:R-:W-:Y:S01]  /*35eb0*/  PRMT R19, R49, 0x7772, RZ ;  /* 0x0000777231137816 */ /* 0x000fe200000000ff */
[----:B------:R-:W0:Y:S01]  /*35ec0*/  LDC R14, c[0x0][0x248] ;  /* 0x00009200ff0e7b82 */ /* 0x000e220000000800 */
[----:B------:R-:W-:-:S02]  /*35ed0*/  LEA.HI.X.SX32 R7, R7, R0, 0x1, P2 ;  /* 0x0000000007077211 */ /* 0x000fc400010f0eff */
[----:B------:R-:W-:Y:S01]  /*35ee0*/  ISETP.LT.AND P5, PT, R18, UR4, !P0 ;  /* 0x0000000412007c0c */ /* 0x000fe2000c7a1270 */
[----:B------:R-:W-:-:S04]  /*35ef0*/  ULDC UR4, c[0x0][0x22c] ;  /* 0x00008b0000047ab9 */ /* 0x000fc80000000800 */
[----:B------:R-:W1:Y:S01]  /*35f00*/  LDC R18, c[0x0][0x248] ;  /* 0x00009200ff127b82 */ /* 0x000e620000000800 */
[----:B---3--:R-:W-:Y:S02]  /*35f10*/  ISETP.LT.AND P2, PT, R20, UR4, !P0 ;  /* 0x0000000414007c0c */ /* 0x008fe4000c741270 */
[----:B----4-:R-:W-:Y:S01]  /*35f20*/  ISETP.LT.AND P3, PT, R16, UR5, !P0 ;  /* 0x0000000510007c0c */ /* 0x010fe2000c761270 */
[----:B------:R-:W3:Y:S04]  /*35f30*/  LDL.LU R20, [R1+0xfa0] ;  /* 0x000fa00001147983 */ /* 0x000ee80000300800 */
[----:B------:R-:W4:Y:S01]  /*35f40*/  LDC R16, c[0x0][0x248] ;  /* 0x00009200ff107b82 */ /* 0x000f220000000800 */
[----:B------:R-:W-:Y:S01]  /*35f50*/  IMAD R13, R23, 0x2, R12 ;  /* 0x00000002170d7824 */ /* 0x000fe200078e020c */
[----:B------:R-:W-:Y:S01]  /*35f60*/  PRMT R17, R50, 0x7772, RZ ;  /* 0x0000777232117816 */ /* 0x000fe200000000ff */
[----:B------:R0:W-:Y:S01]  /*35f70*/  @P6 STG.E.U8 desc[UR42][R2.64], R19 ;  /* 0x0000001302006986 */ /* 0x0001e2000c10112a */
[C---:B------:R-:W-:Y:S01]  /*35f80*/  IADD3 R4, P6, R12.reuse, R57, RZ ;  /* 0x000000390c047210 */ /* 0x040fe20007fde0ff */
[----:B------:R-:W-:Y:S01]  /*35f90*/  ULDC UR4, c[0x0][0x22c] ;  /* 0x00008b0000047ab9 */ /* 0x000fe20000000800 */
[----:B------:R-:W-:Y:S01]  /*35fa0*/  PRMT R15, R51, 0x7772, RZ ;  /* 0x00007772330f7816 */ /* 0x000fe200000000ff */
[----:B------:R-:W-:Y:S01]  /*35fb0*/  ULDC UR5, c[0x0][0x22c] ;  /* 0x00008b0000057ab9 */ /* 0x000fe20000000800 */
[----:B------:R-:W-:-:S02]  /*35fc0*/  LEA.HI.X.SX32 R5, R12, R0, 0x1, P6 ;  /* 0x000000000c057211 */ /* 0x000fc400030f0eff */
[----:B------:R-:W-:Y:S01]  /*35fd0*/  IADD3 R12, P6, R13, R57, RZ ;  /* 0x000000390d0c7210 */ /* 0x000fe20007fde0ff */
[----:B------:R1:W-:Y:S01]  /*35fe0*/  @P4 STG.E.U8 desc[UR42][R6.64], R17 ;  /* 0x0000001106004986 */ /* 0x0003e2000c10112a */
[----:B------:R-:W-:-:S03]  /*35ff0*/  PRMT R49, R49, 0x7773, RZ ;  /* 0x0000777331317816 */ /* 0x000fc600000000ff */
[----:B0-----:R-:W3:Y:S01]  /*36000*/  LDL.LU R19, [R1+0xf9c] ;  /* 0x000f9c0001137983 */ /* 0x001ee20000300800 */
[----:B----4-:R-:W-:Y:S01]  /*36010*/  IMAD R3, R16, 0x2, R13 ;  /* 0x0000000210037824 */ /* 0x010fe200078e020d */
[-C--:B------:R-:W-:Y:S01]  /*36020*/  LEA.HI.X.SX32 R13, R13, R0.reuse, 0x1, P6 ;  /* 0x000000000d0d7211 */ /* 0x080fe200030f0eff */
[----:B-1----:R-:W0:Y:S03]  /*36030*/  LDC R17, c[0x0][0x248] ;  /* 0x00009200ff117b82 */ /* 0x002e260000000800 */
[C---:B------:R-:W-:Y:S01]  /*36040*/  IADD3 R2, P6, R3.reuse, R57, RZ ;  /* 0x0000003903027210 */ /* 0x040fe20007fde0ff */
[----:B------:R-:W-:Y:S01]  /*36050*/  IMAD R6, R18, 0x2, R3 ;  /* 0x0000000212067824 */ /* 0x000fe200078e0203 */
[----:B------:R-:W-:Y:S02]  /*36060*/  PRMT R7, R48, 0x7773, RZ ;  /* 0x0000777330077816 */ /* 0x000fe400000000ff */
[----:B------:R-:W-:Y:S01]  /*36070*/  LEA.HI.X.SX32 R3, R3, R0, 0x1, P6 ;  /* 0x0000000003037211 */ /* 0x000fe200030f0eff */
[----:B------:R1:W-:Y:S01]  /*36080*/  @P5 STG.E.U8 desc[UR42][R4.64], R15 ;  /* 0x0000000f04005986 */ /* 0x0003e2000c10112a */
[----:B------:R-:W-:Y:S01]  /*36090*/  ISETP.LT.AND P4, PT, R25, UR4, !P0 ;  /* 0x0000000419007c0c */ /* 0x000fe2000c781270 */
[----:B------:R-:W-:Y:S01]  /*360a0*/  ULDC UR4, c[0x0][0x22c] ;  /* 0x00008b0000047ab9 */ /* 0x000fe20000000800 */
[----:B------:R-:W4:Y:S01]  /*360b0*/  LDC R16, c[0x0][0x248] ;  /* 0x00009200ff107b82 */ /* 0x000f220000000800 */
[----:B------:R3:W-:Y:S01]  /*360c0*/  @P3 STG.E.U8 desc[UR42][R12.64], R7 ;  /* 0x000000070c003986 */ /* 0x0007e2000c10112a */
[----:B------:R-:W-:Y:S01]  /*360d0*/  ISETP.LT.AND P5, PT, R24, UR4, !P0 ;  /* 0x0000000418007c0c */ /* 0x000fe2000c7a1270 */
[----:B------:R-:W-:-:S02]  /*360e0*/  ULDC UR4, c[0x0][0x22c] ;  /* 0x00008b0000047ab9 */ /* 0x000fc40000000800 */
[----:B------:R3:W-:Y:S01]  /*360f0*/  @P2 STG.E.U8 desc[UR42][R2.64], R49 ;  /* 0x0000003102002986 */ /* 0x0007e2000c10112a */
[----:B--2---:R-:W-:Y:S01]  /*36100*/  ISETP.LT.AND P3, PT, R22, UR4, !P0 ;  /* 0x0000000416007c0c */ /* 0x004fe2000c761270 */
[----:B------:R-:W-:Y:S02]  /*36110*/  ULDC UR4, c[0x0][0x22c] ;  /* 0x00008b0000047ab9 */ /* 0x000fe40000000800 */
[----:B------:R-:W2:Y:S01]  /*36120*/  LDL.LU R24, [R1+0xf94] ;  /* 0x000f940001187983 */ /* 0x000ea20000300800 */
[----:B-1----:R-:W-:-:S03]  /*36130*/  IADD3 R4, P2, R6, R57, RZ ;  /* 0x0000003906047210 */ /* 0x002fc60007f5e0ff */
[----:B------:R-:W2:Y:S01]  /*36140*/  LDL.LU R23, [R1+0xf90] ;  /* 0x000f900001177983 */ /* 0x000ea20000300800 */
[-C--:B------:R-:W-:Y:S02]  /*36150*/  LEA.HI.X.SX32 R5, R6, R0.reuse, 0x1, P2 ;  /* 0x0000000006057211 */ /* 0x080fe400010f0eff */
[----:B---3--:R-:W-:Y:S01]  /*36160*/  ISETP.LT.AND P2, PT, R20, UR4, !P0 ;  /* 0x0000000414007c0c */ /* 0x008fe2000c741270 */
[----:B------:R-:W-:Y:S01]  /*36170*/  IMAD R7, R21, 0x2, R6 ;  /* 0x0000000215077824 */ /* 0x000fe200078e0206 */
[----:B------:R-:W3:Y:S01]  /*36180*/  LDL.LU R20, [R1+0xf8c] ;  /* 0x000f8c0001147983 */ /* 0x000ee20000300800 */
[----:B------:R-:W-:Y:S01]  /*36190*/  PRMT R13, R50, 0x7773, RZ ;  /* 0x00007773320d7816 */ /* 0x000fe200000000ff */
[----:B------:R-:W-:Y:S01]  /*361a0*/  ULDC UR4, c[0x0][0x22c] ;  /* 0x00008b0000047ab9 */ /* 0x000fe20000000800 */
[----:B------:R-:W-:Y:S01]  /*361b0*/  IMAD R3, R14, 0x2, R7 ;  /* 0x000000020e037824 */ /* 0x000fe200078e0207 */
[-C--:B------:R-:W-:Y:S01]  /*361c0*/  IADD3 R6, P6, R7, R57.reuse, RZ ;  /* 0x0000003907067210 */ /* 0x080fe20007fde0ff */
[----:B------:R-:W3:Y:S01]  /*361d0*/  LDL.LU R22, [R1+0xf88] ;  /* 0x000f880001167983 */ /* 0x000ee20000300800 */
[----:B------:R-:W-:Y:S01]  /*361e0*/  PRMT R51, R51, 0x7773, RZ ;  /* 0x0000777333337816 */ /* 0x000fe200000000ff */
[----:B----4-:R-:W-:Y:S01]  /*361f0*/  IMAD R12, R16, 0x2, R3 ;  /* 0x00000002100c7824 */ /* 0x010fe200078e0203 */
[-C--:B------:R-:W-:Y:S01]  /*36200*/  LEA.HI.X.SX32 R7, R7, R0.reuse, 0x1, P6 ;  /* 0x0000000007077211 */ /* 0x080fe200030f0eff */
[----:B------:R1:W-:Y:S01]  /*36210*/  @P4 STG.E.U8 desc[UR42][R4.64], R13 ;  /* 0x0000000d04004986 */ /* 0x0003e2000c10112a */
[C---:B------:R-:W-:Y:S01]  /*36220*/  IADD3 R2, P6, R3.reuse, R57, RZ ;  /* 0x0000003903027210 */ /* 0x040fe20007fde0ff */
[----:B------:R-:W4:Y:S01]  /*36230*/  LDC R14, c[0x0][0x248] ;  /* 0x00009200ff0e7b82 */ /* 0x000f220000000800 */
[----:B------:R-:W-:Y:S01]  /*36240*/  PRMT R15, R52, 0x7770, RZ ;  /* 0x00007770340f7816 */ /* 0x000fe200000000ff */
[----:B------:R-:W3:Y:S01]  /*36250*/  LDL.LU R18, [R1+0xf84] ;  /* 0x000f840001127983 */ /* 0x000ee20000300800 */
[----:B------:R-:W-:-:S02]  /*36260*/  LEA.HI.X.SX32 R3, R3, R0, 0x1, P6 ;  /* 0x0000000003037211 */ /* 0x000fc400030f0eff */
[----:B------:R-:W-:Y:S01]  /*36270*/  ISETP.LT.AND P4, PT, R19, UR4, !P0 ;  /* 0x0000000413007c0c */ /* 0x000fe2000c781270 */
[----:B------:R-:W-:Y:S01]  /*36280*/  ULDC UR4, c[0x0][0x22c] ;  /* 0x00008b0000047ab9 */ /* 0x000fe20000000800 */
[----:B------:R2:W-:Y:S01]  /*36290*/  @P5 STG.E.U8 desc[UR42][R6.64], R51 ;  /* 0x0000003306005986 */ /* 0x0005e2000c10112a */
[----:B------:R-:W3:Y:S01]  /*362a0*/  LDC R19, c[0x0][0x248] ;  /* 0x00009200ff137b82 */ /* 0x000ee20000000800 */
[CC--:B-1----:R-:W-:Y:S01]  /*362b0*/  IADD3 R4, P6, R12.reuse, R57.reuse, RZ ;  /* 0x000000390c047210 */ /* 0x0c2fe20007fde0ff */
[----:B0-----:R-:W-:Y:S01]  /*362c0*/  IMAD R13, R17, 0x2, R12 ;  /* 0x00000002110d7824 */ /* 0x001fe200078e020c */
[----:B------:R-:W-:Y:S02]  /*362d0*/  PRMT R17, R53, 0x7770, RZ ;  /* 0x0000777035117816 */ /* 0x000fe400000000ff */
[-C--:B------:R-:W-:Y:S01]  /*362e0*/  LEA.HI.X.SX32 R5, R12, R0.reuse, 0x1, P6 ;  /* 0x000000000c057211 */ /* 0x080fe200030f0eff */
[----:B------:R0:W-:Y:S02]  /*362f0*/  @P3 STG.E.U8 desc[UR42][R2.64], R15 ;  /* 0x0000000f02003986 */ /* 0x0001e4000c10112a */
[----:B------:R-:W1:Y:S02]  /*36300*/  LDC R16, c[0x0][0x248] ;  /* 0x00009200ff107b82 */ /* 0x000e640000000800 */
[----:B------:R1:W-:Y:S06]  /*36310*/  @P2 STG.E.U8 desc[UR42][R4.64], R17 ;  /* 0x0000001104002986 */ /* 0x0003ec000c10112a */
[----:B------:R-:W1:Y:S01]  /*36320*/  LDC R21, c[0x0][0x248] ;  /* 0x00009200ff157b82 */ /* 0x000e620000000800 */
[----:B--2---:R-:W-:Y:S01]  /*36330*/  ISETP.LT.AND P5, PT, R24, UR4, !P0 ;  /* 0x0000000418007c0c */ /* 0x004fe2000c7a1270 */
[----:B------:R-:W-:Y:S01]  /*36340*/  ULDC UR4, c[0x0][0x22c] ;  /* 0x00008b0000047ab9 */ /* 0x000fe20000000800 */
[----:B------:R-:W2:Y:S01]  /*36350*/  LDL.LU R24, [R1+0xf80] ;  /* 0x000f800001187983 */ /* 0x000ea20000300800 */
[----:B------:R-:W-:Y:S01]  /*36360*/  ISETP.LT.AND P3, PT, R23, UR4, !P0 ;  /* 0x0000000417007c0c */ /* 0x000fe2000c761270 */
[----:B------:R-:W-:Y:S01]  /*36370*/  ULDC UR4, c[0x0][0x22c] ;  /* 0x00008b0000047ab9 */ /* 0x000fe20000000800 */
[CC--:B------:R-:W-:Y:S01]  /*36380*/  IADD3 R6, P6, R13.reuse, R57.reuse, RZ ;  /* 0x000000390d067210 */ /* 0x0c0fe20007fde0ff */
[----:B----4-:R-:W-:Y:S01]  /*36390*/  IMAD R12, R14, 0x2, R13 ;  /* 0x000000020e0c7824 */ /* 0x010fe200078e020d */
[----:B0-----:R-:W-:Y:S01]  /*363a0*/  PRMT R15, R54, 0x7770, RZ ;  /* 0x00007770360f7816 */ /* 0x001fe200000000ff */
[----:B------:R-:W0:Y:S01]  /*363b0*/  LDC R23, c[0x0][0x248] ;  /* 0x00009200ff177b82 */ /* 0x000e220000000800 */
[----:B---3--:R-:W-:Y:S01]  /*363c0*/  ISETP.LT.AND P2, PT, R20, UR4, !P0 ;  /* 0x0000000414007c0c */ /* 0x008fe2000c741270 */
[----:B------:R-:W-:Y:S01]  /*363d0*/  ULDC UR4, c[0x0][0x22c] ;  /* 0x00008b0000047ab9 */ /* 0x000fe20000000800 */
[----:B------:R-:W3:Y:S01]  /*363e0*/  LDL.LU R20, [R1+0xf7c] ;  /* 0x000f7c0001147983 */ /* 0x000ee20000300800 */
[----:B------:R-:W-:Y:S01]  /*363f0*/  LEA.HI.X.SX32 R7, R13, R0, 0x1, P6 ;  /* 0x000000000d077211 */ /* 0x000fe200030f0eff */
[----:B------:R-:W-:Y:S01]  /*36400*/  IMAD R13, R19, 0x2, R12 ;  /* 0x00000002130d7824 */ /* 0x000fe200078e020c */
[----:B------:R-:W-:-:S02]  /*36410*/  IADD3 R2, P6, R12, R57, RZ ;  /* 0x000000390c027210 */ /* 0x000fc40007fde0ff */
[----:B------:R-:W4:Y:S02]  /*36420*/  LDC R14, c[0x0][0x248] ;  /* 0x00009200ff0e7b82 */ /* 0x000f240000000800 */
[-C--:B------:R-:W-:Y:S01]  /*36430*/  LEA.HI.X.SX32 R3, R12, R0.reuse, 0x1, P6 ;  /* 0x000000000c037211 */ /* 0x080fe200030f0eff */
[----:B-1----:R-:W-:Y:S01]  /*36440*/  IMAD R12, R16, 0x2, R13 ;  /* 0x00000002100c7824 */ /* 0x002fe200078e020d */
[C---:B------:R-:W-:Y:S01]  /*36450*/  IADD3 R4, P6, R13.reuse, R57, RZ ;  /* 0x000000390d047210 */ /* 0x040fe20007fde0ff */
[----:B------:R1:W-:Y:S03]  /*36460*/  @P4 STG.E.U8 desc[UR42][R6.64], R15 ;  /* 0x0000000f06004986 */ /* 0x0003e6000c10112a */
[----:B------:R-:W-:Y:S02]  /*36470*/  LEA.HI.X.SX32 R5, R13, R0, 0x1, P6 ;  /* 0x000000000d057211 */ /* 0x000fe400030f0eff */
[----:B------:R-:W-:-:S02]  /*36480*/  PRMT R19, R55, 0x7770, RZ ;  /* 0x0000777037137816 */ /* 0x000fc400000000ff */
[----:B------:R-:W-:Y:S02]  /*36490*/  PRMT R17, R52, 0x7771, RZ ;  /* 0x0000777134117816 */ /* 0x000fe400000000ff */
[C---:B-1----:R-:W-:Y:S02]  /*364a0*/  IADD3 R6, P6, R12.reuse, R57, RZ ;  /* 0x000000390c067210 */ /* 0x042fe40007fde0ff */
[----:B------:R-:W-:Y:S02]  /*364b0*/  PRMT R15, R53, 0x7771, RZ ;  /* 0x00007771350f7816 */ /* 0x000fe400000000ff */
[----:B------:R-:W-:Y:S01]  /*364c0*/  LEA.HI.X.SX32 R7, R12, R0, 0x1, P6 ;  /* 0x000000000c077211 */ /* 0x000fe200030f0eff */
[----:B------:R-:W-:Y:S01]  /*364d0*/  IMAD R12, R21, 0x2, R12 ;  /* 0x00000002150c7824 */ /* 0x000fe200078e020c */
[----:B------:R-:W-:Y:S01]  /*364e0*/  ISETP.LT.AND P4, PT, R22, UR4, !P0 ;  /* 0x0000000416007c0c */ /* 0x000fe2000c781270 */
[----:B------:R1:W-:Y:S01]  /*364f0*/  @P5 STG.E.U8 desc[UR42][R2.64], R19 ;  /* 0x0000001302005986 */ /* 0x0003e2000c10112a */
[----:B------:R-:W-:Y:S01]  /*36500*/  ULDC UR4, c[0x0][0x22c] ;  /* 0x00008b0000047ab9 */ /* 0x000fe20000000800 */
[----:B------:R-:W4:Y:S01]  /*36510*/  LDC R21, c[0x0][0x248] ;  /* 0x00009200ff157b82 */ /* 0x000f220000000800 */
[----:B------:R-:W-:Y:S01]  /*36520*/  ISETP.LT.AND P5, PT, R18, UR4, !P0 ;  /* 0x0000000412007c0c */ /* 0x000fe2000c7a1270 */
[----:B------:R0:W-:Y:S01]  /*36530*/  @P3 STG.E.U8 desc[UR42][R4.64], R17 ;  /* 0x0000001104003986 */ /* 0x0001e2000c10112a */
[----:B------:R-:W-:-:S03]  /*36540*/  ULDC UR4, c[0x0][0x22c] ;  /* 0x00008b0000047ab9 */ /* 0x000fc60000000800 */
[----:B------:R4:W-:Y:S04]  /*36550*/  @P2 STG.E.U8 desc[UR42][R6.64], R15 ;  /* 0x0000000f06002986 */ /* 0x0009e8000c10112a */
[----:B------:R-:W4:Y:S01]  /*36560*/  LDL.LU R22, [R1+0xf78] ;  /* 0x000f780001167983 */ /* 0x000f220000300800 */
[----:B-1----:R-:W-:Y:S01]  /*36570*/  IADD3 R2, P2, R12, R57, RZ ;  /* 0x000000390c027210 */ /* 0x002fe20007f5e0ff */
[----:B------:R-:W1:Y:S01]  /*36580*/  LDC R19, c[0x0][0x248] ;  /* 0x00009200ff137b82 */ /* 0x000e620000000800 */
[----:B--2---:R-:W-:Y:S01]  /*36590*/  ISETP.LT.AND P3, PT, R24, UR4, !P0 ;  /* 0x0000000418007c0c */ /* 0x004fe2000c761270 */
[----:B------:R-:W2:Y:S01]  /*365a0*/  LDL.LU R18, [R1+0xf74] ;  /* 0x000f740001127983 */ /* 0x000ea20000300800 */
[----:B------:R-:W-:Y:S01]  /*365b0*/  ULDC UR4, c[0x0][0x22c] ;  /* 0x00008b0000047ab9 */ /* 0x000fe20000000800 */
[----:B------:R-:W-:-:S02]  /*365c0*/  LEA.HI.X.SX32 R3, R12, R0, 0x1, P2 ;  /* 0x000000000c037211 */ /* 0x000fc400010f0eff */
[----:B------:R-:W2:Y:S01]  /*365d0*/  LDL.LU R16, [R1+0xf70] ;  /* 0x000f700001107983 */ /* 0x000ea20000300800 */
[----:B---3--:R-:W-:Y:S01]  /*365e0*/  ISETP.LT.AND P2, PT, R20, UR4, !P0 ;  /* 0x0000000414007c0c */ /* 0x008fe2000c741270 */
[----:B0-----:R-:W-:Y:S02]  /*365f0*/  IMAD R13, R23, 0x2, R12 ;  /* 0x00000002170d7824 */ /* 0x001fe400078e020c */
[----:B------:R-:W3:Y:S01]  /*36600*/  LDL.LU R20, [R1+0xf6c] ;  /* 0x000f6c0001147983 */ /* 0x000ee20000300800 */
[----:B------:R-:W-:Y:S01]  /*36610*/  PRMT R17, R54, 0x7771, RZ ;  /* 0x0000777136117816 */ /* 0x000fe200000000ff */
[----:B------:R-:W-:Y:S01]  /*36620*/  ULDC UR4, c[0x0][0x22c] ;  /* 0x00008b0000047ab9 */ /* 0x000fe20000000800 */
[-C--:B------:R-:W-:Y:S01]  /*36630*/  IADD3 R4, P6, R13, R57.reuse, RZ ;  /* 0x000000390d047210 */ /* 0x080fe20007fde0ff */
[----:B----4-:R-:W-:Y:S01]  /*36640*/  IMAD R12, R14, 0x2, R13 ;  /* 0x000000020e0c7824 */ /* 0x010fe200078e020d */
[----:B------:R-:W-:Y:S01]  /*36650*/  PRMT R15, R55, 0x7771, RZ ;  /* 0x00007771370f7816 */ /* 0x000fe200000000ff */
[----:B------:R0:W-:Y:S01]  /*36660*/  @P4 STG.E.U8 desc[UR42][R2.64], R17 ;  /* 0x0000001102004986 */ /* 0x0001e2000c10112a */
[----:B------:R-:W-:Y:S01]  /*36670*/  LEA.HI.X.SX32 R5, R13, R0, 0x1, P6 ;  /* 0x000000000d057211 */ /* 0x000fe200030f0eff */
[----:B------:R-:W4:Y:S02]  /*36680*/  LDC R14, c[0x0][0x248] ;  /* 0x00009200ff0e7b82 */ /* 0x000f240000000800 */
[----:B------:R-:W4:Y:S04]  /*36690*/  LDL.LU R24, [R1+0xf68] ;  /* 0x000f680001187983 */ /* 0x000f280000300800 */
[----:B------:R3:W-:Y:S01]  /*366a0*/  @P5 STG.E.U8 desc[UR42][R4.64], R15 ;  /* 0x0000000f04005986 */ /* 0x0007e2000c10112a */
[----:B------:R-:W-:-:S02]  /*366b0*/  IADD3 R6, P5, R12, R57, RZ ;  /* 0x000000390c067210 */ /* 0x000fc40007fbe0ff */
[----:B------:R-:W-:Y:S01]  /*366c0*/  PRMT R13, R52, 0x7772, RZ ;  /* 0x00007772340d7816 */ /* 0x000fe200000000ff */
[----:B------:R-:W4:Y:S01]  /*366d0*/  LDL.LU R23, [R1+0xf64] ;  /* 0x000f640001177983 */ /* 0x000f220000300800 */
[----:B------:R-:W-:Y:S01]  /*366e0*/  LEA.HI.X.SX32 R7, R12, R0, 0x1, P5 ;  /* 0x000000000c077211 */ /* 0x000fe200028f0eff */
[----:B-1----:R-:W-:Y:S01]  /*366f0*/  IMAD R12, R19, 0x2, R12 ;  /* 0x00000002130c7824 */ /* 0x002fe200078e020c */
[----:B0-----:R-:W0:Y:S03]  /*36700*/  LDC R17, c[0x0][0x248] ;  /* 0x00009200ff117b82 */ /* 0x001e260000000800 */
[----:B------:R-:W-:Y:S01]  /*36710*/  @P3 STG.E.U8 desc[UR42][R6.64], R13 ;  /* 0x0000000d06003986 */ /* 0x000fe2000c10112a */
[----:B------:R-:W-:Y:S02]  /*36720*/  IADD3 R2, P3, R12, R57, RZ ;  /* 0x000000390c027210 */ /* 0x000fe40007f7e0ff */
[----:B------:R-:W-:-:S02]  /*36730*/  PRMT R19, R53, 0x7772, RZ ;  /* 0x0000777235137816 */ /* 0x000fc400000000ff */
[----:B------:R-:W-:Y:S02]  /*36740*/  LEA.HI.X.SX32 R3, R12, R0, 0x1, P3 ;  /* 0x000000000c037211 */ /* 0x000fe400018f0eff */
[----:B------:R-:W-:Y:S01]  /*36750*/  ISETP.LT.AND P4, PT, R22, UR4, !P0 ;  /* 0x0000000416007c0c */ /* 0x000fe2000c781270 */
[----:B------:R-:W-:Y:S01]  /*36760*/  ULDC UR4, c[0x0][0x22c] ;  /* 0x00008b0000047ab9 */ /* 0x000fe20000000800 */
[----:B------:R-:W4:Y:S01]  /*36770*/  LDL.LU R22, [R1+0xf60] ;  /* 0x000f600001167983 */ /* 0x000f220000300800 */
[----:B--2---:R-:W-:Y:S01]  /*36780*/  ISETP.LT.AND P5, PT, R18, UR4, !P0 ;  /* 0x0000000412007c0c */ /* 0x004fe2000c7a1270 */
[----:B------:R-:W-:Y:S02]  /*36790*/  ULDC UR4, c[0x0][0x22c] ;  /* 0x00008b0000047ab9 */ /* 0x000fe40000000800 */
[----:B------:R1:W-:Y:S01]  /*367a0*/  @P2 STG.E.U8 desc[UR42][R2.64], R19 ;  /* 0x0000001302002986 */ /* 0x0003e2000c10112a */
[----:B------:R-:W2:Y:S01]  /*367b0*/  LDC R18, c[0x0][0x248] ;  /* 0x00009200ff127b82 */ /* 0x000ea20000000800 */
[----:B---3--:R-:W-:-:S02]  /*367c0*/  ISETP.LT.AND P2, PT, R20, UR4, !P0 ;  /* 0x0000000414007c0c */ /* 0x008fc4000c741270 */
[----:B------:R-:W-:Y:S01]  /*367d0*/  ISETP.LT.AND P6, PT, R16, UR5, !P0 ;  /* 0x0000000510007c0c */ /* 0x000fe2000c7c1270 */
[----:B------:R-:W3:Y:S04]  /*367e0*/  LDL.LU R20, [R1+0xf5c] ;  /* 0x000f5c0001147983 */ /* 0x000ee80000300800 */
[----:B------:R-:W2:Y:S01]  /*367f0*/  LDC R16, c[0x0][0x248] ;  /* 0x00009200ff107b82 */ /* 0x000ea20000000800 */
[----:B------:R-:W-:Y:S01]  /*36800*/  IMAD R5, R21, 0x2, R12 ;  /* 0x0000000215057824 */ /* 0x000fe200078e020c */
[----:B------:R-:W-:Y:S01]  /*36810*/  PRMT R15, R54, 0x7772, RZ ;  /* 0x00007772360f7816 */ /* 0x000fe200000000ff */
[----:B------:R-:W-:Y:S01]  /*36820*/  ULDC UR4, c[0x0][0x22c] ;  /* 0x00008b0000047ab9 */ /* 0x000fe20000000800 */
[----:B------:R-:W-:Y:S01]  /*36830*/  PRMT R53, R53, 0x7773, RZ ;  /* 0x0000777335357816 */ /* 0x000fe200000000ff */
[----:B----4-:R-:W-:Y:S01]  /*36840*/  IMAD R12, R14, 0x2, R5 ;  /* 0x000000020e0c7824 */ /* 0x010fe200078e0205 */
[CC--:B------:R-:W-:Y:S01]  /*36850*/  IADD3 R4, P3, R5.reuse, R57.reuse, RZ ;  /* 0x0000003905047210 */ /* 0x0c0fe20007f7e0ff */
[----:B-1----:R-:W4:Y:S01]  /*36860*/  LDL.LU R19, [R1+0xf58] ;  /* 0x000f580001137983 */ /* 0x002f220000300800 */
[----:B------:R-:W1:Y:S01]  /*36870*/  LDC R14, c[0x0][0x248] ;  /* 0x00009200ff0e7b82 */ /* 0x000e620000000800 */
[----:B------:R-:W-:Y:S01]  /*36880*/  ULDC UR5, c[0x0][0x22c] ;  /* 0x00008b0000057ab9 */ /* 0x000fe20000000800 */
[----:B------:R-:W-:Y:S01]  /*36890*/  LEA.HI.X.SX32 R5, R5, R0, 0x1, P3 ;  /* 0x0000000005057211 */ /* 0x000fe200018f0eff */
[----:B0-----:R-:W-:Y:S01]  /*368a0*/  IMAD R13, R17, 0x2, R12 ;  /* 0x00000002110d7824 */ /* 0x001fe200078e020c */
[----:B------:R-:W-:-:S02]  /*368b0*/  IADD3 R6, P3, R12, R57, RZ ;  /* 0x000000390c067210 */ /* 0x000fc40007f7e0ff */
[----:B------:R-:W-:Y:S02]  /*368c0*/  PRMT R17, R55, 0x7772, RZ ;  /* 0x0000777237117816 */ /* 0x000fe400000000ff */
[-C--:B------:R-:W-:Y:S01]  /*368d0*/  LEA.HI.X.SX32 R7, R12, R0.reuse, 0x1, P3 ;  /* 0x000000000c077211 */ /* 0x080fe200018f0eff */
[----:B------:R0:W-:Y:S01]  /*368e0*/  @P4 STG.E.U8 desc[UR42][R4.64], R15 ;  /* 0x0000000f04004986 */ /* 0x0001e2000c10112a */
[CC--:B------:R-:W-:Y:S01]  /*368f0*/  IADD3 R12, P4, R13.reuse, R57.reuse, RZ ;  /* 0x000000390d0c7210 */ /* 0x0c0fe20007f9e0ff */
[----:B--2---:R-:W-:Y:S02]  /*36900*/  IMAD R3, R16, 0x2, R13 ;  /* 0x0000000210037824 */ /* 0x004fe400078e020d */
[----:B------:R1:W-:Y:S01]  /*36910*/  @P5 STG.E.U8 desc[UR42][R6.64], R17 ;  /* 0x0000001106005986 */ /* 0x0003e2000c10112a */
[----:B------:R-:W-:Y:S01]  /*36920*/  LEA.HI.X.SX32 R13, R13, R0, 0x1, P4 ;  /* 0x000000000d0d7211 */ /* 0x000fe200020f0eff */
[----:B------:R-:W2:Y:S01]  /*36930*/  LDC R16, c[0x0][0x248] ;  /* 0x00009200ff107b82 */ /* 0x000ea20000000800 */
[----:B------:R-:W-:Y:S01]  /*36940*/  IADD3 R2, P5, R3, R57, RZ ;  /* 0x0000003903027210 */ /* 0x000fe20007fbe0ff */
[----:B0-----:R-:W-:Y:S01]  /*36950*/  IMAD R5, R18, 0x2, R3 ;  /* 0x0000000212057824 */ /* 0x001fe200078e0203 */
[----:B------:R-:W-:-:S02]  /*36960*/  PRMT R15, R52, 0x7773, RZ ;  /* 0x00007773340f7816 */ /* 0x000fc400000000ff */
[----:B------:R-:W-:Y:S02]  /*36970*/  LEA.HI.X.SX32 R3, R3, R0, 0x1, P5 ;  /* 0x0000000003037211 */ /* 0x000fe400028f0eff */
[----:B------:R-:W-:Y:S01]  /*36980*/  ISETP.LT.AND P3, PT, R24, UR4, !P0 ;  /* 0x0000000418007c0c */ /* 0x000fe2000c761270 */
[----:B------:R-:W-:Y:S01]  /*36990*/  ULDC UR4, c[0x0][0x22c] ;  /* 0x00008b0000047ab9 */ /* 0x000fe20000000800 */
[----:B------:R0:W-:Y:S01]  /*369a0*/  @P6 STG.E.U8 desc[UR42][R12.64], R15 ;  /* 0x0000000f0c006986 */ /* 0x0001e2000c10112a */
[----:B------:R-:W-:Y:S01]  /*369b0*/  ISETP.LT.AND P4, PT, R23, UR4, !P0 ;  /* 0x0000000417007c0c */ /* 0x000fe2000c781270 */
[----:B------:R-:W-:Y:S01]  /*369c0*/  ULDC UR4, c[0x0][0x22c] ;  /* 0x00008b0000047ab9 */ /* 0x000fe20000000800 */
[----:B------:R-:W2:Y:S01]  /*369d0*/  LDC R18, c[0x0][0x248] ;  /* 0x00009200ff127b82 */ /* 0x000ea20000000800 */
[----:B------:R2:W-:Y:S01]  /*369e0*/  @P2 STG.E.U8 desc[UR42][R2.64], R53 ;  /* 0x0000003502002986 */ /* 0x0005e2000c10112a */
[----:B------:R-:W-:-:S03]  /*369f0*/  IADD3 R4, P2, R5, R57, RZ ;  /* 0x0000003905047210 */ /* 0x000fc60007f5e0ff */
[----:B------:R-:W4:Y:S01]  /*36a00*/  LDL.LU R23, [R1+0xf54] ;  /* 0x000f540001177983 */ /* 0x000f220000300800 */
[----:B------:R-:W-:Y:S01]  /*36a10*/  ISETP.LT.AND P5, PT, R22, UR4, !P0 ;  /* 0x0000000416007c0c */ /* 0x000fe2000c7a1270 */
[----:B------:R-:W-:Y:S01]  /*36a20*/  ULDC UR4, c[0x0][0x22c] ;  /* 0x00008b0000047ab9 */ /* 0x000fe20000000800 */
[----:B-1----:R-:W-:Y:S01]  /*36a30*/  IMAD R7, R14, 0x2, R5 ;  /* 0x000000020e077824 */ /* 0x002fe200078e0205 */
[----:B------:R-:W4:Y:S01]  /*36a40*/  LDL.LU R21, [R1+0xf50] ;  /* 0x000f500001157983 */ /* 0x000f220000300800 */
[----:B------:R-:W-:Y:S01]  /*36a50*/  LEA.HI.X.SX32 R5, R5, R0, 0x1, P2 ;  /* 0x0000000005057211 */ /* 0x000fe200010f0eff */
[----:B------:R-:W1:Y:S01]  /*36a60*/  LDC R17, c[0x0][0x248] ;  /* 0x00009200ff117b82 */ /* 0x000e620000000800 */
[----:B0-----:R-:W-:Y:S02]  /*36a70*/  PRMT R13, R54, 0x7773, RZ ;  /* 0x00007773360d7816 */ /* 0x001fe400000000ff */
[----:B------:R-:W-:Y:S02]  /*36a80*/  PRMT R55, R55, 0x7773, RZ ;  /* 0x0000777337377816 */ /* 0x000fe400000000ff */
[----:B------:R-:W-:-:S03]  /*36a90*/  PRMT R15, R60, 0x7770, RZ ;  /* 0x000077703c0f7816 */ /* 0x000fc600000000ff */
[----:B------:R-:W0:Y:S01]  /*36aa0*/  LDC R14, c[0x0][0x248] ;  /* 0x00009200ff0e7b82 */ /* 0x000e220000000800 */
[----:B---3--:R-:W-:Y:S01]  /*36ab0*/  ISETP.LT.AND P2, PT, R20, UR4, !P0 ;  /* 0x0000000414007c0c */ /* 0x008fe2000c741270 */
[----:B--2---:R-:W-:Y:S01]  /*36ac0*/  IMAD R3, R16, 0x2, R7 ;  /* 0x0000000210037824 */ /* 0x004fe200078e0207 */
[----:B------:R-:W2:Y:S01]  /*36ad0*/  LDL.LU R20, [R1+0xf4c] ;  /* 0x000f4c0001147983 */ /* 0x000ea20000300800 */
[CC--:B------:R-:W-:Y:S01]  /*36ae0*/  IADD3 R6, P6, R7.reuse, R57.reuse, RZ ;  /* 0x0000003907067210 */ /* 0x0c0fe20007fde0ff */
[----:B------:R-:W-:Y:S01]  /*36af0*/  ULDC UR4, c[0x0][0x22c] ;  /* 0x00008b0000047ab9 */ /* 0x000fe20000000800 */
[----:B------:R-:W-:Y:S01]  /*36b00*/  IMAD R12, R18, 0x2, R3 ;  /* 0x00000002120c7824 */ /* 0x000fe200078e0203 */
[----:B------:R3:W-:Y:S01]  /*36b10*/  @P3 STG.E.U8 desc[UR42][R4.64], R13 ;  /* 0x0000000d04003986 */ /* 0x0007e2000c10112a */
[-C--:B------:R-:W-:Y:S01]  /*36b20*/  LEA.HI.X.SX32 R7, R7, R0.reuse, 0x1, P6 ;  /* 0x0000000007077211 */ /* 0x080fe200030f0eff */
[----:B------:R-:W2:Y:S01]  /*36b30*/  LDC R16, c[0x0][0x248] ;  /* 0x00009200ff107b82 */ /* 0x000ea20000000800 */
[-C--:B------:R-:W-:Y:S01]  /*36b40*/  IADD3 R2, P6, R3, R57.reuse, RZ ;  /* 0x0000003903027210 */ /* 0x080fe20007fde0ff */
[----:B------:R-:W2:Y:S01]  /*36b50*/  LDL.LU R22, [R1+0xf48] ;  /* 0x000f480001167983 */ /* 0x000ea20000300800 */
[----:B----4-:R-:W-:Y:S01]  /*36b60*/  ISETP.LT.AND P3, PT, R19, UR4, !P0 ;  /* 0x0000000413007c0c */ /* 0x010fe2000c761270 */
[----:B------:R-:W-:Y:S01]  /*36b70*/  ULDC UR4, c[0x0][0x22c] ;  /* 0x00008b0000047ab9 */ /* 0x000fe20000000800 */
[-C--:B------:R-:W-:Y:S01]  /*36b80*/  LEA.HI.X.SX32 R3, R3, R0.reuse, 0x1, P6 ;  /* 0x0000000003037211 */ /* 0x080fe200030f0eff */
[----:B------:R4:W-:Y:S02]  /*36b90*/  @P4 STG.E.U8 desc[UR42][R6.64], R55 ;  /* 0x0000003706004986 */ /* 0x0009e4000c10112a */
[----:B------:R-:W2:Y:S01]  /*36ba0*/  LDC R19, c[0x0][0x248] ;  /* 0x00009200ff137b82 */ /* 0x000ea20000000800 */
[C---:B---3--:R-:W-:Y:S01]  /*36bb0*/  IADD3 R4, P6, R12.reuse, R57, RZ ;  /* 0x000000390c047210 */ /* 0x048fe20007fde0ff */
[----:B-1----:R-:W-:Y:S01]  /*36bc0*/  IMAD R13, R17, 0x2, R12 ;  /* 0x00000002110d7824 */ /* 0x002fe200078e020c */
[----:B------:R-:W-:Y:S01]  /*36bd0*/  PRMT R17, R61, 0x7770, RZ ;  /* 0x000077703d117816 */ /* 0x000fe200000000ff */
[----:B------:R-:W3:Y:S01]  /*36be0*/  LDL.LU R18, [R1+0xf44] ;  /* 0x000f440001127983 */ /* 0x000ee20000300800 */
[----:B------:R-:W-:-:S03]  /*36bf0*/  LEA.HI.X.SX32 R5, R12, R0, 0x1, P6 ;  /* 0x000000000c057211 */ /* 0x000fc600030f0eff */
[----:B------:R1:W-:Y:S04]  /*36c00*/  @P5 STG.E.U8 desc[UR42][R2.64], R15 ;  /* 0x0000000f02005986 */ /* 0x0003e8000c10112a */
[----:B------:R-:W3:Y:S04]  /*36c10*/  LDL.LU R24, [R1+0xf40] ;  /* 0x000f400001187983 */ /* 0x000ee80000300800 */
[----:B------:R1:W-:Y:S01]  /*36c20*/  @P2 STG.E.U8 desc[UR42][R4.64], R17 ;  /* 0x0000001104002986 */ /* 0x0003e2000c10112a */
[----:B------:R-:W-:Y:S01]  /*36c30*/  ISETP.LT.AND P4, PT, R23, UR4, !P0 ;  /* 0x0000000417007c0c */ /* 0x000fe2000c781270 */
[----:B------:R-:W-:Y:S01]  /*36c40*/  ULDC UR4, c[0x0][0x22c] ;  /* 0x00008b0000047ab9 */ /* 0x000fe20000000800 */
[----:B----4-:R-:W-:Y:S01]  /*36c50*/  IADD3 R6, P6, R13, R57, RZ ;  /* 0x000000390d067210 */ /* 0x010fe20007fde0ff */
[----:B0-----:R-:W-:Y:S01]  /*36c60*/  IMAD R12, R14, 0x2, R13 ;  /* 0x000000020e0c7824 */ /* 0x001fe200078e020d */
[----:B------:R-:W-:Y:S01]  /*36c70*/  ISETP.LT.AND P5, PT, R21, UR4, !P0 ;  /* 0x0000000415007c0c */ /* 0x000fe2000c7a1270 */
[----:B------:R-:W-:Y:S01]  /*36c80*/  ULDC UR4, c[0x0][0x22c] ;  /* 0x00008b0000047ab9 */ /* 0x000fe20000000800 */
[----:B------:R-:W0:Y:S01]  /*36c90*/  LDC R21, c[0x0][0x248] ;  /* 0x00009200ff157b82 */ /* 0x000e220000000800 */
[----:B------:R-:W-:-:S02]  /*36ca0*/  LEA.HI.X.SX32 R7, R13, R0, 0x1, P6 ;  /* 0x000000000d077211 */ /* 0x000fc400030f0eff */
[----:B-1----:R-:W-:Y:S02]  /*36cb0*/  PRMT R15, R62, 0x7770, RZ ;  /* 0x000077703e0f7816 */ /* 0x002fe400000000ff */
[----:B------:R-:W-:-:S03]  /*36cc0*/  PRMT R17, R60, 0x7771, RZ ;  /* 0x000077713c117816 */ /* 0x000fc600000000ff */
[----:B------:R-:W1:Y:S08]  /*36cd0*/  LDC R23, c[0x0][0x248] ;  /* 0x00009200ff177b82 */ /* 0x000e700000000800 */
[----:B------:R-:W4:Y:S01]  /*36ce0*/  LDC R14, c[0x0][0x248] ;  /* 0x00009200ff0e7b82 */ /* 0x000f220000000800 */
[----:B--2---:R-:W-:Y:S01]  /*36cf0*/  ISETP.LT.AND P2, PT, R20, UR4, !P0 ;  /* 0x0000000414007c0c */ /* 0x004fe2000c741270 */
[----:B------:R-:W-:Y:S01]  /*36d00*/  IMAD R13, R19, 0x2, R12 ;  /* 0x00000002130d7824 */ /* 0x000fe200078e020c */
[----:B------:R-:W2:Y:S01]  /*36d10*/  LDL.LU R20, [R1+0xf3c] ;  /* 0x000f3c0001147983 */ /* 0x000ea20000300800 */
[----:B------:R-:W-:Y:S01]  /*36d20*/  IADD3 R2, P6, R12, R57, RZ ;  /* 0x000000390c027210 */ /* 0x000fe20007fde0ff */
[----:B------:R-:W-:-:S03]  /*36d30*/  ULDC UR4, c[0x0][0x22c] ;  /* 0x00008b0000047ab9 */ /* 0x000fc60000000800 */
[-C--:B------:R-:W-:Y:S01]  /*36d40*/  LEA.HI.X.SX32 R3, R12, R0.reuse, 0x1, P6 ;  /* 0x000000000c037211 */ /* 0x080fe200030f0eff */
[----:B------:R-:W-:Y:S01]  /*36d50*/  IMAD R12, R16, 0x2, R13 ;  /* 0x00000002100c7824 */ /* 0x000fe200078e020d */
[CC--:B------:R-:W-:Y:S01]  /*36d60*/  IADD3 R4, P6, R13.reuse, R57.reuse, RZ ;  /* 0x000000390d047210 */ /* 0x0c0fe20007fde0ff */
[----:B------:R0:W-:Y:S03]  /*36d70*/  @P3 STG.E.U8 desc[UR42][R6.64], R15 ;  /* 0x0000000f06003986 */ /* 0x0001e6000c10112a */
[----:B------:R-:W-:Y:S02]  /*36d80*/  LEA.HI.X.SX32 R5, R13, R0, 0x1, P6 ;  /* 0x000000000d057211 */ /* 0x000fe400030f0eff */
[----:B------:R-:W-:Y:S02]  /*36d90*/  PRMT R19, R63, 0x7770, RZ ;  /* 0x000077703f137816 */ /* 0x000fe400000000ff */
[----:B0-----:R-:W-:-:S02]  /*36da0*/  IADD3 R6, P6, R12, R57, RZ ;  /* 0x000000390c067210 */ /* 0x001fc40007fde0ff */
[----:B------:R-:W-:Y:S02]  /*36db0*/  PRMT R15, R61, 0x7771, RZ ;  /* 0x000077713d0f7816 */ /* 0x000fe400000000ff */
[----:B------:R-:W-:Y:S01]  /*36dc0*/  LEA.HI.X.SX32 R7, R12, R0, 0x1, P6 ;  /* 0x000000000c077211 */ /* 0x000fe200030f0eff */
[----:B------:R-:W-:Y:S01]  /*36dd0*/  IMAD R12, R21, 0x2, R12 ;  /* 0x00000002150c7824 */ /* 0x000fe200078e020c */
[----:B------:R-:W-:Y:S01]  /*36de0*/  ISETP.LT.AND P3, PT, R22, UR4, !P0 ;  /* 0x0000000416007c0c */ /* 0x000fe2000c761270 */
[----:B------:R0:W-:Y:S01]  /*36df0*/  @P4 STG.E.U8 desc[UR42][R2.64], R19 ;  /* 0x0000001302004986 */ /* 0x0001e2000c10112a */
[----:B------:R-:W-:Y:S01]  /*36e00*/  ULDC UR4, c[0x0][0x22c] ;  /* 0x00008b0000047ab9 */ /* 0x000fe20000000800 */
[----:B------:R-:W4:Y:S01]  /*36e10*/  LDC R21, c[0x0][0x248] ;  /* 0x00009200ff157b82 */ /* 0x000f220000000800 */
[----:B---3--:R-:W-:Y:S01]  /*36e20*/  ISETP.LT.AND P4, PT, R18, UR4, !P0 ;  /* 0x0000000412007c0c */ /* 0x008fe2000c781270 */
[----:B------:R3:W-:Y:S01]  /*36e30*/  @P5 STG.E.U8 desc[UR42][R4.64], R17 ;  /* 0x0000001104005986 */ /* 0x0007e2000c10112a */
[----:B------:R-:W-:-:S03]  /*36e40*/  ULDC UR4, c[0x0][0x22c] ;  /* 0x00008b0000047ab9 */ /* 0x000fc60000000800 */
[----:B------:R4:W-:Y:S01]  /*36e50*/  @P2 STG.E.U8 desc[UR42][R6.64], R15 ;  /* 0x0000000f06002986 */ /* 0x0009e2000c10112a */
[----:B------:R-:W-:Y:S01]  /*36e60*/  ISETP.LT.AND P5, PT, R24, UR4, !P0 ;  /* 0x0000000418007c0c */ /* 0x000fe2000c7a1270 */
[----:B------:R-:W-:Y:S02]  /*36e70*/  ULDC UR4, c[0x0][0x22c] ;  /* 0x00008b0000047ab9 */ /* 0x000fe40000000800 */
[----:B------:R-:W4:Y:S01]  /*36e80*/  LDL.LU R22, [R1+0xf38] ;  /* 0x000f380001167983 */ /* 0x000f220000300800 */
[C---:B0-----:R-:W-:Y:S01]  /*36e90*/  IADD3 R2, P2, R12.reuse, R57, RZ ;  /* 0x000000390c027210 */ /* 0x041fe20007f5e0ff */
[----:B------:R-:W0:Y:S02]  /*36ea0*/  LDC R19, c[0x0][0x248] ;  /* 0x00009200ff137b82 */ /* 0x000e240000000800 */
[----:B------:R-:W4:Y:S01]  /*36eb0*/  LDL.LU R18, [R1+0xf34] ;  /* 0x000f340001127983 */ /* 0x000f220000300800 */
[----:B------:R-:W-:-:S03]  /*36ec0*/  LEA.HI.X.SX32 R3, R12, R0, 0x1, P2 ;  /* 0x000000000c037211 */ /* 0x000fc600010f0eff */
[----:B------:R-:W4:Y:S01]  /*36ed0*/  LDL.LU R16, [R1+0xf30] ;  /* 0x000f300001107983 */ /* 0x000f220000300800 */
[----:B--2---:R-:W-:Y:S01]  /*36ee0*/  ISETP.LT.AND P2, PT, R20, UR4, !P0 ;  /* 0x0000000414007c0c */ /* 0x004fe2000c741270 */
[----:B-1----:R-:W-:Y:S02]  /*36ef0*/  IMAD R13, R23, 0x2, R12 ;  /* 0x00000002170d7824 */ /* 0x002fe400078e020c */
[----:B------:R-:W2:Y:S01]  /*36f00*/  LDL.LU R20, [R1+0xf2c] ;  /* 0x000f2c0001147983 */ /* 0x000ea20000300800 */
[----:B---3--:R-:W-:Y:S01]  /*36f10*/  PRMT R17, R62, 0x7771, RZ ;  /* 0x000077713e117816 */ /* 0x008fe200000000ff */
[----:B------:R-:W-:Y:S01]  /*36f20*/  ULDC UR4, c[0x0][0x22c] ;  /* 0x00008b0000047ab9 */ /* 0x000fe20000000800 */
[-C--:B------:R-:W-:Y:S01]  /*36f30*/  IADD3 R4, P6, R13, R57.reuse, RZ ;  /* 0x000000390d047210 */ /* 0x080fe20007fde0ff */
[----:B----4-:R-:W-:Y:S01]  /*36f40*/  IMAD R12, R14, 0x2, R13 ;  /* 0x000000020e0c7824 */ /* 0x010fe200078e020d */
[----:B------:R-:W-:Y:S01]  /*36f50*/  PRMT R15, R63, 0x7771, RZ ;  /* 0x000077713f0f7816 */ /* 0x000fe200000000ff */
[----:B------:R1:W-:Y:S01]  /*36f60*/  @P3 STG.E.U8 desc[UR42][R2.64], R17 ;  /* 0x0000001102003986 */ /* 0x0003e2000c10112a */
[----:B------:R-:W-:Y:S01]  /*36f70*/  LEA.HI.X.SX32 R5, R13, R0, 0x1, P6 ;  /* 0x000000000d057211 */ /* 0x000fe200030f0eff */
[----:B------:R-:W3:Y:S02]  /*36f80*/  LDC R14, c[0x0][0x248] ;  /* 0x00009200ff0e7b82 */ /* 0x000ee40000000800 */
[----:B------:R-:W4:Y:S04]  /*36f90*/  LDL.LU R24, [R1+0xf28] ;  /* 0x000f280001187983 */ /* 0x000f280000300800 */
[----:B------:R2:W-:Y:S01]  /*36fa0*/  @P4 STG.E.U8 desc[UR42][R4.64], R15 ;  /* 0x0000000f04004986 */ /* 0x0005e2000c10112a */
[----:B------:R-:W-:-:S02]  /*36fb0*/  IADD3 R6, P4, R12, R57, RZ ;  /* 0x000000390c067210 */ /* 0x000fc40007f9e0ff */
[----:B------:R-:W-:Y:S01]  /*36fc0*/  PRMT R13, R60, 0x7772, RZ ;  /* 0x000077723c0d7816 */ /* 0x000fe200000000ff */
[----:B------:R-:W4:Y:S01]  /*36fd0*/  LDL.LU R23, [R1+0xf24] ;  /* 0x000f240001177983 */ /* 0x000f220000300800 */
[----:B------:R-:W-:Y:S01]  /*36fe0*/  LEA.HI.X.SX32 R7, R12, R0, 0x1, P4 ;  /* 0x000000000c077211 */ /* 0x000fe200020f0eff */
[----:B0-----:R-:W-:Y:S01]  /*36ff0*/  IMAD R12, R19, 0x2, R12 ;  /* 0x00000002130c7824 */ /* 0x001fe200078e020c */
[----:B-1----:R-:W0:Y:S03]  /*37000*/  LDC R17, c[0x0][0x248] ;  /* 0x00009200ff117b82 */ /* 0x002e260000000800 */
[----:B------:R-:W-:Y:S01]  /*37010*/  @P5 STG.E.U8 desc[UR42][R6.64], R13 ;  /* 0x0000000d06005986 */ /* 0x000fe2000c10112a */
[----:B------:R-:W-:Y:S02]  /*37020*/  IADD3 R2, P5, R12, R57, RZ ;  /* 0x000000390c027210 */ /* 0x000fe40007fbe0ff */
[----:B------:R-:W-:-:S02]  /*37030*/  PRMT R19, R61, 0x7772, RZ ;  /* 0x000077723d137816 */ /* 0x000fc400000000ff */
[----:B------:R-:W-:Y:S02]  /*37040*/  LEA.HI.X.SX32 R3, R12, R0, 0x1, P5 ;  /* 0x000000000c037211 */ /* 0x000fe400028f0eff */
[----:B------:R-:W-:Y:S01]  /*37050*/  ISETP.LT.AND P3, PT, R22, UR4, !P0 ;  /* 0x0000000416007c0c */ /* 0x000fe2000c761270 */
[----:B------:R-:W-:Y:S01]  /*37060*/  ULDC UR4, c[0x0][0x22c] ;  /* 0x00008b0000047ab9 */ /* 0x000fe20000000800 */
[----:B------:R-:W4:Y:S01]  /*37070*/  LDL.LU R22, [R1+0xf20] ;  /* 0x000f200001167983 */ /* 0x000f220000300800 */
[----:B------:R-:W-:Y:S01]  /*37080*/  ISETP.LT.AND P6, PT, R18, UR4, !P0 ;  /* 0x0000000412007c0c */ /* 0x000fe2000c7c1270 */
[----:B------:R-:W-:Y:S02]  /*37090*/  ULDC UR4, c[0x0][0x22c] ;  /* 0x00008b0000047ab9 */ /* 0x000fe40000000800 */
[----:B------:R1:W-:Y:S01]  /*370a0*/  @P2 STG.E.U8 desc[UR42][R2.64], R19 ;  /* 0x0000001302002986 */ /* 0x0003e2000c10112a */
[----:B------:R-:W0:Y:S01]  /*370b0*/  LDC R18, c[0x0][0x248] ;  /* 0x00009200ff127b82 */ /* 0x000e220000000800 */
[----:B--2---:R-:W-:-:S02]  /*370c0*/  ISETP.LT.AND P2, PT, R20, UR4, !P0 ;  /* 0x0000000414007c0c */ /* 0x004fc4000c741270 */
[----:B------:R-:W-:Y:S01]  /*370d0*/  ISETP.LT.AND P4, PT, R16, UR5, !P0 ;  /* 0x0000000510007c0c */ /* 0x000fe2000c781270 */
[----:B------:R-:W2:Y:S04]  /*370e0*/  LDL.LU R20, [R1+0xf1c] ;  /* 0x000f1c0001147983 */ /* 0x000ea80000300800 */
[----:B------:R-:W4:Y:S01]  /*370f0*/  LDC R16, c[0x0][0x248] ;  /* 0x00009200ff107b82 */ /* 0x000f220000000800 */
[----:B------:R-:W-:Y:S01]  /*37100*/  IMAD R5, R21, 0x2, R12 ;  /* 0x0000000215057824 */ /* 0x000fe200078e020c */
[----:B------:R-:W-:Y:S01]  /*37110*/  PRMT R15, R62, 0x7772, RZ ;  /* 0x000077723e0f7816 */ /* 0x000fe200000000ff */
[----:B------:R-:W-:Y:S01]  /*37120*/  ULDC UR4, c[0x0][0x22c] ;  /* 0x00008b0000047ab9 */ /* 0x000fe20000000800 */
[----:B------:R-:W-:Y:S01]  /*37130*/  PRMT R61, R61, 0x7773, RZ ;  /* 0x000077733d3d7816 */ /* 0x000fe200000000ff */
[----:B---3--:R-:W-:Y:S01]  /*37140*/  IMAD R12, R14, 0x2, R5 ;  /* 0x000000020e0c7824 */ /* 0x008fe200078e0205 */
[CC--:B------:R-:W-:Y:S01]  /*37150*/  IADD3 R4, P5, R5.reuse, R57.reuse, RZ ;  /* 0x0000003905047210 */ /* 0x0c0fe20007fbe0ff */
[----:B-1----:R-:W3:Y:S01]  /*37160*/  LDL.LU R19, [R1+0xf18] ;  /* 0x000f180001137983 */ /* 0x002ee20000300800 */
        /* <DEDUP_REMOVED lines=9> */
[----:B----4-:R-:W-:Y:S02]  /*37200*/  IMAD R3, R16, 0x2, R13 ;  /* 0x0000000210037824 */ /* 0x010fe400078e020d */
[----:B------:R1:W-:Y:S01]  /*37210*/  @P6 STG.E.U8 desc[UR42][R6.64], R17 ;  /* 0x0000001106006986 */ /* 0x0003e2000c10112a */
[----:B------:R-:W-:Y:S01]  /*37220*/  LEA.HI.X.SX32 R13, R13, R0, 0x1, P5 ;  /* 0x000000000d0d7211 */ /* 0x000fe200028f0eff */
[----:B------:R-:W4:Y:S01]  /*37230*/  LDC R16, c[0x0][0x248] ;  /* 0x00009200ff107b82 */ /* 0x000f220000000800 */
        /* <DEDUP_REMOVED lines=9> */
[----:B------:R-:W4:Y:S01]  /*372d0*/  LDC R18, c[0x0][0x248] ;  /* 0x00009200ff127b82 */ /* 0x000f220000000800 */
[----:B------:R4:W-:Y:S01]  /*372e0*/  @P2 STG.E.U8 desc[UR42][R2.64], R61 ;  /* 0x0000003d02002986 */ /* 0x0009e2000c10112a */
[----:B------:R-:W-:-:S03]  /*372f0*/  IADD3 R4, P2, R5, R57, RZ ;  /* 0x0000003905047210 */ /* 0x000fc60007f5e0ff */
[----:B------:R-:W3:Y:S01]  /*37300*/  LDL.LU R23, [R1+0xf14] ;  /* 0x000f140001177983 */ /* 0x000ee20000300800 */
[----:B------:R-:W-:Y:S01]  /*37310*/  ISETP.LT.AND P4, PT, R22, UR4, !P0 ;  /* 0x0000000416007c0c */ /* 0x000fe2000c781270 */
[----:B------:R-:W-:Y:S01]  /*37320*/  ULDC UR4, c[0x0][0x22c] ;  /* 0x00008b0000047ab9 */ /* 0x000fe20000000800 */
[----:B-1----:R-:W-:Y:S01]  /*37330*/  IMAD R7, R14, 0x2, R5 ;  /* 0x000000020e077824 */ /* 0x002fe200078e0205 */
[----:B------:R-:W3:Y:S01]  /*37340*/  LDL.LU R21, [R1+0xf10] ;  /* 0x000f100001157983 */ /* 0x000ee20000300800 */
[----:B------:R-:W-:Y:S01]  /*37350*/  LEA.HI.X.SX32 R5, R5, R0, 0x1, P2 ;  /* 0x0000000005057211 */ /* 0x000fe200010f0eff */
[----:B------:R-:W1:Y:S01]  /*37360*/  LDC R17, c[0x0][0x248] ;  /* 0x00009200ff117b82 */ /* 0x000e620000000800 */
[----:B0-----:R-:W-:Y:S02]  /*37370*/  PRMT R13, R62, 0x7773, RZ ;  /* 0x000077733e0d7816 */ /* 0x001fe400000000ff */
[----:B------:R-:W-:Y:S02]  /*37380*/  PRMT R63, R63, 0x7773, RZ ;  /* 0x000077733f3f7816 */ /* 0x000fe400000000ff */
[----:B------:R-:W-:-:S03]  /*37390*/  PRMT R15, R64, 0x7770, RZ ;  /* 0x00007770400f7816 */ /* 0x000fc600000000ff */
[----:B------:R-:W0:Y:S01]  /*373a0*/  LDC R14, c[0x0][0x248] ;  /* 0x00009200ff0e7b82 */ /* 0x000e220000000800 */
[----:B--2---:R-:W-:Y:S01]  /*373b0*/  ISETP.LT.AND P2, PT, R20, UR4, !P0 ;  /* 0x0000000414007c0c */ /* 0x004fe2000c741270 */
[----:B----4-:R-:W-:Y:S01]  /*373c0*/  IMAD R3, R16, 0x2, R7 ;  /* 0x0000000210037824 */ /* 0x010fe200078e0207 */
        /* <DEDUP_REMOVED lines=9> */
[----:B---3--:R-:W-:Y:S01]  /*37460*/  ISETP.LT.AND P3, PT, R19, UR4, !P0 ;  /* 0x0000000413007c0c */ /* 0x008fe2000c761270 */
[----:B------:R-:W-:Y:S01]  /*37470*/  ULDC UR4, c[0x0][0x22c] ;  /* 0x00008b0000047ab9 */ /* 0x000fe20000000800 */
[-C--:B------:R-:W-:Y:S01]  /*37480*/  LEA.HI.X.SX32 R3, R3, R0.reuse, 0x1, P6 ;  /* 0x0000000003037211 */ /* 0x080fe200030f0eff */
[----:B------:R3:W-:Y:S02]  /*37490*/  @P5 STG.E.U8 desc[UR42][R6.64], R63 ;  /* 0x0000003f06005986 */ /* 0x0007e4000c10112a */
[----:B------:R-:W2:Y:S01]  /*374a0*/  LDC R19, c[0x0][0x248] ;  /* 0x00009200ff137b82 */ /* 0x000ea20000000800 */
[C---:B----4-:R-:W-:Y:S01]  /*374b0*/  IADD3 R4, P6, R12.reuse, R57, RZ ;  /* 0x000000390c047210 */ /* 0x050fe20007fde0ff */
[----:B-1----:R-:W-:Y:S01]  /*374c0*/  IMAD R13, R17, 0x2, R12 ;  /* 0x00000002110d7824 */ /* 0x002fe200078e020c */
[----:B------:R-:W-:Y:S01]  /*374d0*/  PRMT R17, R65, 0x7770, RZ ;  /* 0x0000777041117816 */ /* 0x000fe200000000ff */
[----:B------:R-:W4:Y:S01]  /*374e0*/  LDL.LU R18, [R1+0xf04] ;  /* 0x000f040001127983 */ /* 0x000f220000300800 */
[----:B------:R-:W-:-:S03]  /*374f0*/  LEA.HI.X.SX32 R5, R12, R0, 0x1, P6 ;  /* 0x000000000c057211 */ /* 0x000fc600030f0eff */
[----:B------:R1:W-:Y:S04]  /*37500*/  @P4 STG.E.U8 desc[UR42][R2.64], R15 ;  /* 0x0000000f02004986 */ /* 0x0003e8000c10112a */
[----:B------:R-:W4:Y:S04]  /*37510*/  LDL.LU R24, [R1+0xf00] ;  /* 0x000f000001187983 */ /* 0x000f280000300800 */
[----:B------:R1:W-:Y:S01]  /*37520*/  @P2 STG.E.U8 desc[UR42][R4.64], R17 ;  /* 0x0000001104002986 */ /* 0x0003e2000c10112a */
[----:B------:R-:W-:Y:S01]  /*37530*/  ISETP.LT.AND P5, PT, R23, UR4, !P0 ;  /* 0x0000000417007c0c */ /* 0x000fe2000c7a1270 */
[----:B------:R-:W-:Y:S01]  /*37540*/  ULDC UR4, c[0x0][0x22c] ;  /* 0x00008b0000047ab9 */ /* 0x000fe20000000800 */
[----:B---3--:R-:W-:Y:S01]  /*37550*/  IADD3 R6, P6, R13, R57, RZ ;  /* 0x000000390d067210 */ /* 0x008fe20007fde0ff */
        /* <DEDUP_REMOVED lines=8> */
[----:B------:R-:W3:Y:S01]  /*375e0*/  LDC R14, c[0x0][0x248] ;  /* 0x00009200ff0e7b82 */ /* 0x000ee20000000800 */
        /* <DEDUP_REMOVED lines=18> */
[----:B------:R-:W3:Y:S01]  /*37710*/  LDC R21, c[0x0][0x248] ;  /* 0x00009200ff157b82 */ /* 0x000ee20000000800 */
[----:B----4-:R-:W-:Y:S01]  /*37720*/  ISETP.LT.AND P5, PT, R18, UR4, !P0 ;  /* 0x0000000412007c0c */ /* 0x010fe2000c7a1270 */
[----:B------:R4:W-:Y:S01]  /*37730*/  @P4 STG.E.U8 desc[UR42][R4.64], R17 ;  /* 0x0000001104004986 */ /* 0x0009e2000c10112a */
[----:B------:R-:W-:-:S03]  /*37740*/  ULDC UR4, c[0x0][0x22c] ;  /* 0x00008b0000047ab9 */ /* 0x000fc60000000800 */
[----:B------:R3:W-:Y:S01]  /*37750*/  @P2 STG.E.U8 desc[UR42][R6.64], R15 ;  /* 0x0000000f06002986 */ /* 0x0007e2000c10112a */
[----:B------:R-:W-:Y:S01]  /*37760*/  ISETP.LT.AND P4, PT, R24, UR4, !P0 ;  /* 0x0000000418007c0c */ /* 0x000fe2000c781270 */
[----:B------:R-:W-:Y:S02]  /*37770*/  ULDC UR4, c[0x0][0x22c] ;  /* 0x00008b0000047ab9 */ /* 0x000fe40000000800 */
[----:B------:R-:W3:Y:S01]  /*37780*/  LDL.LU R22, [R1+0xef8] ;  /* 0x000ef80001167983 */ /* 0x000ee20000300800 */
[C---:B0-----:R-:W-:Y:S01]  /*37790*/  IADD3 R2, P2, R12.reuse, R57, RZ ;  /* 0x000000390c027210 */ /* 0x041fe20007f5e0ff */
[----:B------:R-:W0:Y:S02]  /*377a0*/  LDC R19, c[0x0][0x248] ;  /* 0x00009200ff137b82 */ /* 0x000e240000000800 */
[----:B------:R-:W3:Y:S01]  /*377b0*/  LDL.LU R18, [R1+0xef4] ;  /* 0x000ef40001127983 */ /* 0x000ee20000300800 */
[----:B------:R-:W-:-:S03]  /*377c0*/  LEA.HI.X.SX32 R3, R12, R0, 0x1, P2 ;  /* 0x000000000c037211 */ /* 0x000fc600010f0eff */
[----:B------:R-:W3:Y:S01]  /*377d0*/  LDL.LU R16, [R1+0xef0] ;  /* 0x000ef00001107983 */ /* 0x000ee20000300800 */
[----:B--2---:R-:W-:Y:S01]  /*377e0*/  ISETP.LT.AND P2, PT, R20, UR4, !P0 ;  /* 0x0000000414007c0c */ /* 0x004fe2000c741270 */
[----:B-1----:R-:W-:Y:S02]  /*377f0*/  IMAD R13, R23, 0x2, R12 ;  /* 0x00000002170d7824 */ /* 0x002fe400078e020c */
[----:B------:R-:W2:Y:S01]  /*37800*/  LDL.LU R20, [R1+0xeec] ;  /* 0x000eec0001147983 */ /* 0x000ea20000300800 */
[----:B----4-:R-:W-:Y:S01]  /*37810*/  PRMT R17, R66, 0x7771, RZ ;  /* 0x0000777142117816 */ /* 0x010fe200000000ff */
[----:B------:R-:W-:Y:S01]  /*37820*/  ULDC UR4, c[0x0][0x22c] ;  /* 0x00008b0000047ab9 */ /* 0x000fe20000000800 */
[-C--:B------:R-:W-:Y:S01]  /*37830*/  IADD3 R4, P6, R13, R57.reuse, RZ ;  /* 0x000000390d047210 */ /* 0x080fe20007fde0ff */
[----:B---3--:R-:W-:Y:S01]  /*37840*/  IMAD R12, R14, 0x2, R13 ;  /* 0x000000020e0c7824 */ /* 0x008fe200078e020d */
        /* <DEDUP_REMOVED lines=22> */
[----:B------:R-:W4:Y:S01]  /*379b0*/  LDC R18, c[0x0][0x248] ;  /* 0x00009200ff127b82 */ /* 0x000f220000000800 */
[----:B--2---:R-:W-:-:S02]  /*379c0*/  ISETP.LT.AND P2, PT, R20, UR4, !P0 ;  /* 0x0000000414007c0c */ /* 0x004fc4000c741270 */
[----:B------:R-:W-:Y:S01]  /*379d0*/  ISETP.LT.AND P6, PT, R16, UR5, !P0 ;  /* 0x0000000510007c0c */ /* 0x000fe2000c7c1270 */
[----:B------:R-:W2:Y:S04]  /*379e0*/  LDL.LU R20, [R1+0xedc] ;  /* 0x000edc0001147983 */ /* 0x000ea80000300800 */
[----:B------:R-:W4:Y:S01]  /*379f0*/  LDC R16, c[0x0][0x248] ;  /* 0x00009200ff107b82 */ /* 0x000f220000000800 */
[----:B------:R-:W-:Y:S01]  /*37a00*/  IMAD R5, R21, 0x2, R12 ;  /* 0x0000000215057824 */ /* 0x000fe200078e020c */
[----:B------:R-:W-:Y:S01]  /*37a10*/  PRMT R15, R66, 0x7772, RZ ;  /* 0x00007772420f7816 */ /* 0x000fe200000000ff */
[----:B------:R-:W-:Y:S01]  /*37a20*/  ULDC UR4, c[0x0][0x22c] ;  /* 0x00008b0000047ab9 */ /* 0x000fe20000000800 */
[----:B-1----:R-:W2:Y:S01]  /*37a30*/  LDL.LU R19, [R1+0xed8] ;  /* 0x000ed80001137983 */ /* 0x002ea20000300800 */
[----:B---3--:R-:W-:Y:S01]  /*37a40*/  IMAD R12, R14, 0x2, R5 ;  /* 0x000000020e0c7824 */ /* 0x008fe200078e0205 */
[CC--:B------:R-:W-:Y:S01]  /*37a50*/  IADD3 R4, P4, R5.reuse, R57.reuse, RZ ;  /* 0x0000003905047210 */ /* 0x0c0fe20007f9e0ff */
[----:B------:R-:W-:Y:S01]  /*37a60*/  ULDC UR5, c[0x0][0x22c] ;  /* 0x00008b0000057ab9 */ /* 0x000fe20000000800 */
[----:B------:R-:W1:Y:S02]  /*37a70*/  LDC R14, c[0x0][0x248] ;  /* 0x00009200ff0e7b82 */ /* 0x000e640000000800 */
[----:B------:R-:W-:Y:S01]  /*37a80*/  LEA.HI.X.SX32 R5, R5, R0, 0x1, P4 ;  /* 0x0000000005057211 */ /* 0x000fe200020f0eff */
[----:B0-----:R-:W-:Y:S01]  /*37a90*/  IMAD R13, R17, 0x2, R12 ;  /* 0x00000002110d7824 */ /* 0x001fe200078e020c */
[----:B------:R-:W-:-:S02]  /*37aa0*/  IADD3 R6, P4, R12, R57, RZ ;  /* 0x000000390c067210 */ /* 0x000fc40007f9e0ff */
[----:B------:R-:W-:Y:S02]  /*37ab0*/  PRMT R17, R67, 0x7772, RZ ;  /* 0x0000777243117816 */ /* 0x000fe400000000ff */
[-C--:B------:R-:W-:Y:S01]  /*37ac0*/  LEA.HI.X.SX32 R7, R12, R0.reuse, 0x1, P4 ;  /* 0x000000000c077211 */ /* 0x080fe200020f0eff */
[----:B------:R0:W-:Y:S01]  /*37ad0*/  @P3 STG.E.U8 desc[UR42][R4.64], R15 ;  /* 0x0000000f04003986 */ /* 0x0001e2000c10112a */
[-C--:B------:R-:W-:Y:S01]  /*37ae0*/  IADD3 R12, P4, R13, R57.reuse, RZ ;  /* 0x000000390d0c7210 */ /* 0x080fe20007f9e0ff */
[----:B----4-:R-:W-:Y:S02]  /*37af0*/  IMAD R3, R16, 0x2, R13 ;  /* 0x0000000210037824 */ /* 0x010fe400078e020d */
[----:B------:R3:W-:Y:S01]  /*37b00*/  @P5 STG.E.U8 desc[UR42][R6.64], R17 ;  /* 0x0000001106005986 */ /* 0x0007e2000c10112a */
[----:B------:R-:W-:Y:S01]  /*37b10*/  ISETP.LT.AND P3, PT, R24, UR4, !P0 ;  /* 0x0000000418007c0c */ /* 0x000fe2000c761270 */
[----:B------:R-:W-:Y:S01]  /*37b20*/  ULDC UR4, c[0x0][0x22c] ;  /* 0x00008b0000047ab9 */ /* 0x000fe20000000800 */
[----:B------:R-:W-:Y:S01]  /*37b30*/  PRMT R65, R65, 0x7773, RZ ;  /* 0x0000777341417816 */ /* 0x000fe200000000ff */
[----:B------:R-:W4:Y:S01]  /*37b40*/  LDC R16, c[0x0][0x248] ;  /* 0x00009200ff107b82 */ /* 0x000f220000000800 */
[----:B------:R-:W-:Y:S01]  /*37b50*/  IADD3 R2, P5, R3, R57, RZ ;  /* 0x0000003903027210 */ /* 0x000fe20007fbe0ff */
[----:B0-----:R-:W-:Y:S01]  /*37b60*/  IMAD R5, R18, 0x2, R3 ;  /* 0x0000000212057824 */ /* 0x001fe200078e0203 */
[----:B------:R-:W-:-:S02]  /*37b70*/  LEA.HI.X.SX32 R13, R13, R0, 0x1, P4 ;  /* 0x000000000d0d7211 */ /* 0x000fc400020f0eff */
[----:B------:R-:W-:Y:S02]  /*37b80*/  PRMT R15, R64, 0x7773, RZ ;  /* 0x00007773400f7816 */ /* 0x000fe400000000ff */
[----:B------:R-:W-:Y:S01]  /*37b90*/  LEA.HI.X.SX32 R3, R3, R0, 0x1, P5 ;  /* 0x0000000003037211 */ /* 0x000fe200028f0eff */
[----:B------:R-:W0:Y:S01]  /*37ba0*/  LDC R18, c[0x0][0x248] ;  /* 0x00009200ff127b82 */ /* 0x000e220000000800 */
[----:B------:R-:W-:Y:S01]  /*37bb0*/  ISETP.LT.AND P4, PT, R23, UR4, !P0 ;  /* 0x0000000417007c0c */ /* 0x000fe2000c781270 */
[----:B------:R-:W-:Y:S01]  /*37bc0*/  ULDC UR4, c[0x0][0x22c] ;  /* 0x00008b0000047ab9 */ /* 0x000fe20000000800 */
[----:B------:R-:W4:Y:S01]  /*37bd0*/  LDL.LU R23, [R1+0xed4] ;  /* 0x000ed40001177983 */ /* 0x000f220000300800 */
[----:B------:R-:W-:Y:S01]  /*37be0*/  ISETP.LT.AND P5, PT, R22, UR4, !P0 ;  /* 0x0000000416007c0c */ /* 0x000fe2000c7a1270 */
[----:B------:R-:W-:Y:S02]  /*37bf0*/  ULDC UR4, c[0x0][0x22c] ;  /* 0x00008b0000047ab9 */ /* 0x000fe40000000800 */
[----:B------:R-:W-:Y:S01]  /*37c00*/  @P6 STG.E.U8 desc[UR42][R12.64], R15 ;  /* 0x0000000f0c006986 */ /* 0x000fe2000c10112a */
[----:B---3--:R-:W3:Y:S03]  /*37c10*/  LDC R17, c[0x0][0x248] ;  /* 0x00009200ff117b82 */ /* 0x008ee60000000800 */
[----:B------:R4:W-:Y:S01]  /*37c20*/  @P2 STG.E.U8 desc[UR42][R2.64], R65 ;  /* 0x0000004102002986 */ /* 0x0009e2000c10112a */
[----:B------:R-:W-:-:S03]  /*37c30*/  IADD3 R4, P2, R5, R57, RZ ;  /* 0x0000003905047210 */ /* 0x000fc60007f5e0ff */
[----:B------:R-:W3:Y:S01]  /*37c40*/  LDL.LU R22, [R1+0xed0] ;  /* 0x000ed00001167983 */ /* 0x000ee20000300800 */
[----:B-1----:R-:W-:Y:S01]  /*37c50*/  IMAD R7, R14, 0x2, R5 ;  /* 0x000000020e077824 */ /* 0x002fe200078e0205 */
[-C--:B------:R-:W-:Y:S01]  /*37c60*/  LEA.HI.X.SX32 R5, R5, R0.reuse, 0x1, P2 ;  /* 0x0000000005057211 */ /* 0x080fe200010f0eff */
[----:B------:R-:W1:Y:S01]  /*37c70*/  LDC R14, c[0x0][0x248] ;  /* 0x00009200ff0e7b82 */ /* 0x000e620000000800 */
[----:B------:R-:W3:Y:S01]  /*37c80*/  LDL.LU R21, [R1+0xecc] ;  /* 0x000ecc0001157983 */ /* 0x000ee20000300800 */
[----:B--2---:R-:W-:Y:S01]  /*37c90*/  ISETP.LT.AND P2, PT, R20, UR4, !P0 ;  /* 0x0000000414007c0c */ /* 0x004fe2000c741270 */
[----:B----4-:R-:W-:Y:S02]  /*37ca0*/  IMAD R3, R16, 0x2, R7 ;  /* 0x0000000210037824 */ /* 0x010fe400078e0207 */
[----:B------:R-:W2:Y:S01]  /*37cb0*/  LDL.LU R20, [R1+0xec8] ;  /* 0x000ec80001147983 */ /* 0x000ea20000300800 */
[CC--:B------:R-:W-:Y:S01]  /*37cc0*/  IADD3 R6, P6, R7.reuse, R57.reuse, RZ ;  /* 0x0000003907067210 */ /* 0x0c0fe20007fde0ff */
[----:B------:R-:W-:Y:S01]  /*37cd0*/  ULDC UR4, c[0x0][0x22c] ;  /* 0x00008b0000047ab9 */ /* 0x000fe20000000800 */
[----:B0-----:R-:W-:Y:S01]  /*37ce0*/  IMAD R12, R18, 0x2, R3 ;  /* 0x00000002120c7824 */ /* 0x001fe200078e0203 */
[----:B------:R-:W-:Y:S01]  /*37cf0*/  PRMT R13, R66, 0x7773, RZ ;  /* 0x00007773420d7816 */ /* 0x000fe200000000ff */
[----:B------:R-:W4:Y:S01]  /*37d00*/  LDL.LU R18, [R1+0xec4] ;  /* 0x000ec40001127983 */ /* 0x000f220000300800 */
[----:B------:R-:W-:Y:S01]  /*37d10*/  LEA.HI.X.SX32 R7, R7, R0, 0x1, P6 ;  /* 0x0000000007077211 */ /* 0x000fe200030f0eff */
[----:B------:R-:W0:Y:S01]  /*37d20*/  LDC R16, c[0x0][0x248] ;  /* 0x00009200ff107b82 */ /* 0x000e220000000800 */
[----:B------:R-:W-:Y:S01]  /*37d30*/  IADD3 R2, P6, R3, R57, RZ ;  /* 0x0000003903027210 */ /* 0x000fe20007fde0ff */
[----:B------:R1:W-:Y:S01]  /*37d40*/  @P3 STG.E.U8 desc[UR42][R4.64], R13 ;  /* 0x0000000d04003986 */ /* 0x0003e2000c10112a */
[----:B------:R-:W-:-:S02]  /*37d50*/  PRMT R67, R67, 0x7773, RZ ;  /* 0x0000777343437816 */ /* 0x000fc400000000ff */
[-C--:B------:R-:W-:Y:S01]  /*37d60*/  LEA.HI.X.SX32 R3, R3, R0.reuse, 0x1, P6 ;  /* 0x0000000003037211 */ /* 0x080fe200030f0eff */
[----:B------:R-:W4:Y:S01]  /*37d70*/  LDL.LU R24, [R1+0xec0] ;  /* 0x000ec00001187983 */ /* 0x000f220000300800 */
[----:B------:R-:W-:Y:S01]  /*37d80*/  ISETP.LT.AND P3, PT, R19, UR4, !P0 ;  /* 0x0000000413007c0c */ /* 0x000fe2000c761270 */
[----:B------:R-:W-:Y:S01]  /*37d90*/  ULDC UR4, c[0x0][0x22c] ;  /* 0x00008b0000047ab9 */ /* 0x000fe20000000800 */
[----:B------:R-:W-:Y:S01]  /*37da0*/  PRMT R15, R8, 0x7770, RZ ;  /* 0x00007770080f7816 */ /* 0x000fe200000000ff */
[----:B------:R3:W-:Y:S01]  /*37db0*/  @P4 STG.E.U8 desc[UR42][R6.64], R67 ;  /* 0x0000004306004986 */ /* 0x0007e2000c10112a */
[----:B------:R-:W0:Y:S01]  /*37dc0*/  LDC R19, c[0x0][0x248] ;  /* 0x00009200ff137b82 */ /* 0x000e220000000800 */
[CC--:B-1----:R-:W-:Y:S01]  /*37dd0*/  IADD3 R4, P6, R12.reuse, R57.reuse, RZ ;  /* 0x000000390c047210 */ /* 0x0c2fe20007fde0ff */
[----:B---3--:R-:W-:Y:S01]  /*37de0*/  IMAD R13, R17, 0x2, R12 ;  /* 0x00000002110d7824 */ /* 0x008fe200078e020c */
[----:B------:R-:W-:Y:S02]  /*37df0*/  PRMT R17, R9, 0x7770, RZ ;  /* 0x0000777009117816 */ /* 0x000fe400000000ff */
[----:B------:R-:W-:Y:S01]  /*37e00*/  LEA.HI.X.SX32 R5, R12, R0, 0x1, P6 ;  /* 0x000000000c057211 */ /* 0x000fe200030f0eff */
[----:B------:R1:W-:Y:S01]  /*37e10*/  @P5 STG.E.U8 desc[UR42][R2.64], R15 ;  /* 0x0000000f02005986 */ /* 0x0003e2000c10112a */
[----:B------:R-:W-:-:S03]  /*37e20*/  IADD3 R6, P6, R13, R57, RZ ;  /* 0x000000390d067210 */ /* 0x000fc60007fde0ff */
[----:B------:R3:W-:Y:S01]  /*37e30*/  @P2 STG.E.U8 desc[UR42][R4.64], R17 ;  /* 0x0000001104002986 */ /* 0x0007e2000c10112a */
[----:B------:R-:W-:Y:S02]  /*37e40*/  LEA.HI.X.SX32 R7, R13, R0, 0x1, P6 ;  /* 0x000000000d077211 */ /* 0x000fe400030f0eff */
[----:B------:R-:W-:Y:S01]  /*37e50*/  ISETP.LT.AND P4, PT, R23, UR4, !P0 ;  /* 0x0000000417007c0c */ /* 0x000fe2000c781270 */
[----:B------:R-:W-:Y:S01]  /*37e60*/  ULDC UR4, c[0x0][0x22c] ;  /* 0x00008b0000047ab9 */ /* 0x000fe20000000800 */
[----:B-1----:R-:W-:Y:S01]  /*37e70*/  PRMT R15, R10, 0x7770, RZ ;  /* 0x000077700a0f7816 */ /* 0x002fe200000000ff */
[----:B------:R-:W-:Y:S01]  /*37e80*/  IMAD R12, R14, 0x2, R13 ;  /* 0x000000020e0c7824 */ /* 0x000fe200078e020d */
[----:B---3--:R-:W-:Y:S01]  /*37e90*/  PRMT R17, R8, 0x7771, RZ ;  /* 0x0000777108117816 */ /* 0x008fe200000000ff */
[----:B------:R-:W1:Y:S02]  /*37ea0*/  LDC R23, c[0x0][0x248] ;  /* 0x00009200ff177b82 */ /* 0x000e640000000800 */
[----:B------:R3:W-:Y:S01]  /*37eb0*/  @P3 STG.E.U8 desc[UR42][R6.64], R15 ;  /* 0x0000000f06003986 */ /* 0x0007e2000c10112a */
[----:B------:R-:W-:Y:S01]  /*37ec0*/  ISETP.LT.AND P5, PT, R22, UR4, !P0 ;  /* 0x0000000416007c0c */ /* 0x000fe2000c7a1270 */
[----:B------:R-:W-:-:S02]  /*37ed0*/  ULDC UR4, c[0x0][0x22c] ;  /* 0x00008b0000047ab9 */ /* 0x000fc40000000800 */
[----:B------:R-:W3:Y:S02]  /*37ee0*/  LDL.LU R22, [R1+0xebc] ;  /* 0x000ebc0001167983 */ /* 0x000ee40000300800 */
[----:B------:R-:W1:Y:S01]  /*37ef0*/  LDC R14, c[0x0][0x248] ;  /* 0x00009200ff0e7b82 */ /* 0x000e620000000800 */
[----:B------:R-:W-:Y:S01]  /*37f00*/  ISETP.LT.AND P2, PT, R21, UR4, !P0 ;  /* 0x0000000415007c0c */ /* 0x000fe2000c741270 */
[----:B------:R-:W-:Y:S01]  /*37f10*/  ULDC UR4, c[0x0][0x22c] ;  /* 0x00008b0000047ab9 */ /* 0x000fe20000000800 */
[----:B------:R-:W-:Y:S01]  /*37f20*/  IADD3 R2, P6, R12, R57, RZ ;  /* 0x000000390c027210 */ /* 0x000fe20007fde0ff */
[----:B0-----:R-:W-:-:S04]  /*37f30*/  IMAD R13, R19, 0x2, R12 ;  /* 0x00000002130d7824 */ /* 0x001fc800078e020c */
[----:B------:R-:W0:Y:S01]  /*37f40*/  LDC R21, c[0x0][0x248] ;  /* 0x00009200ff157b82 */ /* 0x000e220000000800 */
[----:B--2---:R-:W-:Y:S01]  /*37f50*/  ISETP.LT.AND P3, PT, R20, UR4, !P0 ;  /* 0x0000000414007c0c */ /* 0x004fe2000c761270 */
[----:B------:R-:W-:Y:S01]  /*37f60*/  ULDC UR4, c[0x0][0x22c] ;  /* 0x00008b0000047ab9 */ /* 0x000fe20000000800 */
[----:B------:R-:W2:Y:S01]  /*37f70*/  LDL.LU R20, [R1+0xeb8] ;  /* 0x000eb80001147983 */ /* 0x000ea20000300800 */
[----:B------:R-:W-:Y:S02]  /*37f80*/  LEA.HI.X.SX32 R3, R12, R0, 0x1, P6 ;  /* 0x000000000c037211 */ /* 0x000fe400030f0eff */
[----:B------:R-:W-:Y:S01]  /*37f90*/  PRMT R19, R11, 0x7770, RZ ;  /* 0x000077700b137816 */ /* 0x000fe200000000ff */
[----:B------:R-:W-:-:S04]  /*37fa0*/  IMAD R12, R16, 0x2, R13 ;  /* 0x00000002100c7824 */ /* 0x000fc800078e020d */
[----:B------:R1:W-:Y:S01]  /*37fb0*/  @P4 STG.E.U8 desc[UR42][R2.64], R19 ;  /* 0x0000001302004986 */ /* 0x0003e2000c10112a */
[----:B----4-:R-:W-:Y:S01]  /*37fc0*/  ISETP.LT.AND P4, PT, R18, UR4, !P0 ;  /* 0x0000000412007c0c */ /* 0x010fe2000c781270 */
[----:B------:R-:W-:Y:S02]  /*37fd0*/  ULDC UR4, c[0x0][0x22c] ;  /* 0x00008b0000047ab9 */ /* 0x000fe40000000800 */
[----:B------:R-:W4:Y:S04]  /*37fe0*/  LDL.LU R18, [R1+0xeb4] ;  /* 0x000eb40001127983 */ /* 0x000f280000300800 */
[----:B------:R-:W4:Y:S01]  /*37ff0*/  LDL.LU R16, [R1+0xeb0] ;  /* 0x000eb00001107983 */ /* 0x000f220000300800 */
[----:B------:R-:W-:Y:S02]  /*38000*/  IADD3 R4, P6, R13, R57, RZ ;  /* 0x000000390d047210 */ /* 0x000fe40007fde0ff */
[----:B---3--:R-:W-:Y:S01]  /*38010*/  PRMT R15, R9, 0x7771, RZ ;  /* 0x00007771090f7816 */ /* 0x008fe200000000ff */
[----:B-1----:R-:W1:Y:S01]  /*38020*/  LDC R19, c[0x0][0x248] ;  /* 0x00009200ff137b82 */ /* 0x002e620000000800 */
[----:B------:R-:W-:-:S02]  /*38030*/  LEA.HI.X.SX32 R5, R13, R0, 0x1, P6 ;  /* 0x000000000d057211 */ /* 0x000fc400030f0eff */
[----:B------:R-:W-:-:S04]  /*38040*/  IADD3 R6, P6, R12, R57, RZ ;  /* 0x000000390c067210 */ /* 0x000fc80007fde0ff */
[----:B------:R-:W-:Y:S01]  /*38050*/  LEA.HI.X.SX32 R7, R12, R0, 0x1, P6 ;  /* 0x000000000c077211 */ /* 0x000fe200030f0eff */
[----:B0-----:R-:W-:Y:S01]  /*38060*/  IMAD R12, R21, 0x2, R12 ;  /* 0x00000002150c7824 */ /* 0x001fe200078e020c */
[----:B------:R0:W-:Y:S01]  /*38070*/  @P5 STG.E.U8 desc[UR42][R4.64], R17 ;  /* 0x0000001104005986 */ /* 0x0001e2000c10112a */
[----:B------:R-:W-:Y:S01]  /*38080*/  ISETP.LT.AND P5, PT, R24, UR4, !P0 ;  /* 0x0000000418007c0c */ /* 0x000fe2000c7a1270 */
[----:B------:R-:W-:Y:S01]  /*38090*/  ULDC UR4, c[0x0][0x22c] ;  /* 0x00008b0000047ab9 */ /* 0x000fe20000000800 */
[----:B------:R-:W3:Y:S01]  /*380a0*/  LDC R21, c[0x0][0x248] ;  /* 0x00009200ff157b82 */ /* 0x000ee20000000800 */
[----:B------:R2:W-:Y:S01]  /*380b0*/  @P2 STG.E.U8 desc[UR42][R6.64], R15 ;  /* 0x0000000f06002986 */ /* 0x0005e2000c10112a */
[----:B------:R-:W-:-:S03]  /*380c0*/  IADD3 R2, P2, R12, R57, RZ ;  /* 0x000000390c027210 */ /* 0x000fc60007f5e0ff */
[----:B------:R-:W3:Y:S01]  /*380d0*/  LDL.LU R24, [R1+0xeac] ;  /* 0x000eac0001187983 */ /* 0x000ee20000300800 */
[----:B------:R-:W-:Y:S02]  /*380e0*/  LEA.HI.X.SX32 R3, R12, R0, 0x1, P2 ;  /* 0x000000000c037211 */ /* 0x000fe400010f0eff */
[----:B0-----:R-:W-:-:S05]  /*380f0*/  PRMT R17, R10, 0x7771, RZ ;  /* 0x000077710a117816 */ /* 0x001fca00000000ff */
[----:B------:R0:W-:Y:S01]  /*38100*/  @P3 STG.E.U8 desc[UR42][R2.64], R17 ;  /* 0x0000001102003986 */ /* 0x0001e2000c10112a */
[----:B------:R-:W-:Y:S01]  /*38110*/  ISETP.LT.AND P2, PT, R22, UR4, !P0 ;  /* 0x0000000416007c0c */ /* 0x000fe2000c741270 */
[----:B------:R-:W-:Y:S02]  /*38120*/  ULDC UR4, c[0x0][0x22c] ;  /* 0x00008b0000047ab9 */ /* 0x000fe40000000800 */
[----:B------:R-:W3:Y:S04]  /*38130*/  LDL.LU R22, [R1+0xea8] ;  /* 0x000ea80001167983 */ /* 0x000ee80000300800 */
[----:B------:R-:W3:Y:S01]  /*38140*/  LDL.LU R25, [R1+0xea4] ;  /* 0x000ea40001197983 */ /* 0x000ee20000300800 */
[----:B--2---:R-:W-:Y:S01]  /*38150*/  ISETP.LT.AND P3, PT, R20, UR4, !P0 ;  /* 0x0000000414007c0c */ /* 0x004fe2000c761270 */
[----:B------:R-:W-:-:S02]  /*38160*/  IMAD R13, R23, 0x2, R12 ;  /* 0x00000002170d7824 */ /* 0x000fc400078e020c */
[----:B------:R-:W2:Y:S01]  /*38170*/  LDL.LU R20, [R1+0xea0] ;  /* 0x000ea00001147983 */ /* 0x000ea20000300800 */
[----:B------:R-:W-:Y:S01]  /*38180*/  PRMT R15, R11, 0x7771, RZ ;  /* 0x000077710b0f7816 */ /* 0x000fe200000000ff */
[----:B------:R-:W3:Y:S01]  /*38190*/  LDC R23, c[0x0][0x248] ;  /* 0x00009200ff177b82 */ /* 0x000ee20000000800 */
[----:B------:R-:W-:Y:S01]  /*381a0*/  IMAD R12, R14, 0x2, R13 ;  /* 0x000000020e0c7824 */ /* 0x000fe200078e020d */
[----:B------:R-:W-:Y:S01]  /*381b0*/  IADD3 R4, P6, R13, R57, RZ ;  /* 0x000000390d047210 */ /* 0x000fe20007fde0ff */
[----:B------:R-:W-:-:S05]  /*381c0*/  ULDC UR4, c[0x0][0x22c] ;  /* 0x00008b0000047ab9 */ /* 0x000fca0000000800 */
[----:B------:R-:W3:Y:S01]  /*381d0*/  LDC R14, c[0x0][0x248] ;  /* 0x00009200ff0e7b82 */ /* 0x000ee20000000800 */
[----:B------:R-:W-:-:S05]  /*381e0*/  LEA.HI.X.SX32 R5, R13, R0, 0x1, P6 ;  /* 0x000000000d057211 */ /* 0x000fca00030f0eff */
[----:B------:R3:W-:Y:S01]  /*381f0*/  @P4 STG.E.U8 desc[UR42][R4.64], R15 ;  /* 0x0000000f04004986 */ /* 0x0007e2000c10112a */
[-C--:B------:R-:W-:Y:S02]  /*38200*/  IADD3 R6, P4, R12, R57.reuse, RZ ;  /* 0x000000390c067210 */ /* 0x080fe40007f9e0ff */
[----:B------:R-:W-:Y:S02]  /*38210*/  PRMT R13, R8, 0x7772, RZ ;  /* 0x00007772080d7816 */ /* 0x000fe400000000ff */
[-C--:B------:R-:W-:Y:S01]  /*38220*/  LEA.HI.X.SX32 R7, R12, R0.reuse, 0x1, P4 ;  /* 0x000000000c077211 */ /* 0x080fe200020f0eff */
[----:B-1----:R-:W-:Y:S01]  /*38230*/  IMAD R12, R19, 0x2, R12 ;  /* 0x00000002130c7824 */ /* 0x002fe200078e020c */
[----:B----4-:R-:W-:Y:S01]  /*38240*/  ISETP.LT.AND P4, PT, R16, UR5, !P0 ;  /* 0x0000000510007c0c */ /* 0x010fe2000c781270 */
[----:B------:R-:W-:Y:S01]  /*38250*/  ULDC UR5, c[0x0][0x22c] ;  /* 0x00008b0000057ab9 */ /* 0x000fe20000000800 */
[----:B------:R-:W1:Y:S01]  /*38260*/  LDC R16, c[0x0][0x248] ;  /* 0x00009200ff107b82 */ /* 0x000e620000000800 */
[----:B------:R4:W-:Y:S01]  /*38270*/  @P5 STG.E.U8 desc[UR42][R6.64], R13 ;  /* 0x0000000d06005986 */ /* 0x0009e2000c10112a */
[----:B0-----:R-:W-:Y:S01]  /*38280*/  IADD3 R2, P5, R12, R57, RZ ;  /* 0x000000390c027210 */ /* 0x001fe20007fbe0ff */
[----:B---3--:R-:W-:Y:S01]  /*38290*/  IMAD R5, R21, 0x2, R12 ;  /* 0x0000000215057824 */ /* 0x008fe200078e020c */
[----:B------:R-:W-:Y:S01]  /*382a0*/  ISETP.LT.AND P6, PT, R18, UR4, !P0 ;  /* 0x0000000412007c0c */ /* 0x000fe2000c7c1270 */
[----:B------:R-:W-:Y:S01]  /*382b0*/  ULDC UR4, c[0x0][0x22c] ;  /* 0x00008b0000047ab9 */ /* 0x000fe20000000800 */
[----:B------:R-:W-:-:S02]  /*382c0*/  LEA.HI.X.SX32 R3, R12, R0, 0x1, P5 ;  /* 0x000000000c037211 */ /* 0x000fc400028f0eff */
[----:B------:R-:W0:Y:S01]  /*382d0*/  LDC R18, c[0x0][0x248] ;  /* 0x00009200ff127b82 */ /* 0x000e220000000800 */
[----:B------:R-:W-:Y:S01]  /*382e0*/  IMAD R12, R14, 0x2, R5 ;  /* 0x000000020e0c7824 */ /* 0x000fe200078e0205 */
[----:B------:R-:W-:Y:S02]  /*382f0*/  IADD3 R4, P5, R5, R57, RZ ;  /* 0x0000003905047210 */ /* 0x000fe40007fbe0ff */
[----:B------:R-:W-:-:S04]  /*38300*/  PRMT R19, R9, 0x7772, RZ ;  /* 0x0000777209137816 */ /* 0x000fc800000000ff */
[----:B------:R-:W3:Y:S01]  /*38310*/  LDC R14, c[0x0][0x248] ;  /* 0x00009200ff0e7b82 */ /* 0x000ee20000000800 */
[-C--:B------:R-:W-:Y:S01]  /*38320*/  LEA.HI.X.SX32 R5, R5, R0.reuse, 0x1, P5 ;  /* 0x0000000005057211 */ /* 0x080fe200028f0eff */
[----:B----4-:R-:W-:Y:S01]  /*38330*/  IMAD R13, R23, 0x2, R12 ;  /* 0x00000002170d7824 */ /* 0x010fe200078e020c */
[-C--:B------:R-:W-:Y:S01]  /*38340*/  IADD3 R6, P5, R12, R57.reuse, RZ ;  /* 0x000000390c067210 */ /* 0x080fe20007fbe0ff */
[----:B------:R1:W-:Y:S01]  /*38350*/  @P2 STG.E.U8 desc[UR42][R2.64], R19 ;  /* 0x0000001302002986 */ /* 0x0003e2000c10112a */
[----:B------:R-:W-:Y:S02]  /*38360*/  PRMT R17, R10, 0x7772, RZ ;  /* 0x000077720a117816 */ /* 0x000fe400000000ff */
[----:B------:R-:W-:Y:S01]  /*38370*/  ISETP.LT.AND P2, PT, R24, UR4, !P0 ;  /* 0x0000000418007c0c */ /* 0x000fe2000c741270 */
[----:B------:R-:W-:Y:S01]  /*38380*/  ULDC UR4, c[0x0][0x22c] ;  /* 0x00008b0000047ab9 */ /* 0x000fe20000000800 */
[----:B------:R-:W-:Y:S01]  /*38390*/  LEA.HI.X.SX32 R7, R12, R0, 0x1, P5 ;  /* 0x000000000c077211 */ /* 0x000fe200028f0eff */
[----:B------:R-:W4:Y:S01]  /*383a0*/  LDL.LU R24, [R1+0xe9c] ;  /* 0x000e9c0001187983 */ /* 0x000f220000300800 */
[----:B------:R-:W-:-:S02]  /*383b0*/  IADD3 R12, P5, R13, R57, RZ ;  /* 0x000000390d0c7210 */ /* 0x000fc40007fbe0ff */
[----:B------:R-:W-:Y:S01]  /*383c0*/  PRMT R15, R11, 0x7772, RZ ;  /* 0x000077720b0f7816 */ /* 0x000fe200000000ff */
[----:B------:R0:W-:Y:S01]  /*383d0*/  @P3 STG.E.U8 desc[UR42][R4.64], R17 ;  /* 0x0000001104003986 */ /* 0x0001e2000c10112a */
[----:B------:R-:W-:Y:S01]  /*383e0*/  ISETP.LT.AND P3, PT, R22, UR4, !P0 ;  /* 0x0000000416007c0c */ /* 0x000fe2000c761270 */
[----:B-1----:R-:W-:Y:S01]  /*383f0*/  IMAD R3, R16, 0x2, R13 ;  /* 0x0000000210037824 */ /* 0x002fe200078e020d */
[----:B------:R-:W-:Y:S01]  /*38400*/  LEA.HI.X.SX32 R13, R13, R0, 0x1, P5 ;  /* 0x000000000d0d7211 */ /* 0x000fe200028f0eff */
[----:B------:R-:W4:Y:S01]  /*38410*/  LDL.LU R22, [R1+0xe98] ;  /* 0x000e980001167983 */ /* 0x000f220000300800 */
[----:B------:R-:W-:Y:S01]  /*38420*/  ULDC UR4, c[0x0][0x22c] ;  /* 0x00008b0000047ab9 */ /* 0x000fe20000000800 */
[----:B------:R-:W1:Y:S01]  /*38430*/  LDC R16, c[0x0][0x248] ;  /* 0x00009200ff107b82 */ /* 0x000e620000000800 */
[----:B------:R-:W-:Y:S01]  /*38440*/  ISETP.LT.AND P5, PT, R25, UR4, !P0 ;  /* 0x0000000419007c0c */ /* 0x000fe2000c7a1270 */
[----:B------:R3:W-:Y:S01]  /*38450*/  @P6 STG.E.U8 desc[UR42][R6.64], R15 ;  /* 0x0000000f06006986 */ /* 0x0007e2000c10112a */
[----:B------:R-:W-:Y:S01]  /*38460*/  ULDC UR4, c[0x0][0x22c] ;  /* 0x00008b0000047ab9 */ /* 0x000fe20000000800 */
[----:B0-----:R-:W-:-:S02]  /*38470*/  PRMT R17, R8, 0x7773, RZ ;  /* 0x0000777308117816 */ /* 0x001fc400000000ff */
[----:B------:R-:W4:Y:S01]  /*38480*/  LDL.LU R21, [R1+0xe94] ;  /* 0x000e940001157983 */ /* 0x000f220000300800 */
[----:B------:R-:W-:Y:S01]  /*38490*/  IMAD R5, R18, 0x2, R3 ;  /* 0x0000000212057824 */ /* 0x000fe200078e0203 */
[----:B------:R-:W0:Y:S02]  /*384a0*/  LDC R8, c[0x0][0x248] ;  /* 0x00009200ff087b82 */ /* 0x000e240000000800 */
[----:B------:R3:W-:Y:S02]  /*384b0*/  @P4 STG.E.U8 desc[UR42][R12.64], R17 ;  /* 0x000000110c004986 */ /* 0x0007e4000c10112a */
[----:B---3--:R-:W-:Y:S01]  /*384c0*/  IMAD R7, R14, 0x2, R5 ;  /* 0x000000020e077824 */ /* 0x008fe200078e0205 */
[----:B------:R-:W-:-:S03]  /*384d0*/  IADD3 R2, P6, R3, R57, RZ ;  /* 0x0000003903027210 */ /* 0x000fc60007fde0ff */
[----:B------:R-:W3:Y:S01]  /*384e0*/  LDC R19, c[0x0][0x248] ;  /* 0x00009200ff137b82 */ /* 0x000ee20000000800 */
[----:B------:R-:W-:Y:S02]  /*384f0*/  PRMT R15, R9, 0x7773, RZ ;  /* 0x00007773090f7816 */ /* 0x000fe400000000ff */
[----:B------:R-:W-:Y:S02]  /*38500*/  PRMT R11, R11, 0x7773, RZ ;  /* 0x000077730b0b7816 */ /* 0x000fe400000000ff */
[----:B------:R-:W-:-:S03]  /*38510*/  PRMT R13, R73, 0x7770, RZ ;  /* 0x00007770490d7816 */ /* 0x000fc600000000ff */
[----:B------:R-:W3:Y:S08]  /*38520*/  LDC R17, c[0x0][0x248] ;  /* 0x00009200ff117b82 */ /* 0x000ef00000000800 */
[----:B------:R-:W3:Y:S01]  /*38530*/  LDC R12, c[0x0][0x248] ;  /* 0x00009200ff0c7b82 */ /* 0x000ee20000000800 */
[----:B--2---:R-:W-:Y:S01]  /*38540*/  ISETP.LT.AND P4, PT, R20, UR4, !P0 ;  /* 0x0000000414007c0c */ /* 0x004fe2000c781270 */
[----:B------:R-:W-:Y:S01]  /*38550*/  ULDC UR4, c[0x0][0x22c] ;  /* 0x00008b0000047ab9 */ /* 0x000fe20000000800 */
[----:B------:R-:W2:Y:S04]  /*38560*/  LDL.LU R20, [R1+0xe90] ;  /* 0x000e900001147983 */ /* 0x000ea80000300800 */
[----:B------:R-:W2:Y:S01]  /*38570*/  LDL.LU R14, [R1+0xe8c] ;  /* 0x000e8c00010e7983 */ /* 0x000ea20000300800 */
[----:B------:R-:W-:-:S02]  /*38580*/  LEA.HI.X.SX32 R3, R3, R0, 0x1, P6 ;  /* 0x0000000003037211 */ /* 0x000fc400030f0eff */
[-C--:B------:R-:W-:Y:S01]  /*38590*/  IADD3 R6, P6, R7, R57.reuse, RZ ;  /* 0x0000003907067210 */ /* 0x080fe20007fde0ff */
[----:B------:R-:W2:Y:S04]  /*385a0*/  LDL.LU R18, [R1+0xe88] ;  /* 0x000e880001127983 */ /* 0x000ea80000300800 */
[----:B------:R0:W-:Y:S01]  /*385b0*/  @P2 STG.E.U8 desc[UR42][R2.64], R15 ;  /* 0x0000000f02002986 */ /* 0x0001e2000c10112a */
[C---:B------:R-:W-:Y:S02]  /*385c0*/  IADD3 R4, P2, R5.reuse, R57, RZ ;  /* 0x0000003905047210 */ /* 0x040fe40007f5e0ff */
[----:B------:R-:W-:Y:S02]  /*385d0*/  PRMT R9, R10, 0x7773, RZ ;  /* 0x000077730a097816 */ /* 0x000fe400000000ff */
[-C--:B------:R-:W-:Y:S01]  /*385e0*/  LEA.HI.X.SX32 R5, R5, R0.reuse, 0x1, P2 ;  /* 0x0000000005057211 */ /* 0x080fe200010f0eff */
[----:B------:R-:W2:Y:S01]  /*385f0*/  LDC R10, c[0x0][0x248] ;  /* 0x00009200ff0a7b82 */ /* 0x000ea20000000800 */
[----:B0-----:R-:W-:Y:S01]  /*38600*/  IMAD R3, R8, 0x2, R7 ;  /* 0x0000000208037824 */ /* 0x001fe200078e0207 */
[----:B------:R-:W-:-:S03]  /*38610*/  LEA.HI.X.SX32 R7, R7, R0, 0x1, P6 ;  /* 0x0000000007077211 */ /* 0x000fc600030f0eff */
[----:B-1----:R-:W-:Y:S01]  /*38620*/  IMAD R8, R16, 0x2, R3 ;  /* 0x0000000210087824 */ /* 0x002fe200078e0203 */
[CC--:B------:R-:W-:Y:S01]  /*38630*/  IADD3 R2, P6, R3.reuse, R57.reuse, RZ ;  /* 0x0000003903027210 */ /* 0x0c0fe20007fde0ff */
[----:B------:R0:W-:Y:S01]  /*38640*/  @P3 STG.E.U8 desc[UR42][R4.64], R9 ;  /* 0x0000000904003986 */ /* 0x0001e2000c10112a */
[----:B------:R-:W-:Y:S02]  /*38650*/  PRMT R15, R72, 0x7770, RZ ;  /* 0x00007770480f7816 */ /* 0x000fe400000000ff */
[----:B------:R-:W-:Y:S01]  /*38660*/  LEA.HI.X.SX32 R3, R3, R0, 0x1, P6 ;  /* 0x0000000003037211 */ /* 0x000fe200030f0eff */
[----:B------:R1:W-:Y:S04]  /*38670*/  @P5 STG.E.U8 desc[UR42][R6.64], R11 ;  /* 0x0000000b06005986 */ /* 0x0003e8000c10112a */
[----:B------:R-:W2:Y:S01]  /*38680*/  LDL.LU R16, [R1+0xe84] ;  /* 0x000e840001107983 */ /* 0x000ea20000300800 */
[----:B0-----:R-:W-:-:S02]  /*38690*/  IADD3 R4, P6, R8, R57, RZ ;  /* 0x0000003908047210 */ /* 0x001fc40007fde0ff */
[----:B----4-:R-:W-:Y:S01]  /*386a0*/  ISETP.LT.AND P2, PT, R24, UR4, !P0 ;  /* 0x0000000418007c0c */ /* 0x010fe2000c741270 */
[----:B------:R-:W-:Y:S01]  /*386b0*/  ULDC UR4, c[0x0][0x22c] ;  /* 0x00008b0000047ab9 */ /* 0x000fe20000000800 */
[----:B------:R-:W-:Y:S01]  /*386c0*/  LEA.HI.X.SX32 R5, R8, R0, 0x1, P6 ;  /* 0x0000000008057211 */ /* 0x000fe200030f0eff */
[----:B------:R0:W-:Y:S01]  /*386d0*/  @P4 STG.E.U8 desc[UR42][R2.64], R15 ;  /* 0x0000000f02004986 */ /* 0x0001e2000c10112a */
[----:B------:R-:W-:Y:S01]  /*386e0*/  ISETP.LT.AND P3, PT, R22, UR4, !P0 ;  /* 0x0000000416007c0c */ /* 0x000fe2000c761270 */
[----:B------:R-:W-:Y:S01]  /*386f0*/  ULDC UR4, c[0x0][0x22c] ;  /* 0x00008b0000047ab9 */ /* 0x000fe20000000800 */
[----:B---3--:R-:W-:Y:S02]  /*38700*/  IMAD R9, R19, 0x2, R8 ;  /* 0x0000000213097824 */ /* 0x008fe400078e0208 */
[----:B------:R-:W3:Y:S01]  /*38710*/  LDL.LU R19, [R1+0xe80] ;  /* 0x000e800001137983 */ /* 0x000ee20000300800 */
[----:B-1----:R-:W-:Y:S01]  /*38720*/  PRMT R11, R74, 0x7770, RZ ;  /* 0x000077704a0b7816 */ /* 0x002fe200000000ff */
[----:B0-----:R-:W0:Y:S01]  /*38730*/  LDC R15, c[0x0][0x248] ;  /* 0x00009200ff0f7b82 */ /* 0x001e220000000800 */
[----:B------:R-:W-:Y:S01]  /*38740*/  ISETP.LT.AND P5, PT, R21, UR4, !P0 ;  /* 0x0000000415007c0c */ /* 0x000fe2000c7a1270 */
[----:B------:R-:W-:Y:S01]  /*38750*/  ULDC UR4, c[0x0][0x22c] ;  /* 0x00008b0000047ab9 */ /* 0x000fe20000000800 */
[----:B------:R1:W-:Y:S01]  /*38760*/  @P2 STG.E.U8 desc[UR42][R4.64], R13 ;  /* 0x0000000d04002986 */ /* 0x0003e2000c10112a */
[----:B--2---:R-:W-:Y:S01]  /*38770*/  ISETP.LT.AND P4, PT, R20, UR4, !P0 ;  /* 0x0000000414007c0c */ /* 0x004fe2000c781270 */
[----:B------:R-:W-:-:S02]  /*38780*/  ULDC UR4, c[0x0][0x22c] ;  /* 0x00008b0000047ab9 */ /* 0x000fc40000000800 */
[----:B------:R-:W-:Y:S01]  /*38790*/  ISETP.LT.AND P2, PT, R14, UR4, !P0 ;  /* 0x000000040e007c0c */ /* 0x000fe2000c741270 */
[----:B------:R-:W-:Y:S01]  /*387a0*/  IMAD R8, R10, 0x2, R9 ;  /* 0x000000020a087824 */ /* 0x000fe200078e0209 */
[----:B------:R-:W2:Y:S01]  /*387b0*/  LDL.LU R14, [R1+0xe7c] ;  /* 0x000e7c00010e7983 */ /* 0x000ea20000300800 */
[-C--:B------:R-:W-:Y:S01]  /*387c0*/  IADD3 R6, P6, R9, R57.reuse, RZ ;  /* 0x0000003909067210 */ /* 0x080fe20007fde0ff */
[----:B------:R-:W-:Y:S01]  /*387d0*/  ULDC UR4, c[0x0][0x22c] ;  /* 0x00008b0000047ab9 */ /* 0x000fe20000000800 */
[----:B-1----:R-:W-:Y:S01]  /*387e0*/  PRMT R13, R75, 0x7770, RZ ;  /* 0x000077704b0d7816 */ /* 0x002fe200000000ff */
[----:B------:R-:W1:Y:S01]  /*387f0*/  LDC R10, c[0x0][0x248] ;  /* 0x00009200ff0a7b82 */ /* 0x000e620000000800 */
[----:B------:R-:W-:Y:S01]  /*38800*/  LEA.HI.X.SX32 R7, R9, R0, 0x1, P6 ;  /* 0x0000000009077211 */ /* 0x000fe200030f0eff */
[----:B------:R-:W-:Y:S01]  /*38810*/  IMAD R9, R17, 0x2, R8 ;  /* 0x0000000211097824 */ /* 0x000fe200078e0208 */
[----:B------:R-:W-:-:S04]  /*38820*/  IADD3 R2, P6, R8, R57, RZ ;  /* 0x0000003908027210 */ /* 0x000fc80007fde0ff */
[-C--:B------:R-:W-:Y:S01]  /*38830*/  LEA.HI.X.SX32 R3, R8, R0.reuse, 0x1, P6 ;  /* 0x0000000008037211 */ /* 0x080fe200030f0eff */
[----:B------:R-:W-:Y:S01]  /*38840*/  IMAD R8, R12, 0x2, R9 ;  /* 0x000000020c087824 */ /* 0x000fe200078e0209 */
[CC--:B------:R-:W-:Y:S01]  /*38850*/  IADD3 R4, P6, R9.reuse, R57.reuse, RZ ;  /* 0x0000003909047210 */ /* 0x0c0fe20007fde0ff */
[----:B------:R4:W-:Y:S01]  /*38860*/  @P3 STG.E.U8 desc[UR42][R6.64], R11 ;  /* 0x0000000b06003986 */ /* 0x0009e2000c10112a */
[----:B------:R-:W-:Y:S01]  /*38870*/  ISETP.LT.AND P3, PT, R18, UR4, !P0 ;  /* 0x0000000412007c0c */ /* 0x000fe2000c761270 */
[----:B------:R-:W-:Y:S01]  /*38880*/  ULDC UR4, c[0x0][0x22c] ;  /* 0x00008b0000047ab9 */ /* 0x000fe20000000800 */
[----:B------:R-:W-:Y:S01]  /*38890*/  LEA.HI.X.SX32 R5, R9, R0, 0x1, P6 ;  /* 0x0000000009057211 */ /* 0x000fe200030f0eff */
[----:B------:R-:W2:Y:S01]  /*388a0*/  LDL.LU R18, [R1+0xe78] ;  /* 0x000e780001127983 */ /* 0x000ea20000300800 */
[----:B------:R-:W1:Y:S03]  /*388b0*/  LDC R17, c[0x0][0x248] ;  /* 0x00009200ff117b82 */ /* 0x000e660000000800 */
[----:B------:R0:W-:Y:S01]  /*388c0*/  @P5 STG.E.U8 desc[UR42][R2.64], R13 ;  /* 0x0000000d02005986 */ /* 0x0001e2000c10112a */
[----:B----4-:R-:W-:-:S04]  /*388d0*/  IADD3 R6, P6, R8, R57, RZ ;  /* 0x0000003908067210 */ /* 0x010fc80007fde0ff */
[----:B------:R-:W4:Y:S01]  /*388e0*/  LDC R12, c[0x0][0x248] ;  /* 0x00009200ff0c7b82 */ /* 0x000f220000000800 */
[----:B------:R-:W-:Y:S02]  /*388f0*/  PRMT R11, R72, 0x7771, RZ ;  /* 0x00007771480b7816 */ /* 0x000fe400000000ff */
[----:B------:R-:W-:Y:S02]  /*38900*/  LEA.HI.X.SX32 R7, R8, R0, 0x1, P6 ;  /* 0x0000000008077211 */ /* 0x000fe400030f0eff */
[----:B------:R-:W-:Y:S01]  /*38910*/  ISETP.LT.AND P5, PT, R16, UR4, !P0 ;  /* 0x0000000410007c0c */ /* 0x000fe2000c7a1270 */
[----:B------:R-:W-:Y:S01]  /*38920*/  ULDC UR4, c[0x0][0x22c] ;  /* 0x00008b0000047ab9 */ /* 0x000fe20000000800 */
[----:B0-----:R-:W-:Y:S01]  /*38930*/  PRMT R13, R73, 0x7771, RZ ;  /* 0x00007771490d7816 */ /* 0x001fe200000000ff */
[----:B------:R-:W4:Y:S04]  /*38940*/  LDL.LU R16, [R1+0xe74] ;  /* 0x000e740001107983 */ /* 0x000f280000300800 */
[----:B------:R0:W-:Y:S04]  /*38950*/  @P4 STG.E.U8 desc[UR42][R4.64], R11 ;  /* 0x0000000b04004986 */ /* 0x0001e8000c10112a */
[----:B------:R-:W4:Y:S04]  /*38960*/  LDL.LU R20, [R1+0xe70] ;  /* 0x000e700001147983 */ /* 0x000f280000300800 */
[----:B------:R1:W-:Y:S01]  /*38970*/  @P2 STG.E.U8 desc[UR42][R6.64], R13 ;  /* 0x0000000d06002986 */ /* 0x0003e2000c10112a */
[----:B---3--:R-:W-:Y:S01]  /*38980*/  ISETP.LT.AND P4, PT, R19, UR4, !P0 ;  /* 0x0000000413007c0c */ /* 0x008fe2000c781270 */
[----:B------:R-:W-:Y:S01]  /*38990*/  ULDC UR4, c[0x0][0x22c] ;  /* 0x00008b0000047ab9 */ /* 0x000fe20000000800 */
[----:B------:R-:W-:Y:S01]  /*389a0*/  IMAD R9, R15, 0x2, R8 ;  /* 0x000000020f097824 */ /* 0x000fe200078e0208 */
[----:B0-----:R-:W-:Y:S01]  /*389b0*/  PRMT R11, R74, 0x7771, RZ ;  /* 0x000077714a0b7816 */ /* 0x001fe200000000ff */
[----:B------:R-:W0:Y:S01]  /*389c0*/  LDC R19, c[0x0][0x248] ;  /* 0x00009200ff137b82 */ /* 0x000e220000000800 */
[----:B--2---:R-:W-:Y:S01]  /*389d0*/  ISETP.LT.AND P2, PT, R14, UR4, !P0 ;  /* 0x000000040e007c0c */ /* 0x004fe2000c741270 */
[----:B-1----:R-:W-:Y:S01]  /*389e0*/  IMAD R8, R10, 0x2, R9 ;  /* 0x000000020a087824 */ /* 0x002fe200078e0209 */
[----:B------:R-:W2:Y:S01]  /*389f0*/  LDL.LU R14, [R1+0xe6c] ;  /* 0x000e6c00010e7983 */ /* 0x000ea20000300800 */
[----:B------:R-:W-:Y:S01]  /*38a00*/  IADD3 R2, P6, R9, R57, RZ ;  /* 0x0000003909027210 */ /* 0x000fe20007fde0ff */
[----:B------:R-:W-:Y:S01]  /*38a10*/  ULDC UR4, c[0x0][0x22c] ;  /* 0x00008b0000047ab9 */ /* 0x000fe20000000800 */
[----:B------:R-:W-:-:S02]  /*38a20*/  PRMT R13, R75, 0x7771, RZ ;  /* 0x000077714b0d7816 */ /* 0x000fc400000000ff */
[----:B------:R-:W1:Y:S01]  /*38a30*/  LDC R10, c[0x0][0x248] ;  /* 0x00009200ff0a7b82 */ /* 0x000e620000000800 */
[----:B------:R-:W-:Y:S01]  /*38a40*/  LEA.HI.X.SX32 R3, R9, R0, 0x1, P6 ;  /* 0x0000000009037211 */ /* 0x000fe200030f0eff */
[----:B------:R-:W-:Y:S01]  /*38a50*/  IMAD R9, R17, 0x2, R8 ;  /* 0x0000000211097824 */ /* 0x000fe200078e0208 */
[----:B------:R-:W-:-:S04]  /*38a60*/  IADD3 R4, P6, R8, R57, RZ ;  /* 0x0000003908047210 */ /* 0x000fc80007fde0ff */
[-C--:B------:R-:W-:Y:S01]  /*38a70*/  LEA.HI.X.SX32 R5, R8, R0.reuse, 0x1, P6 ;  /* 0x0000000008057211 */ /* 0x080fe200030f0eff */
[----:B----4-:R-:W-:Y:S01]  /*38a80*/  IMAD R8, R12, 0x2, R9 ;  /* 0x000000020c087824 */ /* 0x010fe200078e0209 */
[-C--:B------:R-:W-:Y:S01]  /*38a90*/  IADD3 R6, P6, R9, R57.reuse, RZ ;  /* 0x0000003909067210 */ /* 0x080fe20007fde0ff */
[----:B------:R3:W-:Y:S01]  /*38aa0*/  @P3 STG.E.U8 desc[UR42][R2.64], R11 ;  /* 0x0000000b02003986 */ /* 0x0007e2000c10112a */
[----:B------:R-:W-:Y:S01]  /*38ab0*/  PRMT R15, R73, 0x7772, RZ ;  /* 0x00007772490f7816 */ /* 0x000fe200000000ff */
[----:B------:R-:W4:Y:S01]  /*38ac0*/  LDC R17, c[0x0][0x248] ;  /* 0x00009200ff117b82 */ /* 0x000f220000000800 */
[----:B------:R-:W-:Y:S02]  /*38ad0*/  LEA.HI.X.SX32 R7, R9, R0, 0x1, P6 ;  /* 0x0000000009077211 */ /* 0x000fe400030f0eff */
[----:B------:R-:W-:Y:S01]  /*38ae0*/  ISETP.LT.AND P3, PT, R18, UR4, !P0 ;  /* 0x0000000412007c0c */ /* 0x000fe2000c761270 */
[----:B------:R-:W-:Y:S01]  /*38af0*/  ULDC UR4, c[0x0][0x22c] ;  /* 0x00008b0000047ab9 */ /* 0x000fe20000000800 */
[----:B------:R-:W4:Y:S03]  /*38b00*/  LDL.LU R18, [R1+0xe68] ;  /* 0x000e680001127983 */ /* 0x000f260000300800 */
[----:B------:R-:W1:Y:S01]  /*38b10*/  LDC R12, c[0x0][0x248] ;  /* 0x00009200ff0c7b82 */ /* 0x000e620000000800 */
[----:B---3--:R-:W-:-:S02]  /*38b20*/  IADD3 R2, P6, R8, R57, RZ ;  /* 0x0000003908027210 */ /* 0x008fc40007fde0ff */
[----:B------:R-:W-:Y:S01]  /*38b30*/  PRMT R11, R72, 0x7772, RZ ;  /* 0x00007772480b7816 */ /* 0x000fe200000000ff */
[----:B------:R3:W-:Y:S01]  /*38b40*/  @P5 STG.E.U8 desc[UR42][R4.64], R13 ;  /* 0x0000000d04005986 */ /* 0x0007e2000c10112a */
[----:B------:R-:W-:Y:S02]  /*38b50*/  LEA.HI.X.SX32 R3, R8, R0, 0x1, P6 ;  /* 0x0000000008037211 */ /* 0x000fe400030f0eff */
[----:B------:R-:W-:Y:S01]  /*38b60*/  ISETP.LT.AND P5, PT, R16, UR4, !P0 ;  /* 0x0000000410007c0c */ /* 0x000fe2000c7a1270 */
[----:B------:R-:W-:Y:S01]  /*38b70*/  ULDC UR4, c[0x0][0x22c] ;  /* 0x00008b0000047ab9 */ /* 0x000fe20000000800 */
[----:B------:R-:W4:Y:S04]  /*38b80*/  LDL.LU R16, [R1+0xe64] ;  /* 0x000e640001107983 */ /* 0x000f280000300800 */
[----:B------:R3:W-:Y:S01]  /*38b90*/  @P4 STG.E.U8 desc[UR42][R6.64], R11 ;  /* 0x0000000b06004986 */ /* 0x0007e2000c10112a */
[----:B------:R-:W-:Y:S01]  /*38ba0*/  ISETP.LT.AND P4, PT, R20, UR4, !P0 ;  /* 0x0000000414007c0c */ /* 0x000fe2000c781270 */
[----:B------:R-:W-:-:S02]  /*38bb0*/  ULDC UR4, c[0x0][0x22c] ;  /* 0x00008b0000047ab9 */ /* 0x000fc40000000800 */
[----:B------:R-:W4:Y:S04]  /*38bc0*/  LDL.LU R20, [R1+0xe60] ;  /* 0x000e600001147983 */ /* 0x000f280000300800 */
[----:B------:R1:W-:Y:S01]  /*38bd0*/  @P2 STG.E.U8 desc[UR42][R2.64], R15 ;  /* 0x0000000f02002986 */ /* 0x0003e2000c10112a */
[----:B0-----:R-:W-:Y:S01]  /*38be0*/  IMAD R8, R19, 0x2, R8 ;  /* 0x0000000213087824 */ /* 0x001fe200078e0208 */
[----:B---3--:R-:W-:Y:S02]  /*38bf0*/  PRMT R13, R74, 0x7772, RZ ;  /* 0x000077724a0d7816 */ /* 0x008fe400000000ff */
[----:B------:R-:W-:Y:S01]  /*38c00*/  PRMT R11, R75, 0x7772, RZ ;  /* 0x000077724b0b7816 */ /* 0x000fe200000000ff */
[----:B-1----:R-:W0:Y:S01]  /*38c10*/  LDC R15, c[0x0][0x248] ;  /* 0x00009200ff0f7b82 */ /* 0x002e220000000800 */
[----:B--2---:R-:W-:Y:S01]  /*38c20*/  ISETP.LT.AND P2, PT, R14, UR4, !P0 ;  /* 0x000000040e007c0c */ /* 0x004fe2000c741270 */
[----:B----4-:R-:W-:Y:S01]  /*38c30*/  IMAD R9, R17, 0x2, R8 ;  /* 0x0000000211097824 */ /* 0x010fe200078e0208 */
[----:B------:R-:W2:Y:S01]  /*38c40*/  LDL.LU R14, [R1+0xe5c] ;  /* 0x000e5c00010e7983 */ /* 0x000ea20000300800 */
[----:B------:R-:W-:Y:S01]  /*38c50*/  IADD3 R4, P6, R8, R57, RZ ;  /* 0x0000003908047210 */ /* 0x000fe20007fde0ff */
[----:B------:R-:W-:-:S03]  /*38c60*/  ULDC UR4, c[0x0][0x22c] ;  /* 0x00008b0000047ab9 */ /* 0x000fc60000000800 */
[----:B------:R-:W1:Y:S01]  /*38c70*/  LDC R17, c[0x0][0x248] ;  /* 0x00009200ff117b82 */ /* 0x000e620000000800 */
[----:B------:R-:W-:Y:S02]  /*38c80*/  LEA.HI.X.SX32 R5, R8, R0, 0x1, P6 ;  /* 0x0000000008057211 */ /* 0x000fe400030f0eff */
[----:B------:R-:W-:-:S04]  /*38c90*/  IADD3 R6, P6, R9, R57, RZ ;  /* 0x0000003909067210 */ /* 0x000fc80007fde0ff */
[-C--:B------:R-:W-:Y:S01]  /*38ca0*/  LEA.HI.X.SX32 R7, R9, R0.reuse, 0x1, P6 ;  /* 0x0000000009077211 */ /* 0x080fe200030f0eff */
[----:B------:R-:W-:Y:S01]  /*38cb0*/  IMAD R9, R10, 0x2, R9 ;  /* 0x000000020a097824 */ /* 0x000fe200078e0209 */
[----:B------:R3:W-:Y:S01]  /*38cc0*/  @P3 STG.E.U8 desc[UR42][R4.64], R13 ;  /* 0x0000000d04003986 */ /* 0x0007e2000c10112a */
[----:B------:R-:W4:Y:S03]  /*38cd0*/  LDC R10, c[0x0][0x248] ;  /* 0x00009200ff0a7b82 */ /* 0x000f260000000800 */
[----:B------:R-:W-:Y:S01]  /*38ce0*/  @P5 STG.E.U8 desc[UR42][R6.64], R11 ;  /* 0x0000000b06005986 */ /* 0x000fe2000c10112a */
[CC--:B------:R-:W-:Y:S01]  /*38cf0*/  IADD3 R2, P5, R9.reuse, R57.reuse, RZ ;  /* 0x0000003909027210 */ /* 0x0c0fe20007fbe0ff */
[----:B------:R-:W-:Y:S01]  /*38d00*/  IMAD R8, R12, 0x2, R9 ;  /* 0x000000020c087824 */ /* 0x000fe200078e0209 */
[----:B------:R-:W-:Y:S01]  /*38d10*/  ISETP.LT.AND P3, PT, R18, UR4, !P0 ;  /* 0x0000000412007c0c */ /* 0x000fe2000c761270 */
[----:B------:R-:W-:Y:S01]  /*38d20*/  ULDC UR4, c[0x0][0x22c] ;  /* 0x00008b0000047ab9 */ /* 0x000fe20000000800 */
[----:B------:R-:W-:Y:S01]  /*38d30*/  LEA.HI.X.SX32 R3, R9, R0, 0x1, P5 ;  /* 0x0000000009037211 */ /* 0x000fe200028f0eff */
[----:B------:R-:W4:Y:S01]  /*38d40*/  LDL.LU R18, [R1+0xe58] ;  /* 0x000e580001127983 */ /* 0x000f220000300800 */
[----:B------:R-:W-:Y:S01]  /*38d50*/  PRMT R9, R72, 0x7773, RZ ;  /* 0x0000777348097816 */ /* 0x000fe200000000ff */
[----:B---3--:R-:W3:Y:S01]  /*38d60*/  LDC R13, c[0x0][0x248] ;  /* 0x00009200ff0d7b82 */ /* 0x008ee20000000800 */
[----:B------:R-:W-:-:S03]  /*38d70*/  IADD3 R4, P6, R8, R57, RZ ;  /* 0x0000003908047210 */ /* 0x000fc60007fde0ff */
[----:B------:R0:W-:Y:S01]  /*38d80*/  @P4 STG.E.U8 desc[UR42][R2.64], R9 ;  /* 0x0000000902004986 */ /* 0x0001e2000c10112a */
[----:B------:R-:W-:Y:S01]  /*38d90*/  ISETP.LT.AND P5, PT, R16, UR4, !P0 ;  /* 0x0000000410007c0c */ /* 0x000fe2000c7a1270 */
[----:B------:R-:W-:Y:S02]  /*38da0*/  ULDC UR4, c[0x0][0x22c] ;  /* 0x00008b0000047ab9 */ /* 0x000fe40000000800 */
[----:B------:R-:W3:Y:S01]  /*38db0*/  LDL.LU R16, [R1+0xe54] ;  /* 0x000e540001107983 */ /* 0x000ee20000300800 */
[----:B------:R-:W-:Y:S01]  /*38dc0*/  LEA.HI.X.SX32 R5, R8, R0, 0x1, P6 ;  /* 0x0000000008057211 */ /* 0x000fe200030f0eff */
[----:B------:R-:W3:Y:S02]  /*38dd0*/  LDC R12, c[0x0][0x248] ;  /* 0x00009200ff0c7b82 */ /* 0x000ee40000000800 */
[----:B------:R-:W3:Y:S01]  /*38de0*/  LDL.LU R19, [R1+0xe50] ;  /* 0x000e500001137983 */ /* 0x000ee20000300800 */
[----:B------:R-:W-:Y:S01]  /*38df0*/  ISETP.LT.AND P4, PT, R20, UR4, !P0 ;  /* 0x0000000414007c0c */ /* 0x000fe2000c781270 */
[----:B------:R-:W-:-:S02]  /*38e00*/  ULDC UR4, c[0x0][0x22c] ;  /* 0x00008b0000047ab9 */ /* 0x000fc40000000800 */
[----:B--2---:R-:W-:Y:S01]  /*38e10*/  ISETP.LT.AND P6, PT, R14, UR4, !P0 ;  /* 0x000000040e007c0c */ /* 0x004fe2000c7c1270 */
[----:B-1----:R-:W-:Y:S01]  /*38e20*/  IMAD R8, R17, 0x2, R8 ;  /* 0x0000000211087824 */ /* 0x002fe200078e0208 */
[----:B------:R-:W2:Y:S01]  /*38e30*/  LDL.LU R14, [R1+0xe4c] ;  /* 0x000e4c00010e7983 */ /* 0x000ea20000300800 */
[----:B------:R-:W-:Y:S01]  /*38e40*/  PRMT R73, R73, 0x7773, RZ ;  /* 0x0000777349497816 */ /* 0x000fe200000000ff */
[----:B------:R-:W-:Y:S01]  /*38e50*/  ULDC UR4, c[0x0][0x22c] ;  /* 0x00008b0000047ab9 */ /* 0x000fe20000000800 */
[----:B0-----:R-:W-:Y:S01]  /*38e60*/  IMAD R3, R15, 0x2, R8 ;  /* 0x000000020f037824 */ /* 0x001fe200078e0208 */
[----:B------:R-:W-:Y:S01]  /*38e70*/  PRMT R11, R74, 0x7773, RZ ;  /* 0x000077734a0b7816 */ /* 0x000fe200000000ff */
[----:B------:R-:W2:Y:S01]  /*38e80*/  LDL.LU R20, [R1+0xe48] ;  /* 0x000e480001147983 */ /* 0x000ea20000300800 */
[----:B------:R-:W-:Y:S01]  /*38e90*/  PRMT R75, R75, 0x7773, RZ ;  /* 0x000077734b4b7816 */ /* 0x000fe200000000ff */
[----:B------:R-:W0:Y:S02]  /*38ea0*/  LDC R15, c[0x0][0x248] ;  /* 0x00009200ff0f7b82 */ /* 0x000e240000000800 */
[----:B------:R1:W-:Y:S01]  /*38eb0*/  @P2 STG.E.U8 desc[UR42][R4.64], R73 ;  /* 0x0000004904002986 */ /* 0x0003e2000c10112a */
[----:B------:R-:W-:-:S04]  /*38ec0*/  IADD3 R6, P2, R8, R57, RZ ;  /* 0x0000003908067210 */ /* 0x000fc80007f5e0ff */
[-C--:B------:R-:W-:Y:S01]  /*38ed0*/  LEA.HI.X.SX32 R7, R8, R0.reuse, 0x1, P2 ;  /* 0x0000000008077211 */ /* 0x080fe200010f0eff */
[----:B----4-:R-:W-:Y:S01]  /*38ee0*/  IMAD R8, R10, 0x2, R3 ;  /* 0x000000020a087824 */ /* 0x010fe200078e0203 */
[CC--:B------:R-:W-:Y:S01]  /*38ef0*/  IADD3 R2, P2, R3.reuse, R57.reuse, RZ ;  /* 0x0000003903027210 */ /* 0x0c0fe20007f5e0ff */
[----:B------:R-:W4:Y:S02]  /*38f00*/  LDC R17, c[0x0][0x248] ;  /* 0x00009200ff117b82 */ /* 0x000f240000000800 */
[----:B------:R1:W-:Y:S01]  /*38f10*/  @P3 STG.E.U8 desc[UR42][R6.64], R11 ;  /* 0x0000000b06003986 */ /* 0x0003e2000c10112a */
[----:B------:R-:W-:Y:S01]  /*38f20*/  LEA.HI.X.SX32 R3, R3, R0, 0x1, P2 ;  /* 0x0000000003037211 */ /* 0x000fe200010f0eff */
[----:B---3--:R-:W-:Y:S01]  /*38f30*/  IMAD R9, R13, 0x2, R8 ;  /* 0x000000020d097824 */ /* 0x008fe200078e0208 */
[----:B-1----:R-:W-:-:S03]  /*38f40*/  IADD3 R4, P3, R8, R57, RZ ;  /* 0x0000003908047210 */ /* 0x002fc60007f7e0ff */
[----:B------:R1:W-:Y:S01]  /*38f50*/  @P5 STG.E.U8 desc[UR42][R2.64], R75 ;  /* 0x0000004b02005986 */ /* 0x0003e2000c10112a */
[-C--:B------:R-:W-:Y:S01]  /*38f60*/  LEA.HI.X.SX32 R5, R8, R0.reuse, 0x1, P3 ;  /* 0x0000000008057211 */ /* 0x080fe200018f0eff */
[----:B------:R-:W-:Y:S01]  /*38f70*/  IMAD R8, R12, 0x2, R9 ;  /* 0x000000020c087824 */ /* 0x000fe200078e0209 */
[----:B------:R-:W-:Y:S01]  /*38f80*/  ISETP.LT.AND P2, PT, R18, UR4, !P0 ;  /* 0x0000000412007c0c */ /* 0x000fe2000c741270 */
[----:B------:R-:W-:Y:S01]  /*38f90*/  ULDC UR4, c[0x0][0x22c] ;  /* 0x00008b0000047ab9 */ /* 0x000fe20000000800 */
[----:B------:R-:W-:Y:S01]  /*38fa0*/  PRMT R13, R76, 0x7770, RZ ;  /* 0x000077704c0d7816 */ /* 0x000fe200000000ff */
[----:B------:R-:W3:Y:S01]  /*38fb0*/  LDL.LU R18, [R1+0xe44] ;  /* 0x000e440001127983 */ /* 0x000ee20000300800 */
[CC--:B------:R-:W-:Y:S01]  /*38fc0*/  IADD3 R6, P5, R9.reuse, R57.reuse, RZ ;  /* 0x0000003909067210 */ /* 0x0c0fe20007fbe0ff */
[----:B------:R-:W4:Y:S01]  /*38fd0*/  LDC R10, c[0x0][0x248] ;  /* 0x00009200ff0a7b82 */ /* 0x000f220000000800 */
[----:B------:R-:W-:Y:S01]  /*38fe0*/  ISETP.LT.AND P3, PT, R16, UR4, !P0 ;  /* 0x0000000410007c0c */ /* 0x000fe2000c761270 */
[----:B------:R-:W-:Y:S01]  /*38ff0*/  ULDC UR4, c[0x0][0x22c] ;  /* 0x00008b0000047ab9 */ /* 0x000fe20000000800 */
[----:B------:R-:W-:Y:S01]  /*39000*/  LEA.HI.X.SX32 R7, R9, R0, 0x1, P5 ;  /* 0x0000000009077211 */ /* 0x000fe200028f0eff */
[----:B------:R0:W-:Y:S01]  /*39010*/  @P4 STG.E.U8 desc[UR42][R4.64], R13 ;  /* 0x0000000d04004986 */ /* 0x0001e2000c10112a */
[----:B-1----:R-:W-:-:S02]  /*39020*/  IADD3 R2, P5, R8, R57, RZ ;  /* 0x0000003908027210 */ /* 0x002fc40007fbe0ff */
[----:B------:R-:W-:Y:S01]  /*39030*/  ISETP.LT.AND P4, PT, R19, UR4, !P0 ;  /* 0x0000000413007c0c */ /* 0x000fe2000c781270 */
[----:B------:R-:W3:Y:S01]  /*39040*/  LDL.LU R16, [R1+0xe40] ;  /* 0x000e400001107983 */ /* 0x000ee20000300800 */
[----:B------:R-:W-:Y:S01]  /*39050*/  ULDC UR4, c[0x0][0x22c] ;  /* 0x00008b0000047ab9 */ /* 0x000fe20000000800 */
[----:B------:R-:W-:Y:S01]  /*39060*/  LEA.HI.X.SX32 R3, R8, R0, 0x1, P5 ;  /* 0x0000000008037211 */ /* 0x000fe200028f0eff */
[----:B------:R-:W1:Y:S01]  /*39070*/  LDC R12, c[0x0][0x248] ;  /* 0x00009200ff0c7b82 */ /* 0x000e620000000800 */
[----:B------:R-:W-:Y:S02]  /*39080*/  PRMT R9, R77, 0x7770, RZ ;  /* 0x000077704d097816 */ /* 0x000fe400000000ff */
[----:B------:R-:W-:Y:S02]  /*39090*/  PRMT R11, R78, 0x7770, RZ ;  /* 0x000077704e0b7816 */ /* 0x000fe400000000ff */
[----:B0-----:R-:W-:-:S03]  /*390a0*/  PRMT R13, R76, 0x7771, RZ ;  /* 0x000077714c0d7816 */ /* 0x001fc600000000ff */
[----:B------:R-:W0:Y:S01]  /*390b0*/  LDC R19, c[0x0][0x248] ;  /* 0x00009200ff137b82 */ /* 0x000e220000000800 */
[----:B--2---:R-:W-:Y:S01]  /*390c0*/  ISETP.LT.AND P5, PT, R14, UR4, !P0 ;  /* 0x000000040e007c0c */ /* 0x004fe2000c7a1270 */
[----:B------:R-:W-:Y:S01]  /*390d0*/  IMAD R8, R15, 0x2, R8 ;  /* 0x000000020f087824 */ /* 0x000fe200078e0208 */
[----:B------:R-:W2:Y:S01]  /*390e0*/  LDL.LU R14, [R1+0xe3c] ;  /* 0x000e3c00010e7983 */ /* 0x000ea20000300800 */
[----:B------:R-:W-:-:S03]  /*390f0*/  ULDC UR4, c[0x0][0x22c] ;  /* 0x00008b0000047ab9 */ /* 0x000fc60000000800 */
[----:B------:R4:W-:Y:S04]  /*39100*/  @P6 STG.E.U8 desc[UR42][R6.64], R9 ;  /* 0x0000000906006986 */ /* 0x0009e8000c10112a */
[----:B------:R1:W-:Y:S01]  /*39110*/  @P2 STG.E.U8 desc[UR42][R2.64], R11 ;  /* 0x0000000b02002986 */ /* 0x0003e2000c10112a */
[----:B------:R-:W-:-:S03]  /*39120*/  IADD3 R4, P2, R8, R57, RZ ;  /* 0x0000003908047210 */ /* 0x000fc60007f5e0ff */
[----:B------:R-:W2:Y:S01]  /*39130*/  LDL.LU R21, [R1+0xe38] ;  /* 0x000e380001157983 */ /* 0x000ea20000300800 */
[----:B----4-:R-:W-:Y:S01]  /*39140*/  IMAD R7, R17, 0x2, R8 ;  /* 0x0000000211077824 */ /* 0x010fe200078e0208 */
[-C--:B------:R-:W-:Y:S01]  /*39150*/  LEA.HI.X.SX32 R5, R8, R0.reuse, 0x1, P2 ;  /* 0x0000000008057211 */ /* 0x080fe200010f0eff */
[----:B------:R-:W4:Y:S03]  /*39160*/  LDC R17, c[0x0][0x248] ;  /* 0x00009200ff117b82 */ /* 0x000f260000000800 */
[-C--:B------:R-:W-:Y:S01]  /*39170*/  IADD3 R6, P6, R7, R57.reuse, RZ ;  /* 0x0000003907067210 */ /* 0x080fe20007fde0ff */
[----:B-1----:R-:W-:Y:S01]  /*39180*/  IMAD R3, R10, 0x2, R7 ;  /* 0x000000020a037824 */ /* 0x002fe200078e0207 */
[----:B------:R-:W-:Y:S02]  /*39190*/  PRMT R9, R79, 0x7770, RZ ;  /* 0x000077704f097816 */ /* 0x000fe400000000ff */
[----:B------:R-:W-:Y:S01]  /*391a0*/  LEA.HI.X.SX32 R7, R7, R0, 0x1, P6 ;  /* 0x0000000007077211 */ /* 0x000fe200030f0eff */
[----:B------:R-:W-:Y:S01]  /*391b0*/  IMAD R8, R12, 0x2, R3 ;  /* 0x000000020c087824 */ /* 0x000fe200078e0203 */
[----:B------:R-:W-:Y:S01]  /*391c0*/  ISETP.LT.AND P2, PT, R20, UR4, !P0 ;  /* 0x0000000414007c0c */ /* 0x000fe2000c741270 */
[----:B------:R1:W-:Y:S01]  /*391d0*/  @P3 STG.E.U8 desc[UR42][R4.64], R9 ;  /* 0x0000000904003986 */ /* 0x0003e2000c10112a */
[----:B------:R-:W-:Y:S01]  /*391e0*/  ULDC UR4, c[0x0][0x22c] ;  /* 0x00008b0000047ab9 */ /* 0x000fe20000000800 */
[----:B------:R-:W4:Y:S02]  /*391f0*/  LDC R10, c[0x0][0x248] ;  /* 0x00009200ff0a7b82 */ /* 0x000f240000000800 */
[----:B------:R0:W-:Y:S01]  /*39200*/  @P4 STG.E.U8 desc[UR42][R6.64], R13 ;  /* 0x0000000d06004986 */ /* 0x0001e2000c10112a */
[----:B------:R-:W-:-:S03]  /*39210*/  IADD3 R2, P4, R3, R57, RZ ;  /* 0x0000003903027210 */ /* 0x000fc60007f9e0ff */
[----:B------:R-:W4:Y:S01]  /*39220*/  LDL.LU R20, [R1+0xe34] ;  /* 0x000e340001147983 */ /* 0x000f220000300800 */
[----:B---3--:R-:W-:Y:S01]  /*39230*/  ISETP.LT.AND P3, PT, R18, UR4, !P0 ;  /* 0x0000000412007c0c */ /* 0x008fe2000c761270 */
[----:B------:R-:W-:Y:S01]  /*39240*/  ULDC UR4, c[0x0][0x22c] ;  /* 0x00008b0000047ab9 */ /* 0x000fe20000000800 */
[-C--:B------:R-:W-:Y:S01]  /*39250*/  LEA.HI.X.SX32 R3, R3, R0.reuse, 0x1, P4 ;  /* 0x0000000003037211 */ /* 0x080fe200020f0eff */
[----:B------:R-:W3:Y:S01]  /*39260*/  LDL.LU R18, [R1+0xe30] ;  /* 0x000e300001127983 */ /* 0x000ee20000300800 */
[----:B-1----:R-:W-:Y:S01]  /*39270*/  IADD3 R4, P4, R8, R57, RZ ;  /* 0x0000003908047210 */ /* 0x002fe20007f9e0ff */
[----:B------:R-:W1:Y:S01]  /*39280*/  LDC R12, c[0x0][0x248] ;  /* 0x00009200ff0c7b82 */ /* 0x000e620000000800 */
[----:B------:R-:W-:Y:S01]  /*39290*/  ISETP.LT.AND P6, PT, R16, UR4, !P0 ;  /* 0x0000000410007c0c */ /* 0x000fe2000c7c1270 */
[----:B------:R-:W-:Y:S01]  /*392a0*/  ULDC UR4, c[0x0][0x22c] ;  /* 0x00008b0000047ab9 */ /* 0x000fe20000000800 */
[----:B------:R-:W-:Y:S01]  /*392b0*/  LEA.HI.X.SX32 R5, R8, R0, 0x1, P4 ;  /* 0x0000000008057211 */ /* 0x000fe200020f0eff */
[----:B------:R-:W3:Y:S01]  /*392c0*/  LDL.LU R16, [R1+0xe2c] ;  /* 0x000e2c0001107983 */ /* 0x000ee20000300800 */
[----:B------:R-:W-:-:S02]  /*392d0*/  PRMT R15, R77, 0x7771, RZ ;  /* 0x000077714d0f7816 */ /* 0x000fc400000000ff */
[----:B--2---:R-:W-:Y:S01]  /*392e0*/  ISETP.LT.AND P4, PT, R14, UR4, !P0 ;  /* 0x000000040e007c0c */ /* 0x004fe2000c781270 */
[----:B0-----:R-:W-:Y:S01]  /*392f0*/  IMAD R9, R19, 0x2, R8 ;  /* 0x0000000213097824 */ /* 0x001fe200078e0208 */
[----:B------:R-:W2:Y:S01]  /*39300*/  LDL.LU R14, [R1+0xe28] ;  /* 0x000e2800010e7983 */ /* 0x000ea20000300800 */
[----:B------:R-:W-:Y:S01]  /*39310*/  PRMT R11, R78, 0x7771, RZ ;  /* 0x000077714e0b7816 */ /* 0x000fe200000000ff */
[----:B------:R-:W0:Y:S01]  /*39320*/  LDC R19, c[0x0][0x248] ;  /* 0x00009200ff137b82 */ /* 0x000e220000000800 */
[----:B------:R-:W-:Y:S01]  /*39330*/  PRMT R13, R79, 0x7771, RZ ;  /* 0x000077714f0d7816 */ /* 0x000fe200000000ff */
[----:B------:R1:W-:Y:S01]  /*39340*/  @P5 STG.E.U8 desc[UR42][R2.64], R15 ;  /* 0x0000000f02005986 */ /* 0x0003e2000c10112a */
[----:B------:R-:W-:Y:S01]  /*39350*/  IADD3 R6, P5, R9, R57, RZ ;  /* 0x0000003909067210 */ /* 0x000fe20007fbe0ff */
[----:B------:R-:W-:-:S03]  /*39360*/  ULDC UR4, c[0x0][0x22c] ;  /* 0x00008b0000047ab9 */ /* 0x000fc60000000800 */
[-C--:B------:R-:W-:Y:S01]  /*39370*/  LEA.HI.X.SX32 R7, R9, R0.reuse, 0x1, P5 ;  /* 0x0000000009077211 */ /* 0x080fe200028f0eff */
[----:B----4-:R-:W-:Y:S01]  /*39380*/  IMAD R9, R10, 0x2, R9 ;  /* 0x000000020a097824 */ /* 0x010fe200078e0209 */
[----:B-1----:R-:W1:Y:S03]  /*39390*/  LDC R15, c[0x0][0x248] ;  /* 0x00009200ff0f7b82 */ /* 0x002e660000000800 */
[----:B------:R-:W-:Y:S01]  /*393a0*/  IMAD R8, R12, 0x2, R9 ;  /* 0x000000020c087824 */ /* 0x000fe200078e0209 */
[----:B------:R4:W-:Y:S04]  /*393b0*/  @P2 STG.E.U8 desc[UR42][R4.64], R11 ;  /* 0x0000000b04002986 */ /* 0x0009e8000c10112a */
[----:B------:R3:W-:Y:S01]  /*393c0*/  @P3 STG.E.U8 desc[UR42][R6.64], R13 ;  /* 0x0000000d06003986 */ /* 0x0007e2000c10112a */
[C---:B------:R-:W-:Y:S01]  /*393d0*/  IADD3 R2, P3, R9.reuse, R57, RZ ;  /* 0x0000003909027210 */ /* 0x040fe20007f7e0ff */
[----:B------:R-:W0:Y:S03]  /*393e0*/  LDC R10, c[0x0][0x248] ;  /* 0x00009200ff0a7b82 */ /* 0x000e260000000800 */
[----:B------:R-:W-:-:S02]  /*393f0*/  LEA.HI.X.SX32 R3, R9, R0, 0x1, P3 ;  /* 0x0000000009037211 */ /* 0x000fc400018f0eff */
[-C--:B----4-:R-:W-:Y:S02]  /*39400*/  IADD3 R4, P5, R8, R57.reuse, RZ ;  /* 0x0000003908047210 */ /* 0x090fe40007fbe0ff */
[----:B------:R-:W-:Y:S01]  /*39410*/  PRMT R11, R76, 0x7772, RZ ;  /* 0x000077724c0b7816 */ /* 0x000fe200000000ff */
[----:B------:R-:W4:Y:S01]  /*39420*/  LDC R12, c[0x0][0x248] ;  /* 0x00009200ff0c7b82 */ /* 0x000f220000000800 */
[-C--:B------:R-:W-:Y:S01]  /*39430*/  LEA.HI.X.SX32 R5, R8, R0.reuse, 0x1, P5 ;  /* 0x0000000008057211 */ /* 0x080fe200028f0eff */
[----:B------:R-:W-:Y:S01]  /*39440*/  IMAD R8, R17, 0x2, R8 ;  /* 0x0000000211087824 */ /* 0x000fe200078e0208 */
[----:B------:R-:W-:Y:S01]  /*39450*/  PRMT R9, R77, 0x7772, RZ ;  /* 0x000077724d097816 */ /* 0x000fe200000000ff */
[----:B------:R1:W-:Y:S01]  /*39460*/  @P6 STG.E.U8 desc[UR42][R2.64], R11 ;  /* 0x0000000b02006986 */ /* 0x0003e2000c10112a */
[----:B------:R-:W-:Y:S01]  /*39470*/  ISETP.LT.AND P2, PT, R21, UR4, !P0 ;  /* 0x0000000415007c0c */ /* 0x000fe2000c741270 */
[----:B------:R-:W-:Y:S02]  /*39480*/  ULDC UR4, c[0x0][0x22c] ;  /* 0x00008b0000047ab9 */ /* 0x000fe40000000800 */
[----:B------:R0:W-:Y:S01]  /*39490*/  @P4 STG.E.U8 desc[UR42][R4.64], R9 ;  /* 0x0000000904004986 */ /* 0x0001e2000c10112a */
[C---:B---3--:R-:W-:Y:S01]  /*394a0*/  IADD3 R6, P4, R8.reuse, R57, RZ ;  /* 0x0000003908067210 */ /* 0x048fe20007f9e0ff */
[----:B------:R-:W3:Y:S03]  /*394b0*/  LDC R21, c[0x0][0x248] ;  /* 0x00009200ff157b82 */ /* 0x000ee60000000800 */
[----:B------:R-:W-:Y:S01]  /*394c0*/  LEA.HI.X.SX32 R7, R8, R0, 0x1, P4 ;  /* 0x0000000008077211 */ /* 0x000fe200020f0eff */
[----:B-1----:R-:W-:Y:S01]  /*394d0*/  IMAD R8, R15, 0x2, R8 ;  /* 0x000000020f087824 */ /* 0x002fe200078e0208 */
[----:B------:R-:W-:-:S02]  /*394e0*/  PRMT R11, R78, 0x7772, RZ ;  /* 0x000077724e0b7816 */ /* 0x000fc400000000ff */
[----:B------:R-:W-:Y:S01]  /*394f0*/  ISETP.LT.AND P3, PT, R20, UR4, !P0 ;  /* 0x0000000414007c0c */ /* 0x000fe2000c761270 */
[----:B------:R-:W-:Y:S01]  /*39500*/  ULDC UR4, c[0x0][0x22c] ;  /* 0x00008b0000047ab9 */ /* 0x000fe20000000800 */
[----:B0-----:R-:W-:Y:S01]  /*39510*/  IMAD R5, R19, 0x2, R8 ;  /* 0x0000000213057824 */ /* 0x001fe200078e0208 */
[----:B------:R0:W-:Y:S01]  /*39520*/  @P2 STG.E.U8 desc[UR42][R6.64], R11 ;  /* 0x0000000b06002986 */ /* 0x0001e2000c10112a */
[----:B------:R-:W-:Y:S02]  /*39530*/  IADD3 R2, P2, R8, R57, RZ ;  /* 0x0000003908027210 */ /* 0x000fe40007f5e0ff */
[----:B------:R-:W-:Y:S01]  /*39540*/  IMAD R9, R10, 0x2, R5 ;  /* 0x000000020a097824 */ /* 0x000fe200078e0205 */
[----:B------:R-:W-:Y:S01]  /*39550*/  ISETP.LT.AND P5, PT, R18, UR4, !P0 ;  /* 0x0000000412007c0c */ /* 0x000fe2000c7a1270 */
[----:B------:R-:W-:Y:S01]  /*39560*/  ULDC UR4, c[0x0][0x22c] ;  /* 0x00008b0000047ab9 */ /* 0x000fe20000000800 */
[----:B------:R-:W-:Y:S01]  /*39570*/  PRMT R13, R79, 0x7773, RZ ;  /* 0x000077734f0d7816 */ /* 0x000fe200000000ff */
[----:B----4-:R-:W-:Y:S01]  /*39580*/  IMAD R10, R12, 0x2, R9 ;  /* 0x000000020c0a7824 */ /* 0x010fe200078e0209 */
[----:B------:R-:W-:-:S02]  /*39590*/  LEA.HI.X.SX32 R3, R8, R0, 0x1, P2 ;  /* 0x0000000008037211 */ /* 0x000fc400010f0eff */
[----:B------:R-:W-:Y:S02]  /*395a0*/  PRMT R79, R79, 0x7772, RZ ;  /* 0x000077724f4f7816 */ /* 0x000fe400000000ff */
[----:B------:R-:W-:Y:S02]  /*395b0*/  ISETP.LT.AND P4, PT, R16, UR4, !P0 ;  /* 0x0000000410007c0c */ /* 0x000fe4000c781270 */
[-C--:B------:R-:W-:Y:S01]  /*395c0*/  IADD3 R4, P6, R5, R57.reuse, RZ ;  /* 0x0000003905047210 */ /* 0x080fe20007fde0ff */
[----:B------:R1:W-:Y:S01]  /*395d0*/  @P3 STG.E.U8 desc[UR42][R2.64], R79 ;  /* 0x0000004f02003986 */ /* 0x0003e2000c10112a */
[-C--:B0-----:R-:W-:Y:S02]  /*395e0*/  IADD3 R6, P2, R9, R57.reuse, RZ ;  /* 0x0000003909067210 */ /* 0x081fe40007f5e0ff */
[----:B------:R-:W-:Y:S01]  /*395f0*/  IADD3 R8, P3, R10, R57, RZ ;  /* 0x000000390a087210 */ /* 0x000fe20007f7e0ff */
[----:B---3--:R-:W-:Y:S01]  /*39600*/  IMAD R11, R21, 0x2, R10 ;  /* 0x00000002150b7824 */ /* 0x008fe200078e020a */
[----:B------:R-:W-:-:S02]  /*39610*/  PRMT R17, R76, 0x7773, RZ ;  /* 0x000077734c117816 */ /* 0x000fc400000000ff */
[-C--:B------:R-:W-:Y:S02]  /*39620*/  LEA.HI.X.SX32 R5, R5, R0.reuse, 0x1, P6 ;  /* 0x0000000005057211 */ /* 0x080fe400030f0eff */
[----:B------:R-:W-:Y:S02]  /*39630*/  PRMT R77, R77, 0x7773, RZ ;  /* 0x000077734d4d7816 */ /* 0x000fe400000000ff */
[-C--:B------:R-:W-:Y:S02]  /*39640*/  LEA.HI.X.SX32 R7, R9, R0.reuse, 0x1, P2 ;  /* 0x0000000009077211 */ /* 0x080fe400010f0eff */
[----:B------:R-:W-:Y:S02]  /*39650*/  PRMT R15, R78, 0x7773, RZ ;  /* 0x000077734e0f7816 */ /* 0x000fe400000000ff */
[----:B------:R-:W-:Y:S01]  /*39660*/  LEA.HI.X.SX32 R9, R10, R0, 0x1, P3 ;  /* 0x000000000a097211 */ /* 0x000fe200018f0eff */
[----:B------:R1:W-:Y:S01]  /*39670*/  @P5 STG.E.U8 desc[UR42][R4.64], R17 ;  /* 0x0000001104005986 */ /* 0x0003e2000c10112a */
[----:B------:R-:W-:-:S03]  /*39680*/  IADD3 R10, P2, R11, R57, RZ ;  /* 0x000000390b0a7210 */ /* 0x000fc60007f5e0ff */
[----:B------:R1:W-:Y:S01]  /*39690*/  @P4 STG.E.U8 desc[UR42][R6.64], R77 ;  /* 0x0000004d06004986 */ /* 0x0003e2000c10112a */
[----:B------:R-:W-:Y:S02]  /*396a0*/  LEA.HI.X.SX32 R11, R11, R0, 0x1, P2 ;  /* 0x000000000b0b7211 */ /* 0x000fe400010f0eff */
[----:B--2---:R-:W-:-:S13]  /*396b0*/  ISETP.LT.AND P0, PT, R14, UR5, !P0 ;  /* 0x000000050e007c0c */ /* 0x004fda000c701270 */
[----:B------:R1:W-:Y:S01]  /*396c0*/  @P0 STG.E.U8 desc[UR42][R8.64], R15 ;  /* 0x0000000f08000986 */ /* 0x0003e2000c10112a */
[----:B------:R-:W-:Y:S05]  /*396d0*/  @!P1 EXIT ;  /* 0x000000000000994d */ /* 0x000fea0003800000 */
[----:B------:R-:W-:Y:S01]  /*396e0*/  STG.E.U8 desc[UR42][R10.64], R13 ;  /* 0x0000000d0a007986 */ /* 0x000fe2000c10112a */
[----:B------:R-:W-:Y:S05]  /*396f0*/  EXIT ;  /* 0x000000000000794d */ /* 0x000fea0003800000 */
.L_x_3:
[----:B------:R-:W-:-:S00]  /*39700*/  BRA `(.L_x_3) ;  /* 0xfffffffc00fc7947 */ /* 0x000fc0000383ffff */
[----:B------:R-:W-:-:S00]  /*39710*/  NOP ;  /* 0x0000000000007918 */ /* 0x000fc00000000000 */
        /* <DEDUP_REMOVED lines=14> */
.L_x_4:


//--------------------- .nv.shared.matmul_kernel  --------------------------
	.section	.nv.shared.matmul_kernel,"aw",@nobits
	.sectionflags	@""
	.align	16
	.zero		1024


//--------------------- .nv.shared.reserved.0     --------------------------
	.section	.nv.shared.reserved.0,"aw",@nobits
	.weak		__nv_reservedSMEM_offset_0_alias
	.size		__nv_reservedSMEM_offset_0_alias, 0, 0
	.other		__nv_reservedSMEM_offset_0_alias,@"STO_CUDA_RESERVED_SHARED STV_DEFAULT"
__nv_reservedSMEM_offset_0_alias:
	.zero		0


//--------------------- .nv.constant0.matmul_kernel --------------------------
	.section	.nv.constant0.matmul_kernel,"a",@progbits
	.sectionflags	@""
	.align	4
.nv.constant0.matmul_kernel:
	.zero		608


//--------------------- SYMBOLS --------------------------

	.type		.nv.reservedSmem.offset0,@object
	.size		.nv.reservedSmem.offset0,0x4
